	.target	sm_90a

	.elftype	@"ET_EXEC"


//--------------------- .note.nv.tkinfo           --------------------------
	.section	.note.nv.tkinfo,"",@"SHT_NOTE"
	.sectionflags	@"SHF_NOTE_NV_TKINFO"
	.tkinfo
        /*0018*/ 	.word	0x00000002
        /*0030*/ 	.string	""
        /*0030*/ 	.string	"ptxas"
        /*0030*/ 	.string	"Cuda compilation tools, release 13.0, V13.0.88"
        /*0030*/ 	.string	"Build cuda_13.0.r13.0/compiler.36424714_0"
        /*0030*/ 	.string	"-arch sm_90a -m 64 "



//--------------------- .note.nv.cuinfo           --------------------------
	.section	.note.nv.cuinfo,"",@"SHT_NOTE"
	.sectionflags	@"SHF_NOTE_NV_CUINFO"
        /*0018*/ 	.short	0x0002
        /*001a*/ 	.short	0x005a
        /*001c*/ 	.short	0x0082
	.zero		2


//--------------------- .nv.info                  --------------------------
	.section	.nv.info,"",@"SHT_CUDA_INFO"
	.align	4


	//----- nvinfo : EIATTR_REGCOUNT
	.align		4
        /*0000*/ 	.byte	0x04, 0x2f
        /*0002*/ 	.short	(.L_16 - .L_15)
	.align		4
.L_15:
        /*0004*/ 	.word	index@(_ZN7cutlass13device_kernelINS_4gemm6kernel13GemmUniversalIN4cute5tupleIJiiiiEEENS1_10collective13CollectiveMmaINS1_37MainloopSm90TmaGmmaWarpSpecializedFP8ILi8ENS5_IJNS4_1CILi1EEESB_SB_EEENS1_35KernelTmaWarpSpecializedCooperativeEEENS5_IJNSA_ILi256EEENSA_ILi128EEENSA_ILi64EEEEEENS_12float_e4m3_tENS5_IJlSB_lEEESJ_SK_NS4_8TiledMMAINS4_8MMA_AtomIJNS4_4SM904GMMA31MMA_64x128x32_F32E4M3E4M3_SS_TNILNSO_7ScaleInE1ELSQ_1EEEEEENS4_6LayoutINS5_IJNSA_ILi2EEESB_SB_EEENS5_IJSB_NSA_ILi0EEESW_EEEEENS5_IJNS4_10UnderscoreESZ_SZ_EEEEENS4_13SM90_TMA_LOADENS4_14ComposedLayoutINS4_7SwizzleILi2ELi4ELi3EEENS4_18smem_ptr_flag_bitsILi8EEENST_INS5_IJNSA_ILi8EEESH_EEENS5_IJSH_SB_EEEEEEEvNS4_8identityES12_S1C_vS1D_EENS_8epilogue10collective18CollectiveEpilogueINS1F_22Sm90TmaWarpSpecializedILi4ELi2ELi16ELb0ELb0EEEJSI_NS5_IJSG_NSA_ILi32EEEEEESJ_SK_SJ_SK_NS1F_6fusion15FusionCallbacksIS1J_NS1M_13LinCombEltActINS1F_6thread4ReLuESJ_fSJ_fLNS_15FloatRoundStyleE2EEESI_S1L_JEEES12_NS13_INS14_ILi1ELi4ELi3EEES17_NST_INS5_IJS18_S1K_EEENS5_IJS1K_SB_EEEEEEENS4_39AutoVectorizingCopyWithAssumedAlignmentILi128EEENS4_14SM90_TMA_STOREES1Y_S20_NS4_9Copy_AtomIJNS4_17SM90_U32x4_STSM_NENS_6half_tEEEEvEEEvvEEEEvNT_6ParamsE)
        /*0008*/ 	.word	0x000000a8


	//----- nvinfo : EIATTR_FRAME_SIZE
	.align		4
.L_16:
        /*000c*/ 	.byte	0x04, 0x11
        /*000e*/ 	.short	(.L_18 - .L_17)
	.align		4
.L_17:
        /*0010*/ 	.word	index@(_ZN7cutlass13device_kernelINS_4gemm6kernel13GemmUniversalIN4cute5tupleIJiiiiEEENS1_10collective13CollectiveMmaINS1_37MainloopSm90TmaGmmaWarpSpecializedFP8ILi8ENS5_IJNS4_1CILi1EEESB_SB_EEENS1_35KernelTmaWarpSpecializedCooperativeEEENS5_IJNSA_ILi256EEENSA_ILi128EEENSA_ILi64EEEEEENS_12float_e4m3_tENS5_IJlSB_lEEESJ_SK_NS4_8TiledMMAINS4_8MMA_AtomIJNS4_4SM904GMMA31MMA_64x128x32_F32E4M3E4M3_SS_TNILNSO_7ScaleInE1ELSQ_1EEEEEENS4_6LayoutINS5_IJNSA_ILi2EEESB_SB_EEENS5_IJSB_NSA_ILi0EEESW_EEEEENS5_IJNS4_10UnderscoreESZ_SZ_EEEEENS4_13SM90_TMA_LOADENS4_14ComposedLayoutINS4_7SwizzleILi2ELi4ELi3EEENS4_18smem_ptr_flag_bitsILi8EEENST_INS5_IJNSA_ILi8EEESH_EEENS5_IJSH_SB_EEEEEEEvNS4_8identityES12_S1C_vS1D_EENS_8epilogue10collective18CollectiveEpilogueINS1F_22Sm90TmaWarpSpecializedILi4ELi2ELi16ELb0ELb0EEEJSI_NS5_IJSG_NSA_ILi32EEEEEESJ_SK_SJ_SK_NS1F_6fusion15FusionCallbacksIS1J_NS1M_13LinCombEltActINS1F_6thread4ReLuESJ_fSJ_fLNS_15FloatRoundStyleE2EEESI_S1L_JEEES12_NS13_INS14_ILi1ELi4ELi3EEES17_NST_INS5_IJS18_S1K_EEENS5_IJS1K_SB_EEEEEEENS4_39AutoVectorizingCopyWithAssumedAlignmentILi128EEENS4_14SM90_TMA_STOREES1Y_S20_NS4_9Copy_AtomIJNS4_17SM90_U32x4_STSM_NENS_6half_tEEEEvEEEvvEEEEvNT_6ParamsE)
        /*0014*/ 	.word	0x000000d8


	//----- nvinfo : EIATTR_MIN_STACK_SIZE
	.align		4
.L_18:
        /*0018*/ 	.byte	0x04, 0x12
        /*001a*/ 	.short	(.L_20 - .L_19)
	.align		4
.L_19:
        /*001c*/ 	.word	index@(_ZN7cutlass13device_kernelINS_4gemm6kernel13GemmUniversalIN4cute5tupleIJiiiiEEENS1_10collective13CollectiveMmaINS1_37MainloopSm90TmaGmmaWarpSpecializedFP8ILi8ENS5_IJNS4_1CILi1EEESB_SB_EEENS1_35KernelTmaWarpSpecializedCooperativeEEENS5_IJNSA_ILi256EEENSA_ILi128EEENSA_ILi64EEEEEENS_12float_e4m3_tENS5_IJlSB_lEEESJ_SK_NS4_8TiledMMAINS4_8MMA_AtomIJNS4_4SM904GMMA31MMA_64x128x32_F32E4M3E4M3_SS_TNILNSO_7ScaleInE1ELSQ_1EEEEEENS4_6LayoutINS5_IJNSA_ILi2EEESB_SB_EEENS5_IJSB_NSA_ILi0EEESW_EEEEENS5_IJNS4_10UnderscoreESZ_SZ_EEEEENS4_13SM90_TMA_LOADENS4_14ComposedLayoutINS4_7SwizzleILi2ELi4ELi3EEENS4_18smem_ptr_flag_bitsILi8EEENST_INS5_IJNSA_ILi8EEESH_EEENS5_IJSH_SB_EEEEEEEvNS4_8identityES12_S1C_vS1D_EENS_8epilogue10collective18CollectiveEpilogueINS1F_22Sm90TmaWarpSpecializedILi4ELi2ELi16ELb0ELb0EEEJSI_NS5_IJSG_NSA_ILi32EEEEEESJ_SK_SJ_SK_NS1F_6fusion15FusionCallbacksIS1J_NS1M_13LinCombEltActINS1F_6thread4ReLuESJ_fSJ_fLNS_15FloatRoundStyleE2EEESI_S1L_JEEES12_NS13_INS14_ILi1ELi4ELi3EEES17_NST_INS5_IJS18_S1K_EEENS5_IJS1K_SB_EEEEEEENS4_39AutoVectorizingCopyWithAssumedAlignmentILi128EEENS4_14SM90_TMA_STOREES1Y_S20_NS4_9Copy_AtomIJNS4_17SM90_U32x4_STSM_NENS_6half_tEEEEvEEEvvEEEEvNT_6ParamsE)
        /*0020*/ 	.word	0x000000d8
.L_20:


//--------------------- .nv.compat                --------------------------
	.section	.nv.compat,"",@"SHT_CUDA_COMPAT_INFO"
	.align	4
        /*0000*/ 	.byte	0x02, 0x09, 0x01, 0x00, 0x02, 0x02, 0x04, 0x00, 0x02, 0x05, 0x05, 0x00, 0x03, 0x07, 0x01, 0x01
        /*0010*/ 	.byte	0x02, 0x03, 0x01, 0x00, 0x02, 0x06, 0x01, 0x00, 0x04, 0x0b, 0x08, 0x00, 0x00, 0x00, 0x00, 0x00
        /*0020*/ 	.byte	0x00, 0x00, 0x00, 0x00


//--------------------- .nv.info._ZN7cutlass13device_kernelINS_4gemm6kernel13GemmUniversalIN4cute5tupleIJiiiiEEENS1_10collective13CollectiveMmaINS1_37MainloopSm90TmaGmmaWarpSpecializedFP8ILi8ENS5_IJNS4_1CILi1EEESB_SB_EEENS1_35KernelTmaWarpSpecializedCooperativeEEENS5_IJNSA_ILi256EEENSA_ILi128EEENSA_ILi64EEEEEENS_12float_e4m3_tENS5_IJlSB_lEEESJ_SK_NS4_8TiledMMAINS4_8MMA_AtomIJNS4_4SM904GMMA31MMA_64x128x32_F32E4M3E4M3_SS_TNILNSO_7ScaleInE1ELSQ_1EEEEEENS4_6LayoutINS5_IJNSA_ILi2EEESB_SB_EEENS5_IJSB_NSA_ILi0EEESW_EEEEENS5_IJNS4_10UnderscoreESZ_SZ_EEEEENS4_13SM90_TMA_LOADENS4_14ComposedLayoutINS4_7SwizzleILi2ELi4ELi3EEENS4_18smem_ptr_flag_bitsILi8EEENST_INS5_IJNSA_ILi8EEESH_EEENS5_IJSH_SB_EEEEEEEvNS4_8identityES12_S1C_vS1D_EENS_8epilogue10collective18CollectiveEpilogueINS1F_22Sm90TmaWarpSpecializedILi4ELi2ELi16ELb0ELb0EEEJSI_NS5_IJSG_NSA_ILi32EEEEEESJ_SK_SJ_SK_NS1F_6fusion15FusionCallbacksIS1J_NS1M_13LinCombEltActINS1F_6thread4ReLuESJ_fSJ_fLNS_15FloatRoundStyleE2EEESI_S1L_JEEES12_NS13_INS14_ILi1ELi4ELi3EEES17_NST_INS5_IJS18_S1K_EEENS5_IJS1K_SB_EEEEEEENS4_39AutoVectorizingCopyWithAssumedAlignmentILi128EEENS4_14SM90_TMA_STOREES1Y_S20_NS4_9Copy_AtomIJNS4_17SM90_U32x4_STSM_NENS_6half_tEEEEvEEEvvEEEEvNT_6ParamsE --------------------------
	.section	.nv.info._ZN7cutlass13device_kernelINS_4gemm6kernel13GemmUniversalIN4cute5tupleIJiiiiEEENS1_10collective13CollectiveMmaINS1_37MainloopSm90TmaGmmaWarpSpecializedFP8ILi8ENS5_IJNS4_1CILi1EEESB_SB_EEENS1_35KernelTmaWarpSpecializedCooperativeEEENS5_IJNSA_ILi256EEENSA_ILi128EEENSA_ILi64EEEEEENS_12float_e4m3_tENS5_IJlSB_lEEESJ_SK_NS4_8TiledMMAINS4_8MMA_AtomIJNS4_4SM904GMMA31MMA_64x128x32_F32E4M3E4M3_SS_TNILNSO_7ScaleInE1ELSQ_1EEEEEENS4_6LayoutINS5_IJNSA_ILi2EEESB_SB_EEENS5_IJSB_NSA_ILi0EEESW_EEEEENS5_IJNS4_10UnderscoreESZ_SZ_EEEEENS4_13SM90_TMA_LOADENS4_14ComposedLayoutINS4_7SwizzleILi2ELi4ELi3EEENS4_18smem_ptr_flag_bitsILi8EEENST_INS5_IJNSA_ILi8EEESH_EEENS5_IJSH_SB_EEEEEEEvNS4_8identityES12_S1C_vS1D_EENS_8epilogue10collective18CollectiveEpilogueINS1F_22Sm90TmaWarpSpecializedILi4ELi2ELi16ELb0ELb0EEEJSI_NS5_IJSG_NSA_ILi32EEEEEESJ_SK_SJ_SK_NS1F_6fusion15FusionCallbacksIS1J_NS1M_13LinCombEltActINS1F_6thread4ReLuESJ_fSJ_fLNS_15FloatRoundStyleE2EEESI_S1L_JEEES12_NS13_INS14_ILi1ELi4ELi3EEES17_NST_INS5_IJS18_S1K_EEENS5_IJS1K_SB_EEEEEEENS4_39AutoVectorizingCopyWithAssumedAlignmentILi128EEENS4_14SM90_TMA_STOREES1Y_S20_NS4_9Copy_AtomIJNS4_17SM90_U32x4_STSM_NENS_6half_tEEEEvEEEvvEEEEvNT_6ParamsE,"",@"SHT_CUDA_INFO"
	.sectionflags	@""
	.align	4


	//----- nvinfo : EIATTR_CUDA_API_VERSION
	.align		4
        /*0000*/ 	.byte	0x04, 0x37
        /*0002*/ 	.short	(.L_22 - .L_21)
.L_21:
        /*0004*/ 	.word	0x00000082


	//----- nvinfo : EIATTR_KPARAM_INFO
	.align		4
.L_22:
        /*0008*/ 	.byte	0x04, 0x17
        /*000a*/ 	.short	(.L_24 - .L_23)
.L_23:
        /*000c*/ 	.word	0x00000000
        /*0010*/ 	.short	0x0000
        /*0012*/ 	.short	0x0070
        /*0014*/ 	.byte	0x00, 0xf0, 0x01, 0x1c


	//----- nvinfo : EIATTR_SPARSE_MMA_MASK
	.align		4
.L_24:
        /*0018*/ 	.byte	0x03, 0x50
        /*001a*/ 	.short	0x0000


	//----- nvinfo : EIATTR_MAXREG_COUNT
	.align		4
        /*001c*/ 	.byte	0x03, 0x1b
        /*001e*/ 	.short	0x00a8


	//----- nvinfo : EIATTR_NUM_BARRIERS
	.align		4
        /*0020*/ 	.byte	0x02, 0x4c
        /*0022*/ 	.byte	0x02
	.zero		1


	//----- nvinfo : EIATTR_EXTERNS
	.align		4
        /*0024*/ 	.byte	0x04, 0x0f
        /*0026*/ 	.short	(.L_26 - .L_25)


	//   ....[0]....
	.align		4
.L_25:
        /*0028*/ 	.word	index@(__assertfail)


	//----- nvinfo : EIATTR_ANNOTATIONS
	.align		4
.L_26:
        /*002c*/ 	.byte	0x04, 0x55
        /*002e*/ 	.short	(.L_28 - .L_27)


	//   ....[0]....
.L_27:
        /*0030*/ 	.word	0x00000001
        /*0034*/ 	.byte	0xf0, 0x0b, 0x00, 0x00, 0x01, 0x00, 0x00, 0x00, 0x20, 0x0c, 0x00, 0x00, 0x01, 0x00, 0x00, 0x00
        /* <DEDUP_REMOVED lines=220> */
        /*0e04*/ 	.byte	0xb0, 0xdd, 0x00, 0x00, 0x01, 0x00, 0x00, 0x00, 0xd0, 0xdd, 0x00, 0x00


	//----- nvinfo : EIATTR_MERCURY_ISA_VERSION
	.align		4
.L_28:
        /*0e10*/ 	.byte	0x03, 0x5f
        /*0e12*/ 	.short	0x0101


	//----- nvinfo : EIATTR_INT_WARP_WIDE_INSTR_OFFSETS
	.align		4
        /*0e14*/ 	.byte	0x04, 0x31
        /*0e16*/ 	.short	(.L_30 - .L_29)


	//   ....[0]....
.L_29:
        /*0e18*/ 	.word	0x00000a70


	//   ....[1]....
        /*0e1c*/ 	.word	0x00000a90


	//   ....[2]....
        /*0e20*/ 	.word	0x00000b20


	//----- nvinfo : EIATTR_COOP_GROUP_MASK_REGIDS
	.align		4
.L_30:
        /*0e24*/ 	.byte	0x04, 0x29
        /*0e26*/ 	.short	(.L_32 - .L_31)


	//   ....[0]....
.L_31:
        /*0e28*/ 	.word	0xffffffff


	//   ....[1]....
        /*0e2c*/ 	.word	0xffffffff


	//   ....[2]....
        /*0e30*/ 	.word	0xffffffff


	//   ....[3]....
        /*0e34*/ 	.word	0xffffffff


	//   ....[4]....
        /*0e38*/ 	.word	0xffffffff


	//   ....[5]....
        /*0e3c*/ 	.word	0xffffffff


	//----- nvinfo : EIATTR_COOP_GROUP_INSTR_OFFSETS
	.align		4
.L_32:
        /*0e40*/ 	.byte	0x04, 0x28
        /*0e42*/ 	.short	(.L_34 - .L_33)


	//   ....[0]....
.L_33:
        /*0e44*/ 	.word	0x00000060


	//   ....[1]....
        /*0e48*/ 	.word	0x00000090


	//   ....[2]....
        /*0e4c*/ 	.word	0x00000500


	//   ....[3]....
        /*0e50*/ 	.word	0x000007d0


	//   ....[4]....
        /*0e54*/ 	.word	0x000009f0


	//   ....[5]....
        /*0e58*/ 	.word	0x000018d0


	//----- nvinfo : EIATTR_REG_RECONFIG
	.align		4
.L_34:
        /*0e5c*/ 	.byte	0x01, 0x54
	.zero		2


	//----- nvinfo : EIATTR_SYSCALL_OFFSETS
	.align		4
        /*0e60*/ 	.byte	0x04, 0x46
        /*0e62*/ 	.short	(.L_36 - .L_35)


	//   ....[0]....
.L_35:
        /*0e64*/ 	.word	0x00005860


	//   ....[1]....
        /*0e68*/ 	.word	0x000059a0


	//----- nvinfo : EIATTR_MBARRIER_INSTR_OFFSETS
	.align		4
.L_36:
        /*0e6c*/ 	.byte	0x04, 0x39
        /*0e6e*/ 	.short	(.L_38 - .L_37)


	//   ....[0]....
.L_37:
        /*0e70*/ 	.word	0x000006b0
        /*0e74*/ 	.word	0x000000ff
        /*0e78*/ 	.word	0x00000000
        /*0e7c*/ 	.short	0x0100
        /*0e7e*/ 	.byte	0x08
	.zero		1


	//   ....[1]....
        /*0e80*/ 	.word	0x000006c0
        /*0e84*/ 	.word	0x000000ff
        /*0e88*/ 	.word	0x00000040
        /*0e8c*/ 	.short	0x0100
        /*0e8e*/ 	.byte	0x08
	.zero		1


	//   ....[2]....
        /*0e90*/ 	.word	0x000006d0
        /*0e94*/ 	.word	0x000000ff
        /*0e98*/ 	.word	0x00000008
        /*0e9c*/ 	.short	0x0100
        /*0e9e*/ 	.byte	0x08
	.zero		1


	//   ....[3]....
        /*0ea0*/ 	.word	0x000006e0
        /*0ea4*/ 	.word	0x000000ff
        /*0ea8*/ 	.word	0x00000048
        /*0eac*/ 	.short	0x0100
        /*0eae*/ 	.byte	0x08
	.zero		1


	//   ....[4]....
        /*0eb0*/ 	.word	0x000006f0
        /*0eb4*/ 	.word	0x000000ff
        /*0eb8*/ 	.word	0x00000010
        /*0ebc*/ 	.short	0x0100
        /*0ebe*/ 	.byte	0x08
	.zero		1


	//   ....[5]....
        /*0ec0*/ 	.word	0x00000700
        /*0ec4*/ 	.word	0x000000ff
        /*0ec8*/ 	.word	0x00000050
        /*0ecc*/ 	.short	0x0100
        /*0ece*/ 	.byte	0x08
	.zero		1


	//   ....[6]....
        /*0ed0*/ 	.word	0x00000710
        /*0ed4*/ 	.word	0x000000ff
        /*0ed8*/ 	.word	0x00000018
        /*0edc*/ 	.short	0x0100
        /*0ede*/ 	.byte	0x08
	.zero		1


	//   ....[7]....
        /*0ee0*/ 	.word	0x00000720
        /*0ee4*/ 	.word	0x000000ff
        /*0ee8*/ 	.word	0x00000058
        /*0eec*/ 	.short	0x0100
        /*0eee*/ 	.byte	0x08
	.zero		1


	//   ....[8]....
        /*0ef0*/ 	.word	0x00000730
        /*0ef4*/ 	.word	0x000000ff
        /*0ef8*/ 	.word	0x00000020
        /*0efc*/ 	.short	0x0100
        /*0efe*/ 	.byte	0x08
	.zero		1


	//   ....[9]....
        /*0f00*/ 	.word	0x00000740
        /*0f04*/ 	.word	0x000000ff
        /*0f08*/ 	.word	0x00000060
        /*0f0c*/ 	.short	0x0100
        /*0f0e*/ 	.byte	0x08
	.zero		1


	//   ....[10]....
        /*0f10*/ 	.word	0x00000750
        /*0f14*/ 	.word	0x000000ff
        /*0f18*/ 	.word	0x00000028
        /*0f1c*/ 	.short	0x0100
        /*0f1e*/ 	.byte	0x08
	.zero		1


	//   ....[11]....
        /*0f20*/ 	.word	0x00000760
        /*0f24*/ 	.word	0x000000ff
        /*0f28*/ 	.word	0x00000068
        /*0f2c*/ 	.short	0x0100
        /*0f2e*/ 	.byte	0x08
	.zero		1


	//   ....[12]....
        /*0f30*/ 	.word	0x00000770
        /*0f34*/ 	.word	0x000000ff
        /*0f38*/ 	.word	0x00000030
        /*0f3c*/ 	.short	0x0100
        /*0f3e*/ 	.byte	0x08
	.zero		1


	//   ....[13]....
        /*0f40*/ 	.word	0x00000780
        /*0f44*/ 	.word	0x000000ff
        /*0f48*/ 	.word	0x00000070
        /*0f4c*/ 	.short	0x0100
        /*0f4e*/ 	.byte	0x08
	.zero		1


	//   ....[14]....
        /*0f50*/ 	.word	0x00000790
        /*0f54*/ 	.word	0x000000ff
        /*0f58*/ 	.word	0x00000038
        /*0f5c*/ 	.short	0x0100
        /*0f5e*/ 	.byte	0x08
	.zero		1


	//   ....[15]....
        /*0f60*/ 	.word	0x000007a0
        /*0f64*/ 	.word	0x000000ff
        /*0f68*/ 	.word	0x00000078
        /*0f6c*/ 	.short	0x0100
        /*0f6e*/ 	.byte	0x08
	.zero		1


	//   ....[16]....
        /*0f70*/ 	.word	0x00000910
        /*0f74*/ 	.word	0x000000ff
        /*0f78*/ 	.word	0x00000080
        /*0f7c*/ 	.short	0x0100
        /*0f7e*/ 	.byte	0x08
	.zero		1


	//   ....[17]....
        /*0f80*/ 	.word	0x00000920
        /*0f84*/ 	.word	0x000000ff
        /*0f88*/ 	.word	0x000000a0
        /*0f8c*/ 	.short	0x0100
        /*0f8e*/ 	.byte	0x08
	.zero		1


	//   ....[18]....
        /*0f90*/ 	.word	0x00000930
        /*0f94*/ 	.word	0x000000ff
        /*0f98*/ 	.word	0x00000088
        /*0f9c*/ 	.short	0x0100
        /*0f9e*/ 	.byte	0x08
	.zero		1


	//   ....[19]....
        /*0fa0*/ 	.word	0x00000940
        /*0fa4*/ 	.word	0x000000ff
        /*0fa8*/ 	.word	0x000000a8
        /*0fac*/ 	.short	0x0100
        /*0fae*/ 	.byte	0x08
	.zero		1


	//   ....[20]....
        /*0fb0*/ 	.word	0x00000950
        /*0fb4*/ 	.word	0x000000ff
        /*0fb8*/ 	.word	0x00000090
        /*0fbc*/ 	.short	0x0100
        /*0fbe*/ 	.byte	0x08
	.zero		1


	//   ....[21]....
        /*0fc0*/ 	.word	0x00000960
        /*0fc4*/ 	.word	0x000000ff
        /*0fc8*/ 	.word	0x000000b0
        /*0fcc*/ 	.short	0x0100
        /*0fce*/ 	.byte	0x08
	.zero		1


	//   ....[22]....
        /*0fd0*/ 	.word	0x00000970
        /*0fd4*/ 	.word	0x000000ff
        /*0fd8*/ 	.word	0x00000098
        /*0fdc*/ 	.short	0x0100
        /*0fde*/ 	.byte	0x08
	.zero		1


	//   ....[23]....
        /*0fe0*/ 	.word	0x00000980
        /*0fe4*/ 	.word	0x000000ff
        /*0fe8*/ 	.word	0x000000b8
        /*0fec*/ 	.short	0x0100
        /*0fee*/ 	.byte	0x08
	.zero		1


	//   ....[24]....
        /*0ff0*/ 	.word	0x00000b80
        /*0ff4*/ 	.word	0x000000ff
        /*0ff8*/ 	.word	0x000000c0
        /*0ffc*/ 	.short	0x0100
        /*0ffe*/ 	.byte	0x08
	.zero		1


	//   ....[25]....
        /*1000*/ 	.word	0x00000c00
        /*1004*/ 	.word	0x000000ff
        /*1008*/ 	.word	0x000000c8
        /*100c*/ 	.short	0x0100
        /*100e*/ 	.byte	0x08
	.zero		1


	//   ....[26]....
        /*1010*/ 	.word	0x00002150
        /*1014*/ 	.word	0x000000ff
        /*1018*/ 	.word	0x00000000
        /*101c*/ 	.short	0x010a
        /*101e*/ 	.byte	0x04
	.zero		1


	//   ....[27]....
        /*1020*/ 	.word	0x00002190
        /*1024*/ 	.word	0x000000ff
        /*1028*/ 	.word	0x00000000
        /*102c*/ 	.short	0x010a
        /*102e*/ 	.byte	0x04
	.zero		1


	//   ....[28]....
        /*1030*/ 	.word	0x000035a0
        /*1034*/ 	.word	0x000000ff
        /*1038*/ 	.word	0x00000000
        /*103c*/ 	.short	0x010a
        /*103e*/ 	.byte	0x06
	.zero		1


	//   ....[29]....
        /*1040*/ 	.word	0x000035e0
        /*1044*/ 	.word	0x000000ff
        /*1048*/ 	.word	0x00000000
        /*104c*/ 	.short	0x010a
        /*104e*/ 	.byte	0x06
	.zero		1


	//   ....[30]....
        /*1050*/ 	.word	0x000046f0
        /*1054*/ 	.word	0x000000ff
        /*1058*/ 	.word	0x00000000
        /*105c*/ 	.short	0x0101
        /*105e*/ 	.byte	0x05
	.zero		1


	//   ....[31]....
        /*1060*/ 	.word	0x000056d0
        /*1064*/ 	.word	0x000000ff
        /*1068*/ 	.word	0x00000000
        /*106c*/ 	.short	0x0101
        /*106e*/ 	.byte	0x04
	.zero		1


	//   ....[32]....
        /*1070*/ 	.word	0x00005ea0
        /*1074*/ 	.word	0x0000000d
        /*1078*/ 	.word	0x00000080
        /*107c*/ 	.short	0x010a
        /*107e*/ 	.byte	0x3f
	.zero		1


	//   ....[33]....
        /*1080*/ 	.word	0x000061c0
        /*1084*/ 	.word	0x00000006
        /*1088*/ 	.word	0x00000000
        /*108c*/ 	.short	0x0101
        /*108e*/ 	.byte	0x3f
	.zero		1


	//   ....[34]....
        /*1090*/ 	.word	0x000069e0
        /*1094*/ 	.word	0x0000000e
        /*1098*/ 	.word	0x00000080
        /*109c*/ 	.short	0x010a
        /*109e*/ 	.byte	0x3f
	.zero		1


	//   ....[35]....
        /*10a0*/ 	.word	0x00006c10
        /*10a4*/ 	.word	0x00000009
        /*10a8*/ 	.word	0x00000000
        /*10ac*/ 	.short	0x0101
        /*10ae*/ 	.byte	0x3f
	.zero		1


	//   ....[36]....
        /*10b0*/ 	.word	0x00007350
        /*10b4*/ 	.word	0x0000000d
        /*10b8*/ 	.word	0x00000080
        /*10bc*/ 	.short	0x010a
        /*10be*/ 	.byte	0x3f
	.zero		1


	//   ....[37]....
        /*10c0*/ 	.word	0x00007580
        /*10c4*/ 	.word	0x00000009
        /*10c8*/ 	.word	0x00000000
        /*10cc*/ 	.short	0x0101
        /*10ce*/ 	.byte	0x3f
	.zero		1


	//   ....[38]....
        /*10d0*/ 	.word	0x00007ca0
        /*10d4*/ 	.word	0x0000000b
        /*10d8*/ 	.word	0x00000080
        /*10dc*/ 	.short	0x010a
        /*10de*/ 	.byte	0x3f
	.zero		1


	//   ....[39]....
        /*10e0*/ 	.word	0x00007f20
        /*10e4*/ 	.word	0x0000000b
        /*10e8*/ 	.word	0x00000000
        /*10ec*/ 	.short	0x0101
        /*10ee*/ 	.byte	0x3f
	.zero		1


	//   ....[40]....
        /*10f0*/ 	.word	0x00008720
        /*10f4*/ 	.word	0x0000000b
        /*10f8*/ 	.word	0x00000080
        /*10fc*/ 	.short	0x010a
        /*10fe*/ 	.byte	0x3f
	.zero		1


	//   ....[41]....
        /*1100*/ 	.word	0x000089a0
        /*1104*/ 	.word	0x0000000b
        /*1108*/ 	.word	0x00000000
        /*110c*/ 	.short	0x0101
        /*110e*/ 	.byte	0x3f
	.zero		1


	//   ....[42]....
        /*1110*/ 	.word	0x000090d0
        /*1114*/ 	.word	0x0000000b
        /*1118*/ 	.word	0x00000080
        /*111c*/ 	.short	0x010a
        /*111e*/ 	.byte	0x3f
	.zero		1


	//   ....[43]....
        /*1120*/ 	.word	0x00009350
        /*1124*/ 	.word	0x0000000b
        /*1128*/ 	.word	0x00000000
        /*112c*/ 	.short	0x0101
        /*112e*/ 	.byte	0x3f
	.zero		1


	//   ....[44]....
        /*1130*/ 	.word	0x00009b80
        /*1134*/ 	.word	0x0000000b
        /*1138*/ 	.word	0x00000080
        /*113c*/ 	.short	0x010a
        /*113e*/ 	.byte	0x3f
	.zero		1


	//   ....[45]....
        /*1140*/ 	.word	0x00009e00
        /*1144*/ 	.word	0x0000000b
        /*1148*/ 	.word	0x00000000
        /*114c*/ 	.short	0x0101
        /*114e*/ 	.byte	0x3f
	.zero		1


	//   ....[46]....
        /*1150*/ 	.word	0x0000a530
        /*1154*/ 	.word	0x0000000c
        /*1158*/ 	.word	0x00000080
        /*115c*/ 	.short	0x010a
        /*115e*/ 	.byte	0x3f
	.zero		1


	//   ....[47]....
        /*1160*/ 	.word	0x0000a790
        /*1164*/ 	.word	0x00000007
        /*1168*/ 	.word	0x00000000
        /*116c*/ 	.short	0x0101
        /*116e*/ 	.byte	0x3f
	.zero		1


	//   ....[48]....
        /*1170*/ 	.word	0x0000bdc0
        /*1174*/ 	.word	0x000000ff
        /*1178*/ 	.word	0x000000c8
        /*117c*/ 	.short	0x010a
        /*117e*/ 	.byte	0x04
	.zero		1


	//   ....[49]....
        /*1180*/ 	.word	0x0000c1f0
        /*1184*/ 	.word	0x000000ff
        /*1188*/ 	.word	0x000000a0
        /*118c*/ 	.short	0x010a
        /*118e*/ 	.byte	0x0d
	.zero		1


	//   ....[50]....
        /*1190*/ 	.word	0x0000c2e0
        /*1194*/ 	.word	0x000000ff
        /*1198*/ 	.word	0x00000080
        /*119c*/ 	.short	0x010b
        /*119e*/ 	.byte	0x0d
	.zero		1


	//   ....[51]....
        /*11a0*/ 	.word	0x0000c340
        /*11a4*/ 	.word	0x000000ff
        /*11a8*/ 	.word	0x00000000
        /*11ac*/ 	.short	0x0101
        /*11ae*/ 	.byte	0x10
	.zero		1


	//   ....[52]....
        /*11b0*/ 	.word	0x0000c370
        /*11b4*/ 	.word	0x000000ff
        /*11b8*/ 	.word	0x000000a8
        /*11bc*/ 	.short	0x010a
        /*11be*/ 	.byte	0x0d
	.zero		1


	//   ....[53]....
        /*11c0*/ 	.word	0x0000c480
        /*11c4*/ 	.word	0x000000ff
        /*11c8*/ 	.word	0x00000088
        /*11cc*/ 	.short	0x010b
        /*11ce*/ 	.byte	0x0d
	.zero		1


	//   ....[54]....
        /*11d0*/ 	.word	0x0000c4f0
        /*11d4*/ 	.word	0x000000ff
        /*11d8*/ 	.word	0x00000000
        /*11dc*/ 	.short	0x0101
        /*11de*/ 	.byte	0x14
	.zero		1


	//   ....[55]....
        /*11e0*/ 	.word	0x0000c520
        /*11e4*/ 	.word	0x000000ff
        /*11e8*/ 	.word	0x000000b0
        /*11ec*/ 	.short	0x010a
        /*11ee*/ 	.byte	0x0d
	.zero		1


	//   ....[56]....
        /*11f0*/ 	.word	0x0000c620
        /*11f4*/ 	.word	0x000000ff
        /*11f8*/ 	.word	0x00000090
        /*11fc*/ 	.short	0x010b
        /*11fe*/ 	.byte	0x0d
	.zero		1


	//   ....[57]....
        /*1200*/ 	.word	0x0000c680
        /*1204*/ 	.word	0x000000ff
        /*1208*/ 	.word	0x00000000
        /*120c*/ 	.short	0x0101
        /*120e*/ 	.byte	0x1d
	.zero		1


	//   ....[58]....
        /*1210*/ 	.word	0x0000c6b0
        /*1214*/ 	.word	0x000000ff
        /*1218*/ 	.word	0x000000b8
        /*121c*/ 	.short	0x010a
        /*121e*/ 	.byte	0x0d
	.zero		1


	//   ....[59]....
        /*1220*/ 	.word	0x0000c7b0
        /*1224*/ 	.word	0x000000ff
        /*1228*/ 	.word	0x00000098
        /*122c*/ 	.short	0x010b
        /*122e*/ 	.byte	0x0d
	.zero		1


	//   ....[60]....
        /*1230*/ 	.word	0x0000c820
        /*1234*/ 	.word	0x000000ff
        /*1238*/ 	.word	0x00000000
        /*123c*/ 	.short	0x0101
        /*123e*/ 	.byte	0x1e
	.zero		1


	//   ....[61]....
        /*1240*/ 	.word	0x0000c860
        /*1244*/ 	.word	0x000000ff
        /*1248*/ 	.word	0x000000a0
        /*124c*/ 	.short	0x010a
        /*124e*/ 	.byte	0x0d
	.zero		1


	//   ....[62]....
        /*1250*/ 	.word	0x0000c950
        /*1254*/ 	.word	0x000000ff
        /*1258*/ 	.word	0x00000080
        /*125c*/ 	.short	0x010b
        /*125e*/ 	.byte	0x0d
	.zero		1


	//   ....[63]....
        /*1260*/ 	.word	0x0000c990
        /*1264*/ 	.word	0x000000ff
        /*1268*/ 	.word	0x00000000
        /*126c*/ 	.short	0x0101
        /*126e*/ 	.byte	0x10
	.zero		1


	//   ....[64]....
        /*1270*/ 	.word	0x0000c9c0
        /*1274*/ 	.word	0x000000ff
        /*1278*/ 	.word	0x000000a8
        /*127c*/ 	.short	0x010a
        /*127e*/ 	.byte	0x0d
	.zero		1


	//   ....[65]....
        /*1280*/ 	.word	0x0000cac0
        /*1284*/ 	.word	0x000000ff
        /*1288*/ 	.word	0x00000088
        /*128c*/ 	.short	0x010b
        /*128e*/ 	.byte	0x0d
	.zero		1


	//   ....[66]....
        /*1290*/ 	.word	0x0000cb00
        /*1294*/ 	.word	0x000000ff
        /*1298*/ 	.word	0x00000000
        /*129c*/ 	.short	0x0101
        /*129e*/ 	.byte	0x14
	.zero		1


	//   ....[67]....
        /*12a0*/ 	.word	0x0000cb40
        /*12a4*/ 	.word	0x000000ff
        /*12a8*/ 	.word	0x000000b0
        /*12ac*/ 	.short	0x010a
        /*12ae*/ 	.byte	0x0d
	.zero		1


	//   ....[68]....
        /*12b0*/ 	.word	0x0000cc20
        /*12b4*/ 	.word	0x000000ff
        /*12b8*/ 	.word	0x00000090
        /*12bc*/ 	.short	0x010b
        /*12be*/ 	.byte	0x0d
	.zero		1


	//   ....[69]....
        /*12c0*/ 	.word	0x0000cc60
        /*12c4*/ 	.word	0x000000ff
        /*12c8*/ 	.word	0x00000000
        /*12cc*/ 	.short	0x0101
        /*12ce*/ 	.byte	0x1d
	.zero		1


	//   ....[70]....
        /*12d0*/ 	.word	0x0000cc90
        /*12d4*/ 	.word	0x000000ff
        /*12d8*/ 	.word	0x000000b8
        /*12dc*/ 	.short	0x010a
        /*12de*/ 	.byte	0x0d
	.zero		1


	//   ....[71]....
        /*12e0*/ 	.word	0x0000cd90
        /*12e4*/ 	.word	0x000000ff
        /*12e8*/ 	.word	0x00000098
        /*12ec*/ 	.short	0x010b
        /*12ee*/ 	.byte	0x0d
	.zero		1


	//   ....[72]....
        /*12f0*/ 	.word	0x0000cde0
        /*12f4*/ 	.word	0x000000ff
        /*12f8*/ 	.word	0x00000000
        /*12fc*/ 	.short	0x0101
        /*12fe*/ 	.byte	0x1e
	.zero		1


	//   ....[73]....
        /*1300*/ 	.word	0x0000d510
        /*1304*/ 	.word	0x00000000
        /*1308*/ 	.word	0x000000a0
        /*130c*/ 	.short	0x010a
        /*130e*/ 	.byte	0x3f
	.zero		1


	//   ....[74]....
        /*1310*/ 	.word	0x0000d550
        /*1314*/ 	.word	0x00000000
        /*1318*/ 	.word	0x000000a8
        /*131c*/ 	.short	0x010a
        /*131e*/ 	.byte	0x3f
	.zero		1


	//   ....[75]....
        /*1320*/ 	.word	0x0000d590
        /*1324*/ 	.word	0x00000000
        /*1328*/ 	.word	0x000000b0
        /*132c*/ 	.short	0x010a
        /*132e*/ 	.byte	0x3f
	.zero		1


	//   ....[76]....
        /*1330*/ 	.word	0x0000d5f0
        /*1334*/ 	.word	0x00000000
        /*1338*/ 	.word	0x000000b8
        /*133c*/ 	.short	0x010a
        /*133e*/ 	.byte	0x3f
	.zero		1


	//   ....[77]....
        /*1340*/ 	.word	0x0000d940
        /*1344*/ 	.word	0x0000000c
        /*1348*/ 	.word	0x00000040
        /*134c*/ 	.short	0x010a
        /*134e*/ 	.byte	0x3f
	.zero		1


	//   ....[78]....
        /*1350*/ 	.word	0x0000dd50
        /*1354*/ 	.word	0x00000003
        /*1358*/ 	.word	0x000000c8
        /*135c*/ 	.short	0x0101
        /*135e*/ 	.byte	0x3f
	.zero		1


	//   ....[79]....
        /*1360*/ 	.word	0x0000e4b0
        /*1364*/ 	.word	0x00000007
        /*1368*/ 	.word	0x00000000
        /*136c*/ 	.short	0x010a
        /*136e*/ 	.byte	0x3f
	.zero		1


	//   ....[80]....
        /*1370*/ 	.word	0x0000e530
        /*1374*/ 	.word	0x00000009
        /*1378*/ 	.word	0x00000000
        /*137c*/ 	.short	0x010a
        /*137e*/ 	.byte	0x3f
	.zero		1


	//   ....[81]....
        /*1380*/ 	.word	0x0000e5c0
        /*1384*/ 	.word	0x00000006
        /*1388*/ 	.word	0x00000000
        /*138c*/ 	.short	0x010a
        /*138e*/ 	.byte	0x3f
	.zero		1


	//   ....[82]....
        /*1390*/ 	.word	0x0000e650
        /*1394*/ 	.word	0x00000009
        /*1398*/ 	.word	0x00000000
        /*139c*/ 	.short	0x010a
        /*139e*/ 	.byte	0x3f
	.zero		1


	//   ....[83]....
        /*13a0*/ 	.word	0x0000e6e0
        /*13a4*/ 	.word	0x00000006
        /*13a8*/ 	.word	0x00000000
        /*13ac*/ 	.short	0x010a
        /*13ae*/ 	.byte	0x3f
	.zero		1


	//   ....[84]....
        /*13b0*/ 	.word	0x0000e770
        /*13b4*/ 	.word	0x00000009
        /*13b8*/ 	.word	0x00000000
        /*13bc*/ 	.short	0x010a
        /*13be*/ 	.byte	0x3f
	.zero		1


	//   ....[85]....
        /*13c0*/ 	.word	0x0000e800
        /*13c4*/ 	.word	0x00000006
        /*13c8*/ 	.word	0x00000000
        /*13cc*/ 	.short	0x010a
        /*13ce*/ 	.byte	0x3f
	.zero		1


	//   ....[86]....
        /*13d0*/ 	.word	0x0000e890
        /*13d4*/ 	.word	0x00000003
        /*13d8*/ 	.word	0x00000000
        /*13dc*/ 	.short	0x010a
        /*13de*/ 	.byte	0x3f
	.zero		1


	//   ....[87]....
        /*13e0*/ 	.word	0x0000e900
        /*13e4*/ 	.word	0x00000003
        /*13e8*/ 	.word	0x00000000
        /*13ec*/ 	.short	0x010a
        /*13ee*/ 	.byte	0x3f
	.zero		1


	//   ....[88]....
        /*13f0*/ 	.word	0x0000e960
        /*13f4*/ 	.word	0x00000005
        /*13f8*/ 	.word	0x00000000
        /*13fc*/ 	.short	0x010a
        /*13fe*/ 	.byte	0x3f
	.zero		1


	//   ....[89]....
        /*1400*/ 	.word	0x0000e9b0
        /*1404*/ 	.word	0x0000000d
        /*1408*/ 	.word	0x00000080
        /*140c*/ 	.short	0x010a
        /*140e*/ 	.byte	0x3f
	.zero		1


	//   ....[90]....
        /*1410*/ 	.word	0x0000ea00
        /*1414*/ 	.word	0x0000000e
        /*1418*/ 	.word	0x00000080
        /*141c*/ 	.short	0x010a
        /*141e*/ 	.byte	0x3f
	.zero		1


	//   ....[91]....
        /*1420*/ 	.word	0x0000ea50
        /*1424*/ 	.word	0x0000000d
        /*1428*/ 	.word	0x00000080
        /*142c*/ 	.short	0x010a
        /*142e*/ 	.byte	0x3f
	.zero		1


	//   ....[92]....
        /*1430*/ 	.word	0x0000eaa0
        /*1434*/ 	.word	0x0000000b
        /*1438*/ 	.word	0x00000080
        /*143c*/ 	.short	0x010a
        /*143e*/ 	.byte	0x3f
	.zero		1


	//   ....[93]....
        /*1440*/ 	.word	0x0000eaf0
        /*1444*/ 	.word	0x0000000b
        /*1448*/ 	.word	0x00000080
        /*144c*/ 	.short	0x010a
        /*144e*/ 	.byte	0x3f
	.zero		1


	//   ....[94]....
        /*1450*/ 	.word	0x0000eb40
        /*1454*/ 	.word	0x0000000b
        /*1458*/ 	.word	0x00000080
        /*145c*/ 	.short	0x010a
        /*145e*/ 	.byte	0x3f
	.zero		1


	//   ....[95]....
        /*1460*/ 	.word	0x0000eb90
        /*1464*/ 	.word	0x0000000b
        /*1468*/ 	.word	0x00000080
        /*146c*/ 	.short	0x010a
        /*146e*/ 	.byte	0x3f
	.zero		1


	//   ....[96]....
        /*1470*/ 	.word	0x0000ebe0
        /*1474*/ 	.word	0x0000000c
        /*1478*/ 	.word	0x00000080
        /*147c*/ 	.short	0x010a
        /*147e*/ 	.byte	0x3f
	.zero		1


	//   ....[97]....
        /*1480*/ 	.word	0x0000ec40
        /*1484*/ 	.word	0x00000003
        /*1488*/ 	.word	0x000000c8
        /*148c*/ 	.short	0x010a
        /*148e*/ 	.byte	0x3f
	.zero		1


	//   ....[98]....
        /*1490*/ 	.word	0x0000eca0
        /*1494*/ 	.word	0x00000003
        /*1498*/ 	.word	0x000000a0
        /*149c*/ 	.short	0x010a
        /*149e*/ 	.byte	0x3f
	.zero		1


	//   ....[99]....
        /*14a0*/ 	.word	0x0000ed00
        /*14a4*/ 	.word	0x00000003
        /*14a8*/ 	.word	0x000000a8
        /*14ac*/ 	.short	0x010a
        /*14ae*/ 	.byte	0x3f
	.zero		1


	//   ....[100]....
        /*14b0*/ 	.word	0x0000ed60
        /*14b4*/ 	.word	0x00000003
        /*14b8*/ 	.word	0x000000b0
        /*14bc*/ 	.short	0x010a
        /*14be*/ 	.byte	0x3f
	.zero		1


	//   ....[101]....
        /*14c0*/ 	.word	0x0000edc0
        /*14c4*/ 	.word	0x00000003
        /*14c8*/ 	.word	0x000000b8
        /*14cc*/ 	.short	0x010a
        /*14ce*/ 	.byte	0x3f
	.zero		1


	//   ....[102]....
        /*14d0*/ 	.word	0x0000ee20
        /*14d4*/ 	.word	0x00000003
        /*14d8*/ 	.word	0x000000a0
        /*14dc*/ 	.short	0x010a
        /*14de*/ 	.byte	0x3f
	.zero		1


	//   ....[103]....
        /*14e0*/ 	.word	0x0000ee80
        /*14e4*/ 	.word	0x00000003
        /*14e8*/ 	.word	0x000000a8
        /*14ec*/ 	.short	0x010a
        /*14ee*/ 	.byte	0x3f
	.zero		1


	//   ....[104]....
        /*14f0*/ 	.word	0x0000eee0
        /*14f4*/ 	.word	0x00000003
        /*14f8*/ 	.word	0x000000b0
        /*14fc*/ 	.short	0x010a
        /*14fe*/ 	.byte	0x3f
	.zero		1


	//   ....[105]....
        /*1500*/ 	.word	0x0000ef40
        /*1504*/ 	.word	0x00000003
        /*1508*/ 	.word	0x000000b8
        /*150c*/ 	.short	0x010a
        /*150e*/ 	.byte	0x3f
	.zero		1


	//   ....[106]....
        /*1510*/ 	.word	0x0000ef90
        /*1514*/ 	.word	0x00000000
        /*1518*/ 	.word	0x000000a0
        /*151c*/ 	.short	0x010a
        /*151e*/ 	.byte	0x3f
	.zero		1


	//   ....[107]....
        /*1520*/ 	.word	0x0000efe0
        /*1524*/ 	.word	0x00000000
        /*1528*/ 	.word	0x000000a8
        /*152c*/ 	.short	0x010a
        /*152e*/ 	.byte	0x3f
	.zero		1


	//   ....[108]....
        /*1530*/ 	.word	0x0000f030
        /*1534*/ 	.word	0x00000000
        /*1538*/ 	.word	0x000000b0
        /*153c*/ 	.short	0x010a
        /*153e*/ 	.byte	0x3f
	.zero		1


	//   ....[109]....
        /*1540*/ 	.word	0x0000f110
        /*1544*/ 	.word	0x0000000c
        /*1548*/ 	.word	0x00000040
        /*154c*/ 	.short	0x010a
        /*154e*/ 	.byte	0x3f
	.zero		1


	//   ....[110]....
        /*1550*/ 	.word	0x0000f1f0
        /*1554*/ 	.word	0x00000007
        /*1558*/ 	.word	0x00000000
        /*155c*/ 	.short	0x010a
        /*155e*/ 	.byte	0x3f
	.zero		1


	//   ....[111]....
        /*1560*/ 	.word	0x0000f240
        /*1564*/ 	.word	0x00000009
        /*1568*/ 	.word	0x00000000
        /*156c*/ 	.short	0x010a
        /*156e*/ 	.byte	0x3f
	.zero		1


	//   ....[112]....
        /*1570*/ 	.word	0x0000f290
        /*1574*/ 	.word	0x00000006
        /*1578*/ 	.word	0x00000000
        /*157c*/ 	.short	0x010a
        /*157e*/ 	.byte	0x3f
	.zero		1


	//   ....[113]....
        /*1580*/ 	.word	0x0000f2e0
        /*1584*/ 	.word	0x00000009
        /*1588*/ 	.word	0x00000000
        /*158c*/ 	.short	0x010a
        /*158e*/ 	.byte	0x3f
	.zero		1


	//   ....[114]....
        /*1590*/ 	.word	0x0000f330
        /*1594*/ 	.word	0x00000006
        /*1598*/ 	.word	0x00000000
        /*159c*/ 	.short	0x010a
        /*159e*/ 	.byte	0x3f
	.zero		1


	//   ....[115]....
        /*15a0*/ 	.word	0x0000f380
        /*15a4*/ 	.word	0x00000009
        /*15a8*/ 	.word	0x00000000
        /*15ac*/ 	.short	0x010a
        /*15ae*/ 	.byte	0x3f
	.zero		1


	//   ....[116]....
        /*15b0*/ 	.word	0x0000f3d0
        /*15b4*/ 	.word	0x00000006
        /*15b8*/ 	.word	0x00000000
        /*15bc*/ 	.short	0x010a
        /*15be*/ 	.byte	0x3f
	.zero		1


	//----- nvinfo : EIATTR_NUM_MBARRIERS
	.align		4
.L_38:
        /*15c0*/ 	.byte	0x03, 0x38
        /*15c2*/ 	.short	0x001a


	//----- nvinfo : EIATTR_EXIT_INSTR_OFFSETS
	.align		4
        /*15c4*/ 	.byte	0x04, 0x1c
        /*15c6*/ 	.short	(.L_40 - .L_39)


	//   ....[0]....
.L_39:
        /*15c8*/ 	.word	0x00000cc0


	//   ....[1]....
        /*15cc*/ 	.word	0x00001530


	//   ....[2]....
        /*15d0*/ 	.word	0x0000b650


	//   ....[3]....
        /*15d4*/ 	.word	0x0000bce0


	//   ....[4]....
        /*15d8*/ 	.word	0x0000bd50


	//   ....[5]....
        /*15dc*/ 	.word	0x0000d640


	//   ....[6]....
        /*15e0*/ 	.word	0x0000e8e0


	//----- nvinfo : EIATTR_MAX_THREADS
	.align		4
.L_40:
        /*15e4*/ 	.byte	0x04, 0x05
        /*15e6*/ 	.short	(.L_42 - .L_41)
.L_41:
        /*15e8*/ 	.word	0x00000180
        /*15ec*/ 	.word	0x00000001
        /*15f0*/ 	.word	0x00000001


	//----- nvinfo : EIATTR_CRS_STACK_SIZE
	.align		4
.L_42:
        /*15f4*/ 	.byte	0x04, 0x1e
        /*15f6*/ 	.short	(.L_44 - .L_43)
.L_43:
        /*15f8*/ 	.word	0x00000000


	//----- nvinfo : EIATTR_CBANK_PARAM_SIZE
	.align		4
.L_44:
        /*15fc*/ 	.byte	0x03, 0x19
        /*15fe*/ 	.short	0x0770


	//----- nvinfo : EIATTR_PARAM_CBANK
	.align		4
        /*1600*/ 	.byte	0x04, 0x0a
        /*1602*/ 	.short	(.L_46 - .L_45)
	.align		4
.L_45:
        /*1604*/ 	.word	index@(.nv.constant0._ZN7cutlass13device_kernelINS_4gemm6kernel13GemmUniversalIN4cute5tupleIJiiiiEEENS1_10collective13CollectiveMmaINS1_37MainloopSm90TmaGmmaWarpSpecializedFP8ILi8ENS5_IJNS4_1CILi1EEESB_SB_EEENS1_35KernelTmaWarpSpecializedCooperativeEEENS5_IJNSA_ILi256EEENSA_ILi128EEENSA_ILi64EEEEEENS_12float_e4m3_tENS5_IJlSB_lEEESJ_SK_NS4_8TiledMMAINS4_8MMA_AtomIJNS4_4SM904GMMA31MMA_64x128x32_F32E4M3E4M3_SS_TNILNSO_7ScaleInE1ELSQ_1EEEEEENS4_6LayoutINS5_IJNSA_ILi2EEESB_SB_EEENS5_IJSB_NSA_ILi0EEESW_EEEEENS5_IJNS4_10UnderscoreESZ_SZ_EEEEENS4_13SM90_TMA_LOADENS4_14ComposedLayoutINS4_7SwizzleILi2ELi4ELi3EEENS4_18smem_ptr_flag_bitsILi8EEENST_INS5_IJNSA_ILi8EEESH_EEENS5_IJSH_SB_EEEEEEEvNS4_8identityES12_S1C_vS1D_EENS_8epilogue10collective18CollectiveEpilogueINS1F_22Sm90TmaWarpSpecializedILi4ELi2ELi16ELb0ELb0EEEJSI_NS5_IJSG_NSA_ILi32EEEEEESJ_SK_SJ_SK_NS1F_6fusion15FusionCallbacksIS1J_NS1M_13LinCombEltActINS1F_6thread4ReLuESJ_fSJ_fLNS_15FloatRoundStyleE2EEESI_S1L_JEEES12_NS13_INS14_ILi1ELi4ELi3EEES17_NST_INS5_IJS18_S1K_EEENS5_IJS1K_SB_EEEEEEENS4_39AutoVectorizingCopyWithAssumedAlignmentILi128EEENS4_14SM90_TMA_STOREES1Y_S20_NS4_9Copy_AtomIJNS4_17SM90_U32x4_STSM_NENS_6half_tEEEEvEEEvvEEEEvNT_6ParamsE)
        /*1608*/ 	.short	0x0210
        /*160a*/ 	.short	0x0770


	//----- nvinfo : EIATTR_SW_WAR
	.align		4
.L_46:
        /*160c*/ 	.byte	0x04, 0x36
        /*160e*/ 	.short	(.L_48 - .L_47)
.L_47:
        /*1610*/ 	.word	0x00000008
.L_48:


//--------------------- .nv.callgraph             --------------------------
	.section	.nv.callgraph,"",@"SHT_CUDA_CALLGRAPH"
	.align	4
	.sectionentsize	8
	.align		4
        /*0000*/ 	.word	0x00000000
	.align		4
        /*0004*/ 	.word	0xffffffff
	.align		4
        /*0008*/ 	.word	index@(_ZN7cutlass13device_kernelINS_4gemm6kernel13GemmUniversalIN4cute5tupleIJiiiiEEENS1_10collective13CollectiveMmaINS1_37MainloopSm90TmaGmmaWarpSpecializedFP8ILi8ENS5_IJNS4_1CILi1EEESB_SB_EEENS1_35KernelTmaWarpSpecializedCooperativeEEENS5_IJNSA_ILi256EEENSA_ILi128EEENSA_ILi64EEEEEENS_12float_e4m3_tENS5_IJlSB_lEEESJ_SK_NS4_8TiledMMAINS4_8MMA_AtomIJNS4_4SM904GMMA31MMA_64x128x32_F32E4M3E4M3_SS_TNILNSO_7ScaleInE1ELSQ_1EEEEEENS4_6LayoutINS5_IJNSA_ILi2EEESB_SB_EEENS5_IJSB_NSA_ILi0EEESW_EEEEENS5_IJNS4_10UnderscoreESZ_SZ_EEEEENS4_13SM90_TMA_LOADENS4_14ComposedLayoutINS4_7SwizzleILi2ELi4ELi3EEENS4_18smem_ptr_flag_bitsILi8EEENST_INS5_IJNSA_ILi8EEESH_EEENS5_IJSH_SB_EEEEEEEvNS4_8identityES12_S1C_vS1D_EENS_8epilogue10collective18CollectiveEpilogueINS1F_22Sm90TmaWarpSpecializedILi4ELi2ELi16ELb0ELb0EEEJSI_NS5_IJSG_NSA_ILi32EEEEEESJ_SK_SJ_SK_NS1F_6fusion15FusionCallbacksIS1J_NS1M_13LinCombEltActINS1F_6thread4ReLuESJ_fSJ_fLNS_15FloatRoundStyleE2EEESI_S1L_JEEES12_NS13_INS14_ILi1ELi4ELi3EEES17_NST_INS5_IJS18_S1K_EEENS5_IJS1K_SB_EEEEEEENS4_39AutoVectorizingCopyWithAssumedAlignmentILi128EEENS4_14SM90_TMA_STOREES1Y_S20_NS4_9Copy_AtomIJNS4_17SM90_U32x4_STSM_NENS_6half_tEEEEvEEEvvEEEEvNT_6ParamsE)
	.align		4
        /*000c*/ 	.word	index@(__assertfail)
	.align		4
        /*0010*/ 	.word	0x00000000
	.align		4
        /*0014*/ 	.word	0xfffffffe
	.align		4
        /*0018*/ 	.word	0x00000000
	.align		4
        /*001c*/ 	.word	0xfffffffd
	.align		4
        /*0020*/ 	.word	0x00000000
	.align		4
        /*0024*/ 	.word	0xfffffffc


//--------------------- .nv.constant4             --------------------------
	.section	.nv.constant4,"a",@progbits
	.align	8
	.align		8
.nv.constant4:
        /*0000*/ 	.dword	__assertfail
	.align		8
        /*0008*/ 	.dword	__unnamed_1
	.align		8
        /*0010*/ 	.dword	__unnamed_2
	.align		8
        /*0018*/ 	.dword	_ZN39_INTERNAL_8d2c3f69_4_k_cu_f47cf3aa_28024cuda3std3__45__cpo5beginE
	.align		8
        /*0020*/ 	.dword	_ZN39_INTERNAL_8d2c3f69_4_k_cu_f47cf3aa_28024cuda3std3__45__cpo3endE
	.align		8
        /*0028*/ 	.dword	_ZN39_INTERNAL_8d2c3f69_4_k_cu_f47cf3aa_28024cuda3std3__45__cpo6cbeginE
	.align		8
        /*0030*/ 	.dword	_ZN39_INTERNAL_8d2c3f69_4_k_cu_f47cf3aa_28024cuda3std3__45__cpo4cendE
	.align		8
        /*0038*/ 	.dword	_ZN39_INTERNAL_8d2c3f69_4_k_cu_f47cf3aa_28024cuda3std3__441_GLOBAL__N__8d2c3f69_4_k_cu_f47cf3aa_28026ignoreE
	.align		8
        /*0040*/ 	.dword	_ZN39_INTERNAL_8d2c3f69_4_k_cu_f47cf3aa_28024cuda3std3__419piecewise_constructE
	.align		8
        /*0048*/ 	.dword	_ZN39_INTERNAL_8d2c3f69_4_k_cu_f47cf3aa_28024cuda3std3__48in_placeE
	.align		8
        /*0050*/ 	.dword	_ZN39_INTERNAL_8d2c3f69_4_k_cu_f47cf3aa_28024cuda3std6ranges3__45__cpo4swapE
	.align		8
        /*0058*/ 	.dword	_ZN39_INTERNAL_8d2c3f69_4_k_cu_f47cf3aa_28024cuda3std6ranges3__45__cpo9iter_moveE
	.align		8
        /*0060*/ 	.dword	_ZN39_INTERNAL_8d2c3f69_4_k_cu_f47cf3aa_28024cute7productE
	.align		8
        /*0068*/ 	.dword	_ZN39_INTERNAL_8d2c3f69_4_k_cu_f47cf3aa_28024cute1_E
	.align		8
        /*0070*/ 	.dword	$str$24
	.align		8
        /*0078*/ 	.dword	$str$25


//--------------------- .text._ZN7cutlass13device_kernelINS_4gemm6kernel13GemmUniversalIN4cute5tupleIJiiiiEEENS1_10collective13CollectiveMmaINS1_37MainloopSm90TmaGmmaWarpSpecializedFP8ILi8ENS5_IJNS4_1CILi1EEESB_SB_EEENS1_35KernelTmaWarpSpecializedCooperativeEEENS5_IJNSA_ILi256EEENSA_ILi128EEENSA_ILi64EEEEEENS_12float_e4m3_tENS5_IJlSB_lEEESJ_SK_NS4_8TiledMMAINS4_8MMA_AtomIJNS4_4SM904GMMA31MMA_64x128x32_F32E4M3E4M3_SS_TNILNSO_7ScaleInE1ELSQ_1EEEEEENS4_6LayoutINS5_IJNSA_ILi2EEESB_SB_EEENS5_IJSB_NSA_ILi0EEESW_EEEEENS5_IJNS4_10UnderscoreESZ_SZ_EEEEENS4_13SM90_TMA_LOADENS4_14ComposedLayoutINS4_7SwizzleILi2ELi4ELi3EEENS4_18smem_ptr_flag_bitsILi8EEENST_INS5_IJNSA_ILi8EEESH_EEENS5_IJSH_SB_EEEEEEEvNS4_8identityES12_S1C_vS1D_EENS_8epilogue10collective18CollectiveEpilogueINS1F_22Sm90TmaWarpSpecializedILi4ELi2ELi16ELb0ELb0EEEJSI_NS5_IJSG_NSA_ILi32EEEEEESJ_SK_SJ_SK_NS1F_6fusion15FusionCallbacksIS1J_NS1M_13LinCombEltActINS1F_6thread4ReLuESJ_fSJ_fLNS_15FloatRoundStyleE2EEESI_S1L_JEEES12_NS13_INS14_ILi1ELi4ELi3EEES17_NST_INS5_IJS18_S1K_EEENS5_IJS1K_SB_EEEEEEENS4_39AutoVectorizingCopyWithAssumedAlignmentILi128EEENS4_14SM90_TMA_STOREES1Y_S20_NS4_9Copy_AtomIJNS4_17SM90_U32x4_STSM_NENS_6half_tEEEEvEEEvvEEEEvNT_6ParamsE --------------------------
	.section	.text._ZN7cutlass13device_kernelINS_4gemm6kernel13GemmUniversalIN4cute5tupleIJiiiiEEENS1_10collective13CollectiveMmaINS1_37MainloopSm90TmaGmmaWarpSpecializedFP8ILi8ENS5_IJNS4_1CILi1EEESB_SB_EEENS1_35KernelTmaWarpSpecializedCooperativeEEENS5_IJNSA_ILi256EEENSA_ILi128EEENSA_ILi64EEEEEENS_12float_e4m3_tENS5_IJlSB_lEEESJ_SK_NS4_8TiledMMAINS4_8MMA_AtomIJNS4_4SM904GMMA31MMA_64x128x32_F32E4M3E4M3_SS_TNILNSO_7ScaleInE1ELSQ_1EEEEEENS4_6LayoutINS5_IJNSA_ILi2EEESB_SB_EEENS5_IJSB_NSA_ILi0EEESW_EEEEENS5_IJNS4_10UnderscoreESZ_SZ_EEEEENS4_13SM90_TMA_LOADENS4_14ComposedLayoutINS4_7SwizzleILi2ELi4ELi3EEENS4_18smem_ptr_flag_bitsILi8EEENST_INS5_IJNSA_ILi8EEESH_EEENS5_IJSH_SB_EEEEEEEvNS4_8identityES12_S1C_vS1D_EENS_8epilogue10collective18CollectiveEpilogueINS1F_22Sm90TmaWarpSpecializedILi4ELi2ELi16ELb0ELb0EEEJSI_NS5_IJSG_NSA_ILi32EEEEEESJ_SK_SJ_SK_NS1F_6fusion15FusionCallbacksIS1J_NS1M_13LinCombEltActINS1F_6thread4ReLuESJ_fSJ_fLNS_15FloatRoundStyleE2EEESI_S1L_JEEES12_NS13_INS14_ILi1ELi4ELi3EEES17_NST_INS5_IJS18_S1K_EEENS5_IJS1K_SB_EEEEEEENS4_39AutoVectorizingCopyWithAssumedAlignmentILi128EEENS4_14SM90_TMA_STOREES1Y_S20_NS4_9Copy_AtomIJNS4_17SM90_U32x4_STSM_NENS_6half_tEEEEvEEEvvEEEEvNT_6ParamsE,"ax",@progbits
	.align	128
.text._ZN7cutlass13device_kernelINS_4gemm6kernel13GemmUniversalIN4cute5tupleIJiiiiEEENS1_10collective13CollectiveMmaINS1_37MainloopSm90TmaGmmaWarpSpecializedFP8ILi8ENS5_IJNS4_1CILi1EEESB_SB_EEENS1_35KernelTmaWarpSpecializedCooperativeEEENS5_IJNSA_ILi256EEENSA_ILi128EEENSA_ILi64EEEEEENS_12float_e4m3_tENS5_IJlSB_lEEESJ_SK_NS4_8TiledMMAINS4_8MMA_AtomIJNS4_4SM904GMMA31MMA_64x128x32_F32E4M3E4M3_SS_TNILNSO_7ScaleInE1ELSQ_1EEEEEENS4_6LayoutINS5_IJNSA_ILi2EEESB_SB_EEENS5_IJSB_NSA_ILi0EEESW_EEEEENS5_IJNS4_10UnderscoreESZ_SZ_EEEEENS4_13SM90_TMA_LOADENS4_14ComposedLayoutINS4_7SwizzleILi2ELi4ELi3EEENS4_18smem_ptr_flag_bitsILi8EEENST_INS5_IJNSA_ILi8EEESH_EEENS5_IJSH_SB_EEEEEEEvNS4_8identityES12_S1C_vS1D_EENS_8epilogue10collective18CollectiveEpilogueINS1F_22Sm90TmaWarpSpecializedILi4ELi2ELi16ELb0ELb0EEEJSI_NS5_IJSG_NSA_ILi32EEEEEESJ_SK_SJ_SK_NS1F_6fusion15FusionCallbacksIS1J_NS1M_13LinCombEltActINS1F_6thread4ReLuESJ_fSJ_fLNS_15FloatRoundStyleE2EEESI_S1L_JEEES12_NS13_INS14_ILi1ELi4ELi3EEES17_NST_INS5_IJS18_S1K_EEENS5_IJS1K_SB_EEEEEEENS4_39AutoVectorizingCopyWithAssumedAlignmentILi128EEENS4_14SM90_TMA_STOREES1Y_S20_NS4_9Copy_AtomIJNS4_17SM90_U32x4_STSM_NENS_6half_tEEEEvEEEvvEEEEvNT_6ParamsE:
        .type           _ZN7cutlass13device_kernelINS_4gemm6kernel13GemmUniversalIN4cute5tupleIJiiiiEEENS1_10collective13CollectiveMmaINS1_37MainloopSm90TmaGmmaWarpSpecializedFP8ILi8ENS5_IJNS4_1CILi1EEESB_SB_EEENS1_35KernelTmaWarpSpecializedCooperativeEEENS5_IJNSA_ILi256EEENSA_ILi128EEENSA_ILi64EEEEEENS_12float_e4m3_tENS5_IJlSB_lEEESJ_SK_NS4_8TiledMMAINS4_8MMA_AtomIJNS4_4SM904GMMA31MMA_64x128x32_F32E4M3E4M3_SS_TNILNSO_7ScaleInE1ELSQ_1EEEEEENS4_6LayoutINS5_IJNSA_ILi2EEESB_SB_EEENS5_IJSB_NSA_ILi0EEESW_EEEEENS5_IJNS4_10UnderscoreESZ_SZ_EEEEENS4_13SM90_TMA_LOADENS4_14ComposedLayoutINS4_7SwizzleILi2ELi4ELi3EEENS4_18smem_ptr_flag_bitsILi8EEENST_INS5_IJNSA_ILi8EEESH_EEENS5_IJSH_SB_EEEEEEEvNS4_8identityES12_S1C_vS1D_EENS_8epilogue10collective18CollectiveEpilogueINS1F_22Sm90TmaWarpSpecializedILi4ELi2ELi16ELb0ELb0EEEJSI_NS5_IJSG_NSA_ILi32EEEEEESJ_SK_SJ_SK_NS1F_6fusion15FusionCallbacksIS1J_NS1M_13LinCombEltActINS1F_6thread4ReLuESJ_fSJ_fLNS_15FloatRoundStyleE2EEESI_S1L_JEEES12_NS13_INS14_ILi1ELi4ELi3EEES17_NST_INS5_IJS18_S1K_EEENS5_IJS1K_SB_EEEEEEENS4_39AutoVectorizingCopyWithAssumedAlignmentILi128EEENS4_14SM90_TMA_STOREES1Y_S20_NS4_9Copy_AtomIJNS4_17SM90_U32x4_STSM_NENS_6half_tEEEEvEEEvvEEEEvNT_6ParamsE,@function
        .size           _ZN7cutlass13device_kernelINS_4gemm6kernel13GemmUniversalIN4cute5tupleIJiiiiEEENS1_10collective13CollectiveMmaINS1_37MainloopSm90TmaGmmaWarpSpecializedFP8ILi8ENS5_IJNS4_1CILi1EEESB_SB_EEENS1_35KernelTmaWarpSpecializedCooperativeEEENS5_IJNSA_ILi256EEENSA_ILi128EEENSA_ILi64EEEEEENS_12float_e4m3_tENS5_IJlSB_lEEESJ_SK_NS4_8TiledMMAINS4_8MMA_AtomIJNS4_4SM904GMMA31MMA_64x128x32_F32E4M3E4M3_SS_TNILNSO_7ScaleInE1ELSQ_1EEEEEENS4_6LayoutINS5_IJNSA_ILi2EEESB_SB_EEENS5_IJSB_NSA_ILi0EEESW_EEEEENS5_IJNS4_10UnderscoreESZ_SZ_EEEEENS4_13SM90_TMA_LOADENS4_14ComposedLayoutINS4_7SwizzleILi2ELi4ELi3EEENS4_18smem_ptr_flag_bitsILi8EEENST_INS5_IJNSA_ILi8EEESH_EEENS5_IJSH_SB_EEEEEEEvNS4_8identityES12_S1C_vS1D_EENS_8epilogue10collective18CollectiveEpilogueINS1F_22Sm90TmaWarpSpecializedILi4ELi2ELi16ELb0ELb0EEEJSI_NS5_IJSG_NSA_ILi32EEEEEESJ_SK_SJ_SK_NS1F_6fusion15FusionCallbacksIS1J_NS1M_13LinCombEltActINS1F_6thread4ReLuESJ_fSJ_fLNS_15FloatRoundStyleE2EEESI_S1L_JEEES12_NS13_INS14_ILi1ELi4ELi3EEES17_NST_INS5_IJS18_S1K_EEENS5_IJS1K_SB_EEEEEEENS4_39AutoVectorizingCopyWithAssumedAlignmentILi128EEENS4_14SM90_TMA_STOREES1Y_S20_NS4_9Copy_AtomIJNS4_17SM90_U32x4_STSM_NENS_6half_tEEEEvEEEvvEEEEvNT_6ParamsE,(.L_x_273 - _ZN7cutlass13device_kernelINS_4gemm6kernel13GemmUniversalIN4cute5tupleIJiiiiEEENS1_10collective13CollectiveMmaINS1_37MainloopSm90TmaGmmaWarpSpecializedFP8ILi8ENS5_IJNS4_1CILi1EEESB_SB_EEENS1_35KernelTmaWarpSpecializedCooperativeEEENS5_IJNSA_ILi256EEENSA_ILi128EEENSA_ILi64EEEEEENS_12float_e4m3_tENS5_IJlSB_lEEESJ_SK_NS4_8TiledMMAINS4_8MMA_AtomIJNS4_4SM904GMMA31MMA_64x128x32_F32E4M3E4M3_SS_TNILNSO_7ScaleInE1ELSQ_1EEEEEENS4_6LayoutINS5_IJNSA_ILi2EEESB_SB_EEENS5_IJSB_NSA_ILi0EEESW_EEEEENS5_IJNS4_10UnderscoreESZ_SZ_EEEEENS4_13SM90_TMA_LOADENS4_14ComposedLayoutINS4_7SwizzleILi2ELi4ELi3EEENS4_18smem_ptr_flag_bitsILi8EEENST_INS5_IJNSA_ILi8EEESH_EEENS5_IJSH_SB_EEEEEEEvNS4_8identityES12_S1C_vS1D_EENS_8epilogue10collective18CollectiveEpilogueINS1F_22Sm90TmaWarpSpecializedILi4ELi2ELi16ELb0ELb0EEEJSI_NS5_IJSG_NSA_ILi32EEEEEESJ_SK_SJ_SK_NS1F_6fusion15FusionCallbacksIS1J_NS1M_13LinCombEltActINS1F_6thread4ReLuESJ_fSJ_fLNS_15FloatRoundStyleE2EEESI_S1L_JEEES12_NS13_INS14_ILi1ELi4ELi3EEES17_NST_INS5_IJS18_S1K_EEENS5_IJS1K_SB_EEEEEEENS4_39AutoVectorizingCopyWithAssumedAlignmentILi128EEENS4_14SM90_TMA_STOREES1Y_S20_NS4_9Copy_AtomIJNS4_17SM90_U32x4_STSM_NENS_6half_tEEEEvEEEvvEEEEvNT_6ParamsE)
        .other          _ZN7cutlass13device_kernelINS_4gemm6kernel13GemmUniversalIN4cute5tupleIJiiiiEEENS1_10collective13CollectiveMmaINS1_37MainloopSm90TmaGmmaWarpSpecializedFP8ILi8ENS5_IJNS4_1CILi1EEESB_SB_EEENS1_35KernelTmaWarpSpecializedCooperativeEEENS5_IJNSA_ILi256EEENSA_ILi128EEENSA_ILi64EEEEEENS_12float_e4m3_tENS5_IJlSB_lEEESJ_SK_NS4_8TiledMMAINS4_8MMA_AtomIJNS4_4SM904GMMA31MMA_64x128x32_F32E4M3E4M3_SS_TNILNSO_7ScaleInE1ELSQ_1EEEEEENS4_6LayoutINS5_IJNSA_ILi2EEESB_SB_EEENS5_IJSB_NSA_ILi0EEESW_EEEEENS5_IJNS4_10UnderscoreESZ_SZ_EEEEENS4_13SM90_TMA_LOADENS4_14ComposedLayoutINS4_7SwizzleILi2ELi4ELi3EEENS4_18smem_ptr_flag_bitsILi8EEENST_INS5_IJNSA_ILi8EEESH_EEENS5_IJSH_SB_EEEEEEEvNS4_8identityES12_S1C_vS1D_EENS_8epilogue10collective18CollectiveEpilogueINS1F_22Sm90TmaWarpSpecializedILi4ELi2ELi16ELb0ELb0EEEJSI_NS5_IJSG_NSA_ILi32EEEEEESJ_SK_SJ_SK_NS1F_6fusion15FusionCallbacksIS1J_NS1M_13LinCombEltActINS1F_6thread4ReLuESJ_fSJ_fLNS_15FloatRoundStyleE2EEESI_S1L_JEEES12_NS13_INS14_ILi1ELi4ELi3EEES17_NST_INS5_IJS18_S1K_EEENS5_IJS1K_SB_EEEEEEENS4_39AutoVectorizingCopyWithAssumedAlignmentILi128EEENS4_14SM90_TMA_STOREES1Y_S20_NS4_9Copy_AtomIJNS4_17SM90_U32x4_STSM_NENS_6half_tEEEEvEEEvvEEEEvNT_6ParamsE,@"STO_CUDA_ENTRY STV_DEFAULT"
_ZN7cutlass13device_kernelINS_4gemm6kernel13GemmUniversalIN4cute5tupleIJiiiiEEENS1_10collective13CollectiveMmaINS1_37MainloopSm90TmaGmmaWarpSpecializedFP8ILi8ENS5_IJNS4_1CILi1EEESB_SB_EEENS1_35KernelTmaWarpSpecializedCooperativeEEENS5_IJNSA_ILi256EEENSA_ILi128EEENSA_ILi64EEEEEENS_12float_e4m3_tENS5_IJlSB_lEEESJ_SK_NS4_8TiledMMAINS4_8MMA_AtomIJNS4_4SM904GMMA31MMA_64x128x32_F32E4M3E4M3_SS_TNILNSO_7ScaleInE1ELSQ_1EEEEEENS4_6LayoutINS5_IJNSA_ILi2EEESB_SB_EEENS5_IJSB_NSA_ILi0EEESW_EEEEENS5_IJNS4_10UnderscoreESZ_SZ_EEEEENS4_13SM90_TMA_LOADENS4_14ComposedLayoutINS4_7SwizzleILi2ELi4ELi3EEENS4_18smem_ptr_flag_bitsILi8EEENST_INS5_IJNSA_ILi8EEESH_EEENS5_IJSH_SB_EEEEEEEvNS4_8identityES12_S1C_vS1D_EENS_8epilogue10collective18CollectiveEpilogueINS1F_22Sm90TmaWarpSpecializedILi4ELi2ELi16ELb0ELb0EEEJSI_NS5_IJSG_NSA_ILi32EEEEEESJ_SK_SJ_SK_NS1F_6fusion15FusionCallbacksIS1J_NS1M_13LinCombEltActINS1F_6thread4ReLuESJ_fSJ_fLNS_15FloatRoundStyleE2EEESI_S1L_JEEES12_NS13_INS14_ILi1ELi4ELi3EEES17_NST_INS5_IJS18_S1K_EEENS5_IJS1K_SB_EEEEEEENS4_39AutoVectorizingCopyWithAssumedAlignmentILi128EEENS4_14SM90_TMA_STOREES1Y_S20_NS4_9Copy_AtomIJNS4_17SM90_U32x4_STSM_NENS_6half_tEEEEvEEEvvEEEEvNT_6ParamsE:
[----:B------:R-:W1:Y:S02]  /*0000*/  LDC R1, c[0x0][0x28] ;  /* 0x00000a00ff017b82 */ /* 0x000e640000000800 */
[----:B-1----:R-:W-:Y:S01]  /*0010*/  IADD3 R1, R1, -0xd8, RZ ;  /* 0xffffff2801017810 */ /* 0x002fe20007ffe0ff */
[----:B------:R-:W1:Y:S01]  /*0020*/  S2R R3, SR_TID.X ;  /* 0x0000000000037919 */ /* 0x000e620000002100 */
[----:B------:R-:W-:Y:S01]  /*0030*/  ELECT P0, URZ, PT ;  /* 0x00000000003f782f */ /* 0x000fe20003800000 */
[----:B------:R-:W-:Y:S01]  /*0040*/  BSSY B0, `(.L_x_0) ;  /* 0x000001a000007945 */ /* 0x000fe20003800000 */
[----:B-1----:R-:W-:-:S05]  /*0050*/  SHF.R.U32.HI R0, RZ, 0x5, R3 ;  /* 0x00000005ff007819 */ /* 0x002fca0000011603 */
[----:B------:R-:W1:Y:S02]  /*0060*/  SHFL.IDX PT, R2, R0, RZ, 0x1f ;  /* 0x00001fff00027589 */ /* 0x000e6400000e0000 */
[----:B-1----:R-:W-:Y:S02]  /*0070*/  R2UR UR41, R2 ;  /* 0x00000000022972ca */ /* 0x002fe400000e0000 */
[----:B------:R-:W-:-:S06]  /*0080*/  SHF.R.U32.HI R2, RZ, 0x7, R3 ;  /* 0x00000007ff027819 */ /* 0x000fcc0000011603 */
[----:B------:R-:W1:Y:S05]  /*0090*/  SHFL.IDX PT, R2, R2, RZ, 0x1f ;  /* 0x00001fff02027589 */ /* 0x000e6a00000e0000 */
[----:B------:R-:W-:Y:S02]  /*00a0*/  USHF.R.S32.HI UR4, URZ, 0x1f, UR41 ;  /* 0x0000001f3f047899 */ /* 0x000fe40008011429 */
[----:B------:R-:W-:Y:S02]  /*00b0*/  ISETP.NE.OR P0, PT, RZ, UR41, !P0 ;  /* 0x00000029ff007c0c */ /* 0x000fe4000c705670 */
[----:B------:R-:W-:-:S04]  /*00c0*/  ULEA.HI UR4, UR4, UR41, URZ, 0x2 ;  /* 0x0000002904047291 */ /* 0x000fc8000f8f103f */
[----:B------:R-:W-:-:S04]  /*00d0*/  ULOP3.LUT UR4, UR4, 0xfffffffc, URZ, 0xc0, !UPT ;  /* 0xfffffffc04047892 */ /* 0x000fc8000f8ec03f */
[----:B------:R-:W-:-:S03]  /*00e0*/  UIADD3 UR41, UR41, -UR4, URZ ;  /* 0x8000000429297290 */ /* 0x000fc6000fffe03f */
[----:B------:R-:W-:Y:S09]  /*00f0*/  @P0 BRA `(.L_x_1) ;  /* 0x0000000000380947 */ /* 0x000ff20003800000 */
[----:B------:R-:W-:Y:S02]  /*0100*/  ULDC.64 UR4, c[0x0][0x198] ;  /* 0x0000660000047ab9 */ /* 0x000fe40000000a00 */
[----:B------:R-:W-:Y:S02]  /*0110*/  UIADD3 UR6, UP0, UR4, 0xf0, URZ ;  /* 0x000000f004067890 */ /* 0x000fe4000ff1e03f */
[----:B------:R-:W-:Y:S02]  /*0120*/  UIADD3 UR8, UP1, UR4, 0x1f0, URZ ;  /* 0x000001f004087890 */ /* 0x000fe4000ff3e03f */
[----:B------:R-:W-:Y:S02]  /*0130*/  UIADD3 UR10, UP2, UR4, 0x3f0, URZ ;  /* 0x000003f0040a7890 */ /* 0x000fe4000ff5e03f */
[----:B------:R-:W-:Y:S02]  /*0140*/  UIADD3 UR4, UP3, UR4, 0x4f0, URZ ;  /* 0x000004f004047890 */ /* 0x000fe4000ff7e03f */
[----:B------:R-:W-:-:S02]  /*0150*/  UIADD3.X UR7, URZ, UR5, URZ, UP0, !UPT ;  /* 0x000000053f077290 */ /* 0x000fc400087fe43f */
[----:B------:R-:W-:Y:S02]  /*0160*/  UIADD3.X UR9, URZ, UR5, URZ, UP1, !UPT ;  /* 0x000000053f097290 */ /* 0x000fe40008ffe43f */
[----:B------:R-:W-:Y:S02]  /*0170*/  UIADD3.X UR11, URZ, UR5, URZ, UP2, !UPT ;  /* 0x000000053f0b7290 */ /* 0x000fe400097fe43f */
[----:B------:R-:W-:-:S03]  /*0180*/  UIADD3.X UR5, URZ, UR5, URZ, UP3, !UPT ;  /* 0x000000053f057290 */ /* 0x000fc60009ffe43f */
[----:B------:R2:W-:Y:S02]  /*0190*/  UTMACCTL.PF [UR6] ;  /* 0x00000000060079b9 */ /* 0x0005e40008040000 */
[----:B------:R2:W-:Y:S02]  /*01a0*/  UTMACCTL.PF [UR8] ;  /* 0x00000000080079b9 */ /* 0x0005e40008040000 */
[----:B------:R2:W-:Y:S02]  /*01b0*/  UTMACCTL.PF [UR10] ;  /* 0x000000000a0079b9 */ /* 0x0005e40008040000 */
[----:B------:R2:W-:Y:S02]  /*01c0*/  UTMACCTL.PF [UR4] ;  /* 0x00000000040079b9 */ /* 0x0005e40008040000 */
[----:B--2---:R-:W-:Y:S01]  /*01d0*/  NOP ;  /* 0x0000000000007918 */ /* 0x004fe20000000000 */
.L_x_1:
[----:B------:R-:W-:Y:S05]  /*01e0*/  BSYNC B0 ;  /* 0x0000000000007941 */ /* 0x000fea0003800000 */
.L_x_0:
[----:B------:R-:W-:Y:S01]  /*01f0*/  ULDC.64 UR8, c[0x0][0x590] ;  /* 0x0001640000087ab9 */ /* 0x000fe20000000a00 */
[----:B------:R-:W-:Y:S01]  /*0200*/  ULDC.64 UR54, c[0x0][0x588] ;  /* 0x0001620000367ab9 */ /* 0x000fe20000000a00 */
[----:B------:R-:W-:Y:S01]  /*0210*/  ISETP.NE.U32.AND P0, PT, RZ, UR8, PT ;  /* 0x00000008ff007c0c */ /* 0x000fe2000bf05070 */
[----:B------:R-:W-:Y:S01]  /*0220*/  ULDC.64 UR58, c[0x0][0x208] ;  /* 0x00008200003a7ab9 */ /* 0x000fe20000000a00 */
[----:B-1----:R-:W-:Y:S01]  /*0230*/  R2UR UR6, R2 ;  /* 0x00000000020672ca */ /* 0x002fe200000e0000 */
[----:B------:R-:W-:Y:S01]  /*0240*/  UMOV UR4, UR54 ;  /* 0x0000003600047c82 */ /* 0x000fe20008000000 */
[----:B------:R-:W-:Y:S01]  /*0250*/  ISETP.NE.AND.EX P1, PT, RZ, UR9, PT, P0 ;  /* 0x00000009ff007c0c */ /* 0x000fe2000bf25300 */
[----:B------:R-:W-:Y:S01]  /*0260*/  UMOV UR5, UR55 ;  /* 0x0000003700057c82 */ /* 0x000fe20008000000 */
[----:B------:R-:W-:-:S11]  /*0270*/  PRMT R4, RZ, 0x7610, R4 ;  /* 0x00007610ff047816 */ /* 0x000fd60000000004 */
[----:B------:R-:W-:Y:S05]  /*0280*/  @P1 BRA `(.L_x_2) ;  /* 0x0000000000441947 */ /* 0x000fea0003800000 */
[----:B------:R-:W-:Y:S02]  /*0290*/  ULDC.64 UR10, c[0x0][0x588] ;  /* 0x00016200000a7ab9 */ /* 0x000fe40000000a00 */
[----:B------:R-:W-:-:S04]  /*02a0*/  ISETP.NE.U32.AND P2, PT, RZ, UR10, PT ;  /* 0x0000000aff007c0c */ /* 0x000fc8000bf45070 */
[----:B------:R-:W-:-:S13]  /*02b0*/  ISETP.NE.AND.EX P2, PT, RZ, UR11, PT, P2 ;  /* 0x0000000bff007c0c */ /* 0x000fda000bf45320 */
[----:B------:R-:W-:Y:S05]  /*02c0*/  @!P2 BRA `(.L_x_3) ;  /* 0x00000000001ca947 */ /* 0x000fea0003800000 */
[----:B------:R-:W-:Y:S01]  /*02d0*/  IMAD.U32 R2, RZ, RZ, UR4 ;  /* 0x00000004ff027e24 */ /* 0x000fe2000f8e00ff */
[----:B------:R-:W-:-:S05]  /*02e0*/  MOV R3, UR5 ;  /* 0x0000000500037c02 */ /* 0x000fca0008000f00 */
[----:B------:R-:W2:Y:S01]  /*02f0*/  LDG.E R2, desc[UR58][R2.64] ;  /* 0x0000003a02027981 */ /* 0x000ea2000c1e1900 */
[----:B------:R-:W-:Y:S01]  /*0300*/  IMAD.MOV.U32 R4, RZ, RZ, 0x1 ;  /* 0x00000001ff047424 */ /* 0x000fe200078e00ff */
[----:B--2---:R-:W-:-:S13]  /*0310*/  FSETP.NEU.AND P2, PT, R2, RZ, PT ;  /* 0x000000ff0200720b */ /* 0x004fda0003f4d000 */
[----:B------:R-:W-:Y:S01]  /*0320*/  VOTEU.ANY UP0, P2 ;  /* 0x00000000003f7886 */ /* 0x000fe20001000100 */
[----:B------:R-:W-:Y:S05]  /*0330*/  BRA `(.L_x_2) ;  /* 0x0000000000187947 */ /* 0x000fea0003800000 */
.L_x_3:
[----:B------:R-:W-:Y:S01]  /*0340*/  ULDC UR4, c[0x0][0x580] ;  /* 0x0001600000047ab9 */ /* 0x000fe20000000800 */
[----:B------:R-:W-:Y:S01]  /*0350*/  MOV R4, 0x1 ;  /* 0x0000000100047802 */ /* 0x000fe20000000f00 */
[----:B------:R-:W-:Y:S01]  /*0360*/  UMOV UR5, URZ ;  /* 0x0000003f00057c82 */ /* 0x000fe20008000000 */
[----:B------:R-:W-:Y:S01]  /*0370*/  FSETP.NEU.AND P2, PT, RZ, UR4, PT ;  /* 0x00000004ff007c0b */ /* 0x000fe2000bf4d000 */
[----:B------:R-:W-:-:S12]  /*0380*/  UMOV UR4, URZ ;  /* 0x0000003f00047c82 */ /* 0x000fd80008000000 */
[----:B------:R-:W-:-:S05]  /*0390*/  VOTEU.ANY UP0, P2 ;  /* 0x00000000003f7886 */ /* 0x000fca0001000100 */
.L_x_2:
[----:B------:R-:W-:Y:S01]  /*03a0*/  ISETP.NE.U32.AND P2, PT, RZ, UR4, PT ;  /* 0x00000004ff007c0c */ /* 0x000fe2000bf45070 */
[----:B------:R-:W-:Y:S01]  /*03b0*/  UPLOP3.LUT UP1, UPT, UPT, UPT, UPT, 0x40, 0x0 ;  /* 0x000000000000789c */ /* 0x000fe20003f2e870 */
[----:B------:R-:W-:Y:S02]  /*03c0*/  ISETP.NE.AND.EX P3, PT, RZ, UR9, PT, P0 ;  /* 0x00000009ff007c0c */ /* 0x000fe4000bf65300 */
[----:B------:R-:W-:Y:S01]  /*03d0*/  ISETP.NE.AND.EX P0, PT, RZ, UR5, PT, P2 ;  /* 0x00000005ff007c0c */ /* 0x000fe2000bf05320 */
[----:B------:R-:W-:-:S12]  /*03e0*/  UP2UR UR43, UPR, URZ, 0x2 ;  /* 0x000000023f2b7883 */ /* 0x000fd80008000000 */
[----:B------:R-:W-:Y:S05]  /*03f0*/  @P0 BRA P3, `(.L_x_4) ;  /* 0x0000000000400947 */ /* 0x000fea0001800000 */
[----:B------:R-:W-:-:S04]  /*0400*/  ISETP.NE.U32.AND P0, PT, RZ, UR8, PT ;  /* 0x00000008ff007c0c */ /* 0x000fc8000bf05070 */
[----:B------:R-:W-:-:S13]  /*0410*/  ISETP.NE.AND.EX P0, PT, RZ, UR9, PT, P0 ;  /* 0x00000009ff007c0c */ /* 0x000fda000bf05300 */
[----:B------:R-:W-:Y:S05]  /*0420*/  @!P0 BRA `(.L_x_5) ;  /* 0x00000000002c8947 */ /* 0x000fea0003800000 */
[----:B------:R-:W-:Y:S01]  /*0430*/  PRMT R2, R4, 0x9910, RZ ;  /* 0x0000991004027816 */ /* 0x000fe200000000ff */
[----:B------:R-:W-:Y:S02]  /*0440*/  UISETP.NE.U32.AND UP1, UPT, UR4, URZ, UPT ;  /* 0x0000003f0400728c */ /* 0x000fe4000bf25070 */
[----:B------:R-:W-:Y:S01]  /*0450*/  USEL UR4, URZ, 0xffffffff, UP0 ;  /* 0xffffffff3f047887 */ /* 0x000fe20008000000 */
[----:B------:R-:W-:Y:S01]  /*0460*/  R2UR UR7, R2 ;  /* 0x00000000020772ca */ /* 0x000fe200000e0000 */
[----:B------:R-:W-:-:S12]  /*0470*/  UISETP.NE.AND.EX UP0, UPT, UR5, URZ, UPT, UP1 ;  /* 0x0000003f0500728c */ /* 0x000fd8000bf05310 */
[----:B------:R-:W-:-:S11]  /*0480*/  UISETP.NE.AND UP2, UPT, UR7, URZ, UPT ;  /* 0x0000003f0700728c */ /* 0x000fd6000bf45270 */
[----:B------:R-:W-:-:S04]  /*0490*/  @!UP2 USEL UR4, URZ, 0xffffffff, UP0 ;  /* 0xffffffff3f04a887 */ /* 0x000fc80008000000 */
[----:B------:R-:W-:-:S04]  /*04a0*/  ULOP3.LUT UR4, UR4, 0x1, URZ, 0xc0, !UPT ;  /* 0x0000000104047892 */ /* 0x000fc8000f8ec03f */
[----:B------:R-:W-:-:S04]  /*04b0*/  UISETP.EQ.U32.AND UP0, UPT, UR4, 0x1, UPT ;  /* 0x000000010400788c */ /* 0x000fc8000bf02070 */
[----:B------:R-:W-:Y:S01]  /*04c0*/  UP2UR UR43, UPR, URZ, 0x1 ;  /* 0x000000013f2b7883 */ /* 0x000fe20008000000 */
[----:B------:R-:W-:Y:S11]  /*04d0*/  BRA `(.L_x_4) ;  /* 0x0000000000087947 */ /* 0x000ff60003800000 */
.L_x_5:
[----:B------:R-:W-:-:S04]  /*04e0*/  UPLOP3.LUT UP0, UPT, UPT, UPT, UP0, 0x40, 0x0 ;  /* 0x000000000000789c */ /* 0x000fc80003f0e800 */
[----:B------:R-:W-:-:S12]  /*04f0*/  UP2UR UR43, UPR, URZ, 0x1 ;  /* 0x000000013f2b7883 */ /* 0x000fd80008000000 */
.L_x_4:
[----:B------:R-:W1:Y:S01]  /*0500*/  SHFL.IDX PT, R2, R0, RZ, 0x1f ;  /* 0x00001fff00027589 */ /* 0x000e6200000e0000 */
[----:B------:R-:W-:Y:S02]  /*0510*/  UISETP.NE.AND UP0, UPT, UR41, URZ, UPT ;  /* 0x0000003f2900728c */ /* 0x000fe4000bf05270 */
[----:B------:R-:W-:Y:S02]  /*0520*/  UIADD3 UR9, UR6, -0x1, URZ ;  /* 0xffffffff06097890 */ /* 0x000fe4000fffe03f */
[----:B------:R-:W-:Y:S02]  /*0530*/  UP2UR UR42, UPR, URZ, 0x1 ;  /* 0x000000013f2a7883 */ /* 0x000fe40008000000 */
[----:B------:R-:W-:Y:S02]  /*0540*/  UISETP.EQ.OR UP0, UPT, UR41, 0x3, !UP0 ;  /* 0x000000032900788c */ /* 0x000fe4000c702670 */
[----:B------:R-:W-:Y:S02]  /*0550*/  UISETP.GE.U32.AND UP1, UPT, UR9, 0x2, UPT ;  /* 0x000000020900788c */ /* 0x000fe4000bf26070 */
[----:B------:R-:W-:-:S04]  /*0560*/  UISETP.EQ.AND UP0, UPT, UR6, URZ, UP0 ;  /* 0x0000003f0600728c */ /* 0x000fc80008702270 */
[----:B------:R-:W-:Y:S02]  /*0570*/  USEL UR40, URZ, 0x1, !UP0 ;  /* 0x000000013f287887 */ /* 0x000fe4000c000000 */
[----:B------:R-:W-:Y:S02]  /*0580*/  UISETP.NE.AND UP0, UPT, UR6, URZ, UPT ;  /* 0x0000003f0600728c */ /* 0x000fe4000bf05270 */
[----:B------:R-:W-:Y:S01]  /*0590*/  USEL UR40, UR40, 0x2, UP1 ;  /* 0x0000000228287887 */ /* 0x000fe20008800000 */
[----:B-1----:R-:W-:-:S13]  /*05a0*/  ISETP.NE.AND P0, PT, R2, RZ, PT ;  /* 0x000000ff0200720c */ /* 0x002fda0003f05270 */
[----:B------:R-:W-:Y:S05]  /*05b0*/  @P0 BRA `(.L_x_6) ;  /* 0x0000000000840947 */ /* 0x000fea0003800000 */
[----:B------:R-:W-:Y:S01]  /*05c0*/  ELECT P0, URZ, PT ;  /* 0x00000000003f782f */ /* 0x000fe20003800000 */
[----:B------:R-:W-:-:S12]  /*05d0*/  BSSY B0, `(.L_x_6) ;  /* 0x000001f000007945 */ /* 0x000fd80003800000 */
[----:B------:R-:W-:Y:S05]  /*05e0*/  @!P0 BRA `(.L_x_7) ;  /* 0x0000000000748947 */ /* 0x000fea0003800000 */
[----:B------:R-:W1:Y:S01]  /*05f0*/  S2UR UR8, SR_CgaCtaId ;  /* 0x00000000000879c3 */ /* 0x000e620000008800 */
[----:B------:R-:W-:Y:S01]  /*0600*/  UMOV UR4, 0x400 ;  /* 0x0000040000047882 */ /* 0x000fe20000000000 */
[----:B------:R-:W-:Y:S01]  /*0610*/  UMOV UR5, 0x1 ;  /* 0x0000000100057882 */ /* 0x000fe20000000000 */
[----:B------:R-:W-:Y:S02]  /*0620*/  UMOV UR6, 0x100 ;  /* 0x0000010000067882 */ /* 0x000fe40000000000 */
[----:B------:R-:W-:-:S04]  /*0630*/  UIADD3 UR6, -UR6, 0x100000, URZ ;  /* 0x0010000006067890 */ /* 0x000fc8000fffe13f */
[----:B------:R-:W-:Y:S02]  /*0640*/  USHF.L.U32 UR7, UR6, 0xb, URZ ;  /* 0x0000000b06077899 */ /* 0x000fe4000800063f */
[----:B------:R-:W-:Y:S02]  /*0650*/  USHF.L.U32 UR6, UR6, 0x1, URZ ;  /* 0x0000000106067899 */ /* 0x000fe4000800063f */
[----:B-1----:R-:W-:Y:S02]  /*0660*/  ULEA UR8, UR8, UR4, 0x18 ;  /* 0x0000000408087291 */ /* 0x002fe4000f8ec03f */
[----:B------:R-:W-:-:S04]  /*0670*/  UIADD3 UR4, -UR5, 0x100000, URZ ;  /* 0x0010000005047890 */ /* 0x000fc8000fffe13f */
[----:B------:R-:W-:Y:S02]  /*0680*/  USHF.L.U32 UR5, UR4, 0xb, URZ ;  /* 0x0000000b04057899 */ /* 0x000fe4000800063f */
[----:B------:R-:W-:Y:S01]  /*0690*/  USHF.L.U32 UR4, UR4, 0x1, URZ ;  /* 0x0000000104047899 */ /* 0x000fe2000800063f */
[----:B------:R-:W1:Y:S11]  /*06a0*/  FENCE.VIEW.ASYNC.S ;  /* 0x00000000000073c6 */ /* 0x000e760000000000 */
[----:B-1----:R1:W2:Y:S01]  /*06b0*/  SYNCS.EXCH.64 URZ, [UR8], UR4 ;  /* 0x00000004083f75b2 */ /* 0x0022a20008000100 */
[----:B------:R1:W3:Y:S01]  /*06c0*/  SYNCS.EXCH.64 URZ, [UR8+0x40], UR6 ;  /* 0x00004006083f75b2 */ /* 0x0002e20008000100 */
[----:B------:R1:W4:Y:S01]  /*06d0*/  SYNCS.EXCH.64 URZ, [UR8+0x8], UR4 ;  /* 0x00000804083f75b2 */ /* 0x0003220008000100 */
[----:B------:R1:W1:Y:S01]  /*06e0*/  SYNCS.EXCH.64 URZ, [UR8+0x48], UR6 ;  /* 0x00004806083f75b2 */ /* 0x0002620008000100 */
        /* <DEDUP_REMOVED lines=12> */
[----:B------:R-:W-:Y:S01]  /*07b0*/  NOP ;  /* 0x0000000000007918 */ /* 0x000fe20000000000 */
.L_x_7:
[----:B-1----:R-:W-:Y:S05]  /*07c0*/  BSYNC B0 ;  /* 0x0000000000007941 */ /* 0x002fea0003800000 */
.L_x_6:
[----:B------:R-:W1:Y:S01]  /*07d0*/  SHFL.IDX PT, R2, R0, RZ, 0x1f ;  /* 0x00001fff00027589 */ /* 0x000e6200000e0000 */
[----:B------:R-:W-:Y:S01]  /*07e0*/  UISETP.EQ.AND UP2, UPT, UR41, 0x2, !UP0 ;  /* 0x000000022900788c */ /* 0x000fe2000c742270 */
[----:B------:R-:W-:-:S03]  /*07f0*/  NOP ;  /* 0x0000000000007918 */ /* 0x000fc60000000000 */
[----:B------:R-:W-:-:S04]  /*0800*/  USEL UR39, URZ, 0x1, !UP2 ;  /* 0x000000013f277887 */ /* 0x000fc8000d000000 */
[----:B------:R-:W-:Y:S01]  /*0810*/  USEL UR39, UR39, 0x2, UP1 ;  /* 0x0000000227277887 */ /* 0x000fe20008800000 */
[----:B-1----:R-:W-:-:S13]  /*0820*/  ISETP.NE.AND P0, PT, R2, RZ, PT ;  /* 0x000000ff0200720c */ /* 0x002fda0003f05270 */
[----:B------:R-:W-:Y:S05]  /*0830*/  @P0 BRA `(.L_x_8) ;  /* 0x0000000000580947 */ /* 0x000fea0003800000 */
[----:B------:R-:W1:Y:S01]  /*0840*/  S2UR UR5, SR_CgaCtaId ;  /* 0x00000000000579c3 */ /* 0x000e620000008800 */
[----:B------:R-:W-:Y:S01]  /*0850*/  UMOV UR4, 0x400 ;  /* 0x0000040000047882 */ /* 0x000fe20000000000 */
[----:B------:R-:W-:Y:S01]  /*0860*/  UMOV UR6, 0x20 ;  /* 0x0000002000067882 */ /* 0x000fe20000000000 */
[----:B------:R-:W-:Y:S01]  /*0870*/  UMOV UR7, 0x100 ;  /* 0x0000010000077882 */ /* 0x000fe20000000000 */
[----:B------:R-:W-:Y:S01]  /*0880*/  ELECT P0, URZ, PT ;  /* 0x00000000003f782f */ /* 0x000fe20003800000 */
[----:B-1----:R-:W-:Y:S02]  /*0890*/  ULEA UR8, UR5, UR4, 0x18 ;  /* 0x0000000405087291 */ /* 0x002fe4000f8ec03f */
[----:B------:R-:W-:-:S04]  /*08a0*/  UIADD3 UR4, -UR6, 0x100000, URZ ;  /* 0x0010000006047890 */ /* 0x000fc8000fffe13f */
[----:B------:R-:W-:Y:S02]  /*08b0*/  USHF.L.U32 UR5, UR4, 0xb, URZ ;  /* 0x0000000b04057899 */ /* 0x000fe4000800063f */
[----:B------:R-:W-:Y:S02]  /*08c0*/  USHF.L.U32 UR4, UR4, 0x1, URZ ;  /* 0x0000000104047899 */ /* 0x000fe4000800063f */
[----:B------:R-:W-:-:S04]  /*08d0*/  UIADD3 UR6, -UR7, 0x100000, URZ ;  /* 0x0010000007067890 */ /* 0x000fc8000fffe13f */
[----:B------:R-:W-:Y:S02]  /*08e0*/  USHF.L.U32 UR7, UR6, 0xb, URZ ;  /* 0x0000000b06077899 */ /* 0x000fe4000800063f */
[----:B------:R-:W-:Y:S01]  /*08f0*/  USHF.L.U32 UR6, UR6, 0x1, URZ ;  /* 0x0000000106067899 */ /* 0x000fe2000800063f */
[----:B------:R-:W1:Y:S03]  /*0900*/  FENCE.VIEW.ASYNC.S ;  /* 0x00000000000073c6 */ /* 0x000e660000000000 */
[----:B-1----:R1:W1:Y:S08]  /*0910*/  SYNCS.EXCH.64 URZ, [UR8+0x80], UR4 ;  /* 0x00008004083f75b2 */ /* 0x0022700008000100 */
        /* <DEDUP_REMOVED lines=8> */
.L_x_8:
[----:B------:R-:W5:Y:S01]  /*09a0*/  LDC R2, c[0x0][0x904] ;  /* 0x00024100ff027b82 */ /* 0x000f620000000800 */
[----:B------:R-:W2:Y:S01]  /*09b0*/  S2R R3, SR_CTAID.Y ;  /* 0x0000000000037919 */ /* 0x000ea20000002600 */
[----:B------:R-:W-:Y:S01]  /*09c0*/  ELECT P0, URZ, PT ;  /* 0x00000000003f782f */ /* 0x000fe20003800000 */
[----:B------:R-:W-:Y:S01]  /*09d0*/  NOP ;  /* 0x0000000000007918 */ /* 0x000fe20000000000 */
[----:B-1----:R-:W-:Y:S01]  /*09e0*/  UMOV UR4, 0x20 ;  /* 0x0000002000047882 */ /* 0x002fe20000000000 */
[----:B------:R-:W1:Y:S03]  /*09f0*/  SHFL.IDX PT, R0, R0, RZ, 0x1f ;  /* 0x00001fff00007589 */ /* 0x000e6600000e0000 */
[----:B------:R-:W3:Y:S01]  /*0a00*/  S2UR UR37, SR_CgaCtaId ;  /* 0x00000000002579c3 */ /* 0x000ee20000008800 */
[----:B-----5:R-:W-:Y:S02]  /*0a10*/  ISETP.NE.AND P2, PT, R2, 0x1, PT ;  /* 0x000000010200780c */ /* 0x020fe40003f45270 */
[----:B------:R-:W5:Y:S01]  /*0a20*/  S2R R2, SR_CTAID.X ;  /* 0x0000000000027919 */ /* 0x000f620000002500 */
[----:B-1----:R-:W-:-:S10]  /*0a30*/  ISETP.NE.OR P0, PT, R0, RZ, !P0 ;  /* 0x000000ff0000720c */ /* 0x002fd40004705670 */
[----:B------:R-:W5:Y:S01]  /*0a40*/  @P2 LDC R7, c[0x0][0x10] ;  /* 0x00000400ff072b82 */ /* 0x000f620000000800 */
[----:B--2---:R-:W-:Y:S02]  /*0a50*/  @P2 IMAD.MOV.U32 R0, RZ, RZ, R3 ;  /* 0x000000ffff002224 */ /* 0x004fe400078e0003 */
[----:B------:R-:W-:Y:S01]  /*0a60*/  @P2 IMAD.MOV.U32 R5, RZ, RZ, RZ ;  /* 0x000000ffff052224 */ /* 0x000fe200078e00ff */
[----:B------:R-:W-:Y:S02]  /*0a70*/  VOTEU.ALL UP1, P0 ;  /* 0x00000000003f7886 */ /* 0x000fe40000020000 */
[----:B------:R-:W-:Y:S01]  /*0a80*/  @P2 MOV R4, R0 ;  /* 0x0000000000042202 */ /* 0x000fe20000000f00 */
[----:B------:R-:W-:Y:S01]  /*0a90*/  VOTEU.ALL UP2, P0 ;  /* 0x00000000003f7886 */ /* 0x000fe20000040000 */
[----:B------:R-:W1:Y:S01]  /*0aa0*/  @!P2 LDC R9, c[0x0][0xc] ;  /* 0x00000300ff09ab82 */ /* 0x000e620000000800 */
[----:B------:R-:W-:Y:S01]  /*0ab0*/  @!P2 MOV R0, R3 ;  /* 0x000000030000a202 */ /* 0x000fe20000000f00 */
[----:B------:R-:W-:Y:S01]  /*0ac0*/  IMAD.MOV.U32 R3, RZ, RZ, RZ ;  /* 0x000000ffff037224 */ /* 0x000fe200078e00ff */
[----:B------:R-:W-:Y:S01]  /*0ad0*/  @!UP1 UMOV UR6, 0x400 ;  /* 0x0000040000069882 */ /* 0x000fe20000000000 */
[----:B------:R-:W-:-:S04]  /*0ae0*/  @!UP1 UIADD3 UR4, -UR4, 0x100000, URZ ;  /* 0x0010000004049890 */ /* 0x000fc8000fffe13f */
[----:B------:R-:W-:Y:S02]  /*0af0*/  @!UP1 USHF.L.U32 UR5, UR4, 0xb, URZ ;  /* 0x0000000b04059899 */ /* 0x000fe4000800063f */
[----:B------:R-:W-:Y:S02]  /*0b00*/  @!UP1 USHF.L.U32 UR4, UR4, 0x1, URZ ;  /* 0x0000000104049899 */ /* 0x000fe4000800063f */
[----:B---3--:R-:W-:Y:S01]  /*0b10*/  @!UP1 ULEA UR8, UR37, UR6, 0x18 ;  /* 0x0000000625089291 */ /* 0x008fe2000f8ec03f */
[----:B------:R-:W-:Y:S01]  /*0b20*/  VOTEU.ALL UP1, P0 ;  /* 0x00000000003f7886 */ /* 0x000fe20000020000 */
[----:B------:R-:W-:Y:S01]  /*0b30*/  PLOP3.LUT P0, PT, PT, PT, UP0, 0x80, 0x0 ;  /* 0x000000000000781c */ /* 0x000fe20003f0f008 */
[----:B------:R-:W-:Y:S01]  /*0b40*/  ULDC UR6, c[0x0][0xc] ;  /* 0x0000030000067ab9 */ /* 0x000fe20000000800 */
[----:B------:R-:W-:Y:S01]  /*0b50*/  ULDC UR7, c[0x0][0x10] ;  /* 0x0000040000077ab9 */ /* 0x000fe20000000800 */
[----:B-----5:R-:W-:Y:S01]  /*0b60*/  @P2 IMAD.WIDE.U32 R6, R2, R7, R4 ;  /* 0x0000000702062225 */ /* 0x020fe200078e0004 */
[----:B------:R-:W2:Y:S06]  /*0b70*/  FENCE.VIEW.ASYNC.S ;  /* 0x00000000000073c6 */ /* 0x000eac0000000000 */
[----:B--2---:R-:W4:Y:S01]  /*0b80*/  @!UP1 SYNCS.EXCH.64 URZ, [UR8+0xc0], UR4 ;  /* 0x0000c004083f95b2 */ /* 0x004f220008000100 */
[----:B------:R-:W-:-:S02]  /*0b90*/  @P2 IMAD.MOV.U32 R16, RZ, RZ, R6 ;  /* 0x000000ffff102224 */ /* 0x000fc400078e0006 */
[----:B-1----:R-:W-:Y:S01]  /*0ba0*/  @!P2 IMAD.WIDE.U32 R4, R9, R0, R2 ;  /* 0x000000000904a225 */ /* 0x002fe200078e0002 */
[----:B------:R-:W-:-:S03]  /*0bb0*/  @P2 MOV R9, RZ ;  /* 0x000000ff00092202 */ /* 0x000fc60000000f00 */
[----:B------:R-:W-:Y:S01]  /*0bc0*/  @!P2 IMAD.MOV.U32 R16, RZ, RZ, R4 ;  /* 0x000000ffff10a224 */ /* 0x000fe200078e0004 */
[----:B------:R-:W-:Y:S02]  /*0bd0*/  @P2 IADD3 R17, R7, R9, RZ ;  /* 0x0000000907112210 */ /* 0x000fe40007ffe0ff */
[----:B------:R-:W-:Y:S02]  /*0be0*/  @!P2 MOV R17, R5 ;  /* 0x000000050011a202 */ /* 0x000fe40000000f00 */
[----:B------:R1:W-:Y:S01]  /*0bf0*/  STL [R1+0xbc], R16 ;  /* 0x0000bc1001007387 */ /* 0x0003e20000100800 */
[----:B------:R2:W4:Y:S01]  /*0c00*/  @!UP2 SYNCS.EXCH.64 URZ, [UR8+0xc8], UR4 ;  /* 0x0000c804083fa5b2 */ /* 0x0005220008000100 */
[----:B------:R-:W-:Y:S02]  /*0c10*/  NOP ;  /* 0x0000000000007918 */ /* 0x000fe40000000000 */
[----:B------:R1:W-:Y:S01]  /*0c20*/  STL [R1+0xc0], R17 ;  /* 0x0000c01101007387 */ /* 0x0003e20000100800 */
[----:B--2---:R-:W-:-:S03]  /*0c30*/  UIMAD.WIDE.U32 UR4, UR6, UR7, URZ ;  /* 0x00000007060472a5 */ /* 0x004fc6000f8e003f */
[----:B------:R-:W-:Y:S02]  /*0c40*/  ULDC UR6, c[0x0][0x14] ;  /* 0x0000050000067ab9 */ /* 0x000fe40000000800 */
[----:B------:R-:W-:Y:S02]  /*0c50*/  UIMAD.WIDE.U32 UR56, UR4, UR6, URZ ;  /* 0x00000006043872a5 */ /* 0x000fe4000f8e003f */
[----:B------:R-:W-:-:S04]  /*0c60*/  UIMAD UR38, UR5, UR6, URZ ;  /* 0x00000006052672a4 */ /* 0x000fc8000f8e023f */
[----:B------:R-:W-:Y:S01]  /*0c70*/  UIADD3 UR38, UR57, UR38, URZ ;  /* 0x0000002639267290 */ /* 0x000fe2000fffe03f */
[----:B----4-:R-:W-:Y:S06]  /*0c80*/  BAR.SYNC.DEFER_BLOCKING 0x0 ;  /* 0x0000000000007b1d */ /* 0x010fec0000010000 */
[----:B-1----:R-:W-:Y:S05]  /*0c90*/  @!P0 BRA `(.L_x_9) ;  /* 0x000000a800708947 */ /* 0x002fea0003800000 */
[----:B------:R-:W-:-:S06]  /*0ca0*/  UISETP.GT.U32.AND UP0, UPT, UR9, 0x1, UPT ;  /* 0x000000010900788c */ /* 0x000fcc000bf04070 */
[----:B------:R-:W-:-:S13]  /*0cb0*/  PLOP3.LUT P0, PT, PT, PT, UP0, 0x80, 0x0 ;  /* 0x000000000000781c */ /* 0x000fda0003f0f008 */
[----:B------:R-:W-:Y:S05]  /*0cc0*/  @P0 EXIT ;  /* 0x000000000000094d */ /* 0x000fea0003800000 */
[----:B------:R-:W-:Y:S01]  /*0cd0*/  PRMT R6, RZ, 0x7610, R6 ;  /* 0x00007610ff067816 */ /* 0x000fe20000000006 */
[----:B------:R-:W-:Y:S01]  /*0ce0*/  ULDC.64 UR4, c[0x0][0x8f8] ;  /* 0x00023e0000047ab9 */ /* 0x000fe20000000a00 */
[----:B------:R-:W-:Y:S01]  /*0cf0*/  UMOV UR45, 0xffffffff ;  /* 0xffffffff002d7882 */ /* 0x000fe20000000000 */
[----:B------:R-:W-:Y:S01]  /*0d00*/  ISETP.GE.U32.AND P0, PT, R16, UR4, PT ;  /* 0x0000000410007c0c */ /* 0x000fe2000bf06070 */
[----:B------:R-:W-:Y:S01]  /*0d10*/  UMOV UR47, 0xffffffff ;  /* 0xffffffff002f7882 */ /* 0x000fe20000000000 */
[----:B------:R1:W-:Y:S01]  /*0d20*/  STL.S16 [R1+0xc4], R6 ;  /* 0x0000c40601007387 */ /* 0x0003e20000100600 */
[----:B------:R-:W-:Y:S01]  /*0d30*/  IMAD.MOV.U32 R4, RZ, RZ, -0x1 ;  /* 0xffffffffff047424 */ /* 0x000fe200078e00ff */
[----:B------:R-:W-:Y:S02]  /*0d40*/  ISETP.GE.U32.AND.EX P0, PT, R17, UR5, PT, P0 ;  /* 0x0000000511007c0c */ /* 0x000fe4000bf06100 */
[----:B------:R-:W-:-:S11]  /*0d50*/  PRMT R5, RZ, 0x7610, R5 ;  /* 0x00007610ff057816 */ /* 0x000fd60000000005 */
[----:B-1----:R-:W-:Y:S05]  /*0d60*/  @P0 BRA `(.L_x_10) ;  /* 0x0000000400640947 */ /* 0x002fea0003800000 */
[----:B------:R-:W1:Y:S01]  /*0d70*/  LDC.64 R12, c[0x0][0x8d0] ;  /* 0x00023400ff0c7b82 */ /* 0x000e620000000a00 */
[----:B------:R-:W-:Y:S01]  /*0d80*/  MOV R4, R16 ;  /* 0x0000001000047202 */ /* 0x000fe20000000f00 */
[----:B------:R-:W-:-:S06]  /*0d90*/  IMAD.MOV.U32 R5, RZ, RZ, R17 ;  /* 0x000000ffff057224 */ /* 0x000fcc00078e0011 */
[----:B------:R-:W2:Y:S08]  /*0da0*/  LDC R10, c[0x0][0x8d8] ;  /* 0x00023600ff0a7b82 */ /* 0x000eb00000000800 */
[----:B------:R-:W3:Y:S01]  /*0db0*/  LDC.64 R14, c[0x0][0x8c8] ;  /* 0x00023200ff0e7b82 */ /* 0x000ee20000000a00 */
[----:B-1----:R-:W-:-:S04]  /*0dc0*/  ISETP.NE.U32.AND P0, PT, R12, RZ, PT ;  /* 0x000000ff0c00720c */ /* 0x002fc80003f05070 */
[----:B------:R-:W-:-:S13]  /*0dd0*/  ISETP.NE.AND.EX P0, PT, R13, RZ, PT, P0 ;  /* 0x000000ff0d00720c */ /* 0x000fda0003f05300 */
[----:B--23--:R-:W-:Y:S05]  /*0de0*/  @!P0 BRA `(.L_x_11) ;  /* 0x0000000000288947 */ /* 0x00cfea0003800000 */
[----:B------:R-:W1:Y:S02]  /*0df0*/  LDC R9, c[0x0][0x8dc] ;  /* 0x00023700ff097b82 */ /* 0x000e640000000800 */
[----:B-1----:R-:W-:-:S04]  /*0e00*/  IADD3 R9, P0, R16, R9, RZ ;  /* 0x0000000910097210 */ /* 0x002fc80007f1e0ff */
[----:B------:R-:W-:-:S05]  /*0e10*/  IADD3.X R11, RZ, R17, RZ, P0, !PT ;  /* 0x00000011ff0b7210 */ /* 0x000fca00007fe4ff */
[----:B------:R-:W-:-:S04]  /*0e20*/  IMAD.WIDE.U32 R4, R11, R12, RZ ;  /* 0x0000000c0b047225 */ /* 0x000fc800078e00ff */
[----:B------:R-:W-:-:S04]  /*0e30*/  IMAD.WIDE.U32 R6, P0, R9, R13, R4 ;  /* 0x0000000d09067225 */ /* 0x000fc80007800004 */
[----:B------:R-:W-:Y:S01]  /*0e40*/  IMAD.WIDE.U32 R4, R9, R12, RZ ;  /* 0x0000000c09047225 */ /* 0x000fe200078e00ff */
[----:B------:R-:W-:-:S03]  /*0e50*/  MOV R8, R7 ;  /* 0x0000000700087202 */ /* 0x000fc60000000f00 */
[----:B------:R-:W-:Y:S01]  /*0e60*/  IMAD.X R9, RZ, RZ, RZ, P0 ;  /* 0x000000ffff097224 */ /* 0x000fe200000e06ff */
[----:B------:R-:W-:-:S05]  /*0e70*/  IADD3 RZ, P0, R5, R6, RZ ;  /* 0x0000000605ff7210 */ /* 0x000fca0007f1e0ff */
[----:B------:R-:W-:-:S08]  /*0e80*/  IMAD.WIDE.U32.X R4, R11, R13, R8, P0 ;  /* 0x0000000d0b047225 */ /* 0x000fd000000e0408 */
.L_x_11:
[-CC-:B------:R-:W-:Y:S01]  /*0e90*/  SHF.R.U64 R24, R4, R10.reuse, R5.reuse ;  /* 0x0000000a04187219 */ /* 0x180fe20000001205 */
[----:B------:R-:W1:Y:S01]  /*0ea0*/  LDC R8, c[0x0][0x8c0] ;  /* 0x00023000ff087b82 */ /* 0x000e620000000800 */
[----:B------:R-:W-:Y:S01]  /*0eb0*/  SHF.R.U32.HI R4, RZ, R10, R5 ;  /* 0x0000000aff047219 */ /* 0x000fe20000011605 */
[----:B------:R-:W-:Y:S01]  /*0ec0*/  ULDC UR4, c[0x0][0x150] ;  /* 0x0000540000047ab9 */ /* 0x000fe20000000800 */
[----:B------:R-:W-:Y:S01]  /*0ed0*/  IADD3 R9, P0, RZ, -R24, RZ ;  /* 0x80000018ff097210 */ /* 0x000fe20007f1e0ff */
[----:B------:R-:W-:Y:S01]  /*0ee0*/  IMAD.MOV.U32 R5, RZ, RZ, R17 ;  /* 0x000000ffff057224 */ /* 0x000fe200078e0011 */
[----:B------:R-:W-:-:S03]  /*0ef0*/  I2FP.F32.U32 R3, R2 ;  /* 0x0000000200037245 */ /* 0x000fc60000201000 */
[----:B------:R-:W2:Y:S01]  /*0f00*/  LDC.64 R18, c[0x0][0x8e8] ;  /* 0x00023a00ff127b82 */ /* 0x000ea20000000a00 */
[----:B------:R-:W-:Y:S01]  /*0f10*/  IMAD.X R11, RZ, RZ, ~R4, P0 ;  /* 0x000000ffff0b7224 */ /* 0x000fe200000e0e04 */
[----:B------:R-:W-:Y:S01]  /*0f20*/  MOV R4, R16 ;  /* 0x0000001000047202 */ /* 0x000fe20000000f00 */
[----:B------:R-:W-:Y:S01]  /*0f30*/  FMUL R3, R3, UR4 ;  /* 0x0000000403037c20 */ /* 0x000fe20008400000 */
[----:B------:R-:W-:Y:S01]  /*0f40*/  ULDC UR4, c[0x0][0x154] ;  /* 0x0000550000047ab9 */ /* 0x000fe20000000800 */
[-C--:B------:R-:W-:Y:S02]  /*0f50*/  IMAD R6, R11, R14.reuse, RZ ;  /* 0x0000000e0b067224 */ /* 0x080fe400078e02ff */
[C---:B------:R-:W-:Y:S01]  /*0f60*/  IMAD.WIDE.U32 R4, R9.reuse, R14, R4 ;  /* 0x0000000e09047225 */ /* 0x040fe200078e0004 */
[----:B------:R-:W3:Y:S01]  /*0f70*/  LDC R10, c[0x0][0x8b0] ;  /* 0x00022c00ff0a7b82 */ /* 0x000ee20000000800 */
[----:B------:R-:W4:Y:S02]  /*0f80*/  F2I.U32.TRUNC.NTZ R3, R3 ;  /* 0x0000000300037305 */ /* 0x000f24000020f000 */
[----:B------:R-:W-:-:S05]  /*0f90*/  IMAD R9, R9, R15, R6 ;  /* 0x0000000f09097224 */ /* 0x000fca00078e0206 */
[----:B------:R-:W5:Y:S01]  /*0fa0*/  LDC R7, c[0x0][0x144] ;  /* 0x00005100ff077b82 */ /* 0x000f620000000800 */
[----:B------:R-:W-:Y:S02]  /*0fb0*/  IADD3 R5, R5, R9, RZ ;  /* 0x0000000905057210 */ /* 0x000fe40007ffe0ff */
[----:B------:R-:W-:Y:S02]  /*0fc0*/  MOV R9, 0x1 ;  /* 0x0000000100097802 */ /* 0x000fe40000000f00 */
[----:B-1----:R-:W-:Y:S02]  /*0fd0*/  SHF.R.U64 R12, R4, R8, R5 ;  /* 0x00000008040c7219 */ /* 0x002fe40000001205 */
[----:B------:R-:W-:Y:S01]  /*0fe0*/  I2FP.F32.U32 R4, R0 ;  /* 0x0000000000047245 */ /* 0x000fe20000201000 */
[----:B------:R-:W1:Y:S01]  /*0ff0*/  LDC R14, c[0x0][0x900] ;  /* 0x00024000ff0e7b82 */ /* 0x000e620000000800 */
[----:B--2---:R-:W-:Y:S01]  /*1000*/  ISETP.NE.U32.AND P0, PT, R18, RZ, PT ;  /* 0x000000ff1200720c */ /* 0x004fe20003f05070 */
[----:B----4-:R-:W-:Y:S01]  /*1010*/  IMAD.MOV R6, RZ, RZ, -R3 ;  /* 0x000000ffff067224 */ /* 0x010fe200078e0a03 */
[----:B------:R-:W-:Y:S01]  /*1020*/  SHF.R.U32.HI R3, RZ, R8, R5 ;  /* 0x00000008ff037219 */ /* 0x000fe20000011605 */
[----:B------:R-:W-:Y:S01]  /*1030*/  FMUL R4, R4, UR4 ;  /* 0x0000000404047c20 */ /* 0x000fe20008400000 */
[----:B------:R-:W-:-:S02]  /*1040*/  ISETP.NE.AND.EX P0, PT, R19, RZ, PT, P0 ;  /* 0x000000ff1300720c */ /* 0x000fc40003f05300 */
[----:B------:R-:W-:Y:S01]  /*1050*/  MOV R5, 0xffffffff ;  /* 0xffffffff00057802 */ /* 0x000fe20000000f00 */
[----:B------:R-:W2:Y:S01]  /*1060*/  LDC R13, c[0x0][0x148] ;  /* 0x00005200ff0d7b82 */ /* 0x000ea20000000800 */
[----:B------:R4:W1:Y:S01]  /*1070*/  F2I.U32.TRUNC.NTZ R11, R4 ;  /* 0x00000004000b7305 */ /* 0x000862000020f000 */
[-CC-:B---3--:R-:W-:Y:S02]  /*1080*/  SHF.R.U64 R23, R12, R10.reuse, R3.reuse ;  /* 0x0000000a0c177219 */ /* 0x188fe40000001203 */
[----:B------:R-:W-:-:S04]  /*1090*/  SHF.R.U32.HI R3, RZ, R10, R3 ;  /* 0x0000000aff037219 */ /* 0x000fc80000011603 */
[----:B------:R-:W3:Y:S01]  /*10a0*/  LDC R17, c[0x0][0x8a8] ;  /* 0x00022a00ff117b82 */ /* 0x000ee20000000800 */
[----:B-----5:R-:W-:-:S07]  /*10b0*/  IMAD R8, R7, R6, R2 ;  /* 0x0000000607087224 */ /* 0x020fce00078e0202 */
[----:B------:R-:W2:Y:S01]  /*10c0*/  LDC R16, c[0x0][0x8f0] ;  /* 0x00023c00ff107b82 */ /* 0x000ea20000000800 */
[-C--:B-1----:R-:W-:Y:S02]  /*10d0*/  SHF.L.U32 R2, R5, R14.reuse, RZ ;  /* 0x0000000e05027219 */ /* 0x082fe400000006ff */
[--C-:B------:R-:W-:Y:S02]  /*10e0*/  SHF.R.U64 R22, R23, R14, R3.reuse ;  /* 0x0000000e17167219 */ /* 0x100fe40000001203 */
[----:B------:R-:W-:Y:S02]  /*10f0*/  LOP3.LUT R10, RZ, R2, RZ, 0x33, !PT ;  /* 0x00000002ff0a7212 */ /* 0x000fe400078e33ff */
[-C--:B------:R-:W-:Y:S01]  /*1100*/  SHF.R.U32.HI R3, RZ, R14.reuse, R3 ;  /* 0x0000000eff037219 */ /* 0x080fe20000011603 */
[----:B------:R-:W1:Y:S01]  /*1110*/  LDC R21, c[0x0][0x8e0] ;  /* 0x00023800ff157b82 */ /* 0x000e620000000800 */
[----:B------:R-:W-:Y:S01]  /*1120*/  SHF.L.U32 R9, R9, R14, RZ ;  /* 0x0000000e09097219 */ /* 0x000fe200000006ff */
[----:B------:R-:W-:-:S06]  /*1130*/  IMAD.MOV.U32 R2, RZ, RZ, R22 ;  /* 0x000000ffff027224 */ /* 0x000fcc00078e0016 */
[----:B------:R-:W1:Y:S01]  /*1140*/  LDC R20, c[0x0][0x8b8] ;  /* 0x00022e00ff147b82 */ /* 0x000e620000000800 */
[----:B----4-:R-:W-:Y:S05]  /*1150*/  @!P0 BRA `(.L_x_12) ;  /* 0x0000000000288947 */ /* 0x010fea0003800000 */
[----:B------:R-:W4:Y:S02]  /*1160*/  LDC R7, c[0x0][0x8f4] ;  /* 0x00023d00ff077b82 */ /* 0x000f240000000800 */
[----:B----4-:R-:W-:-:S04]  /*1170*/  IADD3 R7, P0, R22, R7, RZ ;  /* 0x0000000716077210 */ /* 0x010fc80007f1e0ff */
[----:B------:R-:W-:-:S05]  /*1180*/  IADD3.X R15, RZ, R3, RZ, P0, !PT ;  /* 0x00000003ff0f7210 */ /* 0x000fca00007fe4ff */
[----:B------:R-:W-:-:S04]  /*1190*/  IMAD.WIDE.U32 R2, R15, R18, RZ ;  /* 0x000000120f027225 */ /* 0x000fc800078e00ff */
[----:B------:R-:W-:-:S04]  /*11a0*/  IMAD.WIDE.U32 R4, P0, R7, R19, R2 ;  /* 0x0000001307047225 */ /* 0x000fc80007800002 */
[----:B------:R-:W-:Y:S01]  /*11b0*/  IMAD.WIDE.U32 R2, R7, R18, RZ ;  /* 0x0000001207027225 */ /* 0x000fe200078e00ff */
[----:B------:R-:W-:-:S03]  /*11c0*/  IADD3.X R7, RZ, RZ, RZ, P0, !PT ;  /* 0x000000ffff077210 */ /* 0x000fc600007fe4ff */
[----:B------:R-:W-:Y:S01]  /*11d0*/  IMAD.MOV.U32 R6, RZ, RZ, R5 ;  /* 0x000000ffff067224 */ /* 0x000fe200078e0005 */
[----:B------:R-:W-:-:S05]  /*11e0*/  IADD3 RZ, P0, R3, R4, RZ ;  /* 0x0000000403ff7210 */ /* 0x000fca0007f1e0ff */
[----:B------:R-:W-:-:S08]  /*11f0*/  IMAD.WIDE.U32.X R2, R15, R19, R6, P0 ;  /* 0x000000130f027225 */ /* 0x000fd000000e0406 */
.L_x_12:
[----:B--2---:R-:W-:Y:S02]  /*1200*/  SHF.R.U64 R2, R2, R16, R3 ;  /* 0x0000001002027219 */ /* 0x004fe40000001203 */
[----:B------:R-:W-:Y:S02]  /*1210*/  IADD3 R11, -R11, RZ, RZ ;  /* 0x000000ff0b0b7210 */ /* 0x000fe40007ffe1ff */
[----:B------:R-:W-:Y:S01]  /*1220*/  LOP3.LUT R10, R23, R10, RZ, 0xc0, !PT ;  /* 0x0000000a170a7212 */ /* 0x000fe200078ec0ff */
[----:B------:R-:W-:Y:S01]  /*1230*/  IMAD.MOV R4, RZ, RZ, -R2 ;  /* 0x000000ffff047224 */ /* 0x000fe200078e0a02 */
[----:B---3--:R-:W-:Y:S01]  /*1240*/  IADD3 R3, R17, -0x1, RZ ;  /* 0xffffffff11037810 */ /* 0x008fe20007ffe0ff */
[----:B------:R-:W-:Y:S01]  /*1250*/  @P2 IMAD R8, R13, R11, R0 ;  /* 0x0000000b0d082224 */ /* 0x000fe200078e0200 */
[----:B------:R-:W-:Y:S01]  /*1260*/  R2UR UR47, R24 ;  /* 0x00000000182f72ca */ /* 0x000fe200000e0000 */
[----:B------:R-:W-:Y:S01]  /*1270*/  IMAD R9, R9, R2, R10 ;  /* 0x0000000209097224 */ /* 0x000fe200078e020a */
[----:B------:R-:W-:Y:S01]  /*1280*/  LOP3.LUT R3, R12, R3, RZ, 0xc0, !PT ;  /* 0x000000030c037212 */ /* 0x000fe200078ec0ff */
[----:B-1----:R-:W-:Y:S01]  /*1290*/  IMAD R0, R4, R21, R22 ;  /* 0x0000001504007224 */ /* 0x002fe200078e0216 */
[----:B------:R-:W-:Y:S01]  /*12a0*/  MOV R5, 0x1 ;  /* 0x0000000100057802 */ /* 0x000fe20000000f00 */
[----:B------:R-:W-:-:S02]  /*12b0*/  IMAD R8, R9, R20, R8 ;  /* 0x0000001409087224 */ /* 0x000fc400078e0208 */
[----:B------:R-:W-:-:S05]  /*12c0*/  IMAD R3, R0, R17, R3 ;  /* 0x0000001100037224 */ /* 0x000fca00078e0203 */
[----:B------:R-:W-:Y:S02]  /*12d0*/  SEL R0, R3, R8, !P2 ;  /* 0x0000000803007207 */ /* 0x000fe40005000000 */
[----:B------:R-:W-:Y:S02]  /*12e0*/  SEL R4, R8, R3, !P2 ;  /* 0x0000000308047207 */ /* 0x000fe40005000000 */
[----:B------:R-:W-:-:S15]  /*12f0*/  R2UR UR45, R0 ;  /* 0x00000000002d72ca */ /* 0x000fde00000e0000 */
.L_x_10:
[----:B------:R-:W-:-:S08]  /*1300*/  NOP ;  /* 0x0000000000007918 */ /* 0x000fd00000000000 */
[----:B------:R-:W1:Y:S02]  /*1310*/  USETMAXREG.TRY_ALLOC.CTAPOOL UP0, 0xe8 ;  /* 0x000000e8000079c8 */ /* 0x000e640008000600 */
[----:B-1----:R-:W-:-:S13]  /*1320*/  PLOP3.LUT P0, PT, PT, PT, UP0, 0x80, 0x0 ;  /* 0x000000000000781c */ /* 0x002fda0003f0f008 */
[----:B------:R-:W-:Y:S05]  /*1330*/  @!P0 BRA `(.L_x_10) ;  /* 0xfffffffc00f08947 */ /* 0x000fea000383ffff */
[----:B------:R-:W-:Y:S02]  /*1340*/  ULDC.64 UR4, c[0x0][0x590] ;  /* 0x0001640000047ab9 */ /* 0x000fe40000000a00 */
[----:B------:R-:W-:-:S04]  /*1350*/  ISETP.NE.U32.AND P0, PT, RZ, UR4, PT ;  /* 0x00000004ff007c0c */ /* 0x000fc8000bf05070 */
[----:B------:R-:W-:-:S13]  /*1360*/  ISETP.NE.AND.EX P0, PT, RZ, UR5, PT, P0 ;  /* 0x00000005ff007c0c */ /* 0x000fda000bf05300 */
[----:B------:R-:W-:Y:S05]  /*1370*/  @P0 BRA `(.L_x_13) ;  /* 0x0000000000340947 */ /* 0x000fea0003800000 */
[----:B------:R-:W-:Y:S02]  /*1380*/  ULDC.64 UR4, c[0x0][0x588] ;  /* 0x0001620000047ab9 */ /* 0x000fe40000000a00 */
[----:B------:R-:W-:-:S04]  /*1390*/  ISETP.NE.U32.AND P0, PT, RZ, UR4, PT ;  /* 0x00000004ff007c0c */ /* 0x000fc8000bf05070 */
[----:B------:R-:W-:-:S13]  /*13a0*/  ISETP.NE.AND.EX P0, PT, RZ, UR5, PT, P0 ;  /* 0x00000005ff007c0c */ /* 0x000fda000bf05300 */
[----:B------:R-:W-:Y:S05]  /*13b0*/  @!P0 BRA `(.L_x_14) ;  /* 0x0000000000148947 */ /* 0x000fea0003800000 */
[----:B------:R-:W1:Y:S02]  /*13c0*/  LDC.64 R16, c[0x0][0x588] ;  /* 0x00016200ff107b82 */ /* 0x000e640000000a00 */
[----:B-1----:R1:W5:Y:S01]  /*13d0*/  LDG.E R16, desc[UR58][R16.64] ;  /* 0x0000003a10107981 */ /* 0x002362000c1e1900 */
[----:B------:R-:W-:-:S05]  /*13e0*/  MOV R0, 0x1 ;  /* 0x0000000100007802 */ /* 0x000fca0000000f00 */
[----:B------:R1:W-:Y:S01]  /*13f0*/  STL.S16 [R1+0xc4], R0 ;  /* 0x0000c40001007387 */ /* 0x0003e20000100600 */
[----:B------:R-:W-:Y:S05]  /*1400*/  BRA `(.L_x_13) ;  /* 0x0000000000107947 */ /* 0x000fea0003800000 */
.L_x_14:
[----:B------:R-:W-:Y:S01]  /*1410*/  IMAD.MOV.U32 R0, RZ, RZ, 0x1 ;  /* 0x00000001ff007424 */ /* 0x000fe200078e00ff */
[----:B------:R-:W-:Y:S02]  /*1420*/  ULDC UR4, c[0x0][0x580] ;  /* 0x0001600000047ab9 */ /* 0x000fe40000000800 */
[----:B------:R-:W-:Y:S02]  /*1430*/  MOV R16, UR4 ;  /* 0x0000000400107c02 */ /* 0x000fe40008000f00 */
[----:B------:R2:W-:Y:S05]  /*1440*/  STL.S16 [R1+0xc4], R0 ;  /* 0x0000c40001007387 */ /* 0x0005ea0000100600 */
.L_x_13:
        /* <DEDUP_REMOVED lines=8> */
[----:B------:R-:W3:Y:S02]  /*14d0*/  LDC.64 R2, c[0x0][0x5a8] ;  /* 0x00016a00ff027b82 */ /* 0x000ee40000000a00 */
[----:B---3--:R3:W5:Y:S01]  /*14e0*/  LDG.E R2, desc[UR58][R2.64] ;  /* 0x0000003a02027981 */ /* 0x008762000c1e1900 */
[----:B------:R-:W-:Y:S05]  /*14f0*/  BRA `(.L_x_15) ;  /* 0x0000000000087947 */ /* 0x000fea0003800000 */
.L_x_16:
[----:B------:R-:W-:Y:S02]  /*1500*/  ULDC UR4, c[0x0][0x5a0] ;  /* 0x0001680000047ab9 */ /* 0x000fe40000000800 */
[----:B------:R-:W-:-:S07]  /*1510*/  MOV R2, UR4 ;  /* 0x0000000400027c02 */ /* 0x000fce0008000f00 */
.L_x_15:
[----:B------:R-:W-:-:S13]  /*1520*/  LOP3.LUT P0, RZ, R5, 0xff, RZ, 0xc0, !PT ;  /* 0x000000ff05ff7812 */ /* 0x000fda000780c0ff */
[----:B------:R-:W-:Y:S05]  /*1530*/  @!P0 EXIT ;  /* 0x000000000000894d */ /* 0x000fea0003800000 */
[----:B------:R4:W-:Y:S01]  /*1540*/  STL [R1+0xb8], RZ ;  /* 0x0000b8ff01007387 */ /* 0x0009e20000100800 */
[----:B------:R-:W-:Y:S01]  /*1550*/  ULDC UR4, c[0x0][0x28c] ;  /* 0x0000a30000047ab9 */ /* 0x000fe20000000800 */
[----:B------:R-:W-:Y:S02]  /*1560*/  ULOP3.LUT UR49, UR40, 0x1, URZ, 0xfc, !UPT ;  /* 0x0000000128317892 */ /* 0x000fe4000f8efc3f */
[----:B------:R4:W-:Y:S01]  /*1570*/  STL [R1+0xb4], RZ ;  /* 0x0000b4ff01007387 */ /* 0x0009e20000100800 */
[----:B------:R-:W-:Y:S02]  /*1580*/  UIADD3 UR4, UR4, 0x3f, URZ ;  /* 0x0000003f04047890 */ /* 0x000fe4000fffe03f */
[----:B------:R-:W-:Y:S02]  /*1590*/  ULOP3.LUT UR50, UR39, 0x1, URZ, 0xfc, !UPT ;  /* 0x0000000127327892 */ /* 0x000fe4000f8efc3f */
[----:B------:R-:W-:Y:S01]  /*15a0*/  USHF.R.S32.HI UR5, URZ, 0x1f, UR4 ;  /* 0x0000001f3f057899 */ /* 0x000fe20008011404 */
[----:B------:R-:W-:Y:S01]  /*15b0*/  ULDC.64 UR60, c[0x0][0x198] ;  /* 0x00006600003c7ab9 */ /* 0x000fe20000000a00 */
[----:B------:R-:W-:-:S02]  /*15c0*/  UMOV UR36, URZ ;  /* 0x0000003f00247c82 */ /* 0x000fc40008000000 */
[----:B------:R-:W-:Y:S01]  /*15d0*/  ULEA.HI UR5, UR5, UR4, URZ, 0x6 ;  /* 0x0000000405057291 */ /* 0x000fe2000f8f303f */
[----:B------:R-:W-:-:S03]  /*15e0*/  UMOV UR48, URZ ;  /* 0x0000003f00307c82 */ /* 0x000fc60008000000 */
[----:B----4-:R-:W-:-:S12]  /*15f0*/  USHF.R.S32.HI UR52, URZ, 0x6, UR5 ;  /* 0x000000063f347899 */ /* 0x010fd80008011405 */
.L_x_138:
[----:B-12---:R-:W1:Y:S01]  /*1600*/  S2R R0, SR_TID.X ;  /* 0x0000000000007919 */ /* 0x006e620000002100 */
[----:B------:R-:W2:Y:S01]  /*1610*/  S2UR UR9, SR_CgaCtaId ;  /* 0x00000000000979c3 */ /* 0x000ea20000008800 */
[----:B------:R-:W-:Y:S01]  /*1620*/  UMOV UR51, 0x400 ;  /* 0x0000040000337882 */ /* 0x000fe20000000000 */
[----:B------:R-:W-:Y:S01]  /*1630*/  UMOV UR4, URZ ;  /* 0x0000003f00047c82 */ /* 0x000fe20008000000 */
[----:B------:R-:W-:Y:S01]  /*1640*/  STL [R1+0xb0], RZ ;  /* 0x0000b0ff01007387 */ /* 0x000fe20000100800 */
[----:B------:R-:W-:Y:S01]  /*1650*/  UMOV UR8, URZ ;  /* 0x0000003f00087c82 */ /* 0x000fe20008000000 */
[----:B------:R-:W-:Y:S01]  /*1660*/  UMOV UR5, URZ ;  /* 0x0000003f00057c82 */ /* 0x000fe20008000000 */
[----:B------:R-:W-:Y:S01]  /*1670*/  UMOV UR10, UR48 ;  /* 0x00000030000a7c82 */ /* 0x000fe20008000000 */
[----:B------:R-:W-:Y:S01]  /*1680*/  STL [R1+0xac], RZ ;  /* 0x0000acff01007387 */ /* 0x000fe20000100800 */
[----:B---3--:R-:W3:Y:S01]  /*1690*/  LDC R3, c[0x0][0x28c] ;  /* 0x0000a300ff037b82 */ /* 0x008ee20000000800 */
[----:B------:R-:W-:Y:S01]  /*16a0*/  CS2R R228, SRZ ;  /* 0x0000000000e47805 */ /* 0x000fe2000001ff00 */
[----:B------:R-:W-:Y:S01]  /*16b0*/  IMAD.MOV.U32 R17, RZ, RZ, RZ ;  /* 0x000000ffff117224 */ /* 0x000fe200078e00ff */
[----:B------:R-:W-:Y:S01]  /*16c0*/  STL [R1+0xa8], RZ ;  /* 0x0000a8ff01007387 */ /* 0x000fe20000100800 */
[----:B------:R-:W-:-:S02]  /*16d0*/  CS2R R18, SRZ ;  /* 0x0000000000127805 */ /* 0x000fc4000001ff00 */
[----:B------:R-:W-:Y:S02]  /*16e0*/  CS2R R22, SRZ ;  /* 0x0000000000167805 */ /* 0x000fe4000001ff00 */
[----:B------:R-:W-:Y:S01]  /*16f0*/  CS2R R152, SRZ ;  /* 0x0000000000987805 */ /* 0x000fe2000001ff00 */
[----:B------:R-:W-:Y:S01]  /*1700*/  STL [R1+0xa4], RZ ;  /* 0x0000a4ff01007387 */ /* 0x000fe20000100800 */
[----:B------:R-:W-:Y:S02]  /*1710*/  CS2R R154, SRZ ;  /* 0x00000000009a7805 */ /* 0x000fe4000001ff00 */
[----:B------:R-:W-:Y:S02]  /*1720*/  CS2R R156, SRZ ;  /* 0x00000000009c7805 */ /* 0x000fe4000001ff00 */
[----:B------:R-:W-:Y:S01]  /*1730*/  CS2R R158, SRZ ;  /* 0x00000000009e7805 */ /* 0x000fe2000001ff00 */
[----:B------:R-:W-:Y:S01]  /*1740*/  STL [R1+0xa0], RZ ;  /* 0x0000a0ff01007387 */ /* 0x000fe20000100800 */
[----:B------:R-:W-:-:S02]  /*1750*/  CS2R R160, SRZ ;  /* 0x0000000000a07805 */ /* 0x000fc4000001ff00 */
[----:B------:R-:W-:Y:S02]  /*1760*/  CS2R R162, SRZ ;  /* 0x0000000000a27805 */ /* 0x000fe4000001ff00 */
[----:B------:R-:W-:Y:S01]  /*1770*/  CS2R R164, SRZ ;  /* 0x0000000000a47805 */ /* 0x000fe2000001ff00 */
[----:B------:R-:W-:Y:S01]  /*1780*/  STL [R1+0x9c], RZ ;  /* 0x00009cff01007387 */ /* 0x000fe20000100800 */
[----:B--2---:R-:W-:Y:S01]  /*1790*/  ULEA UR51, UR9, UR51, 0x18 ;  /* 0x0000003309337291 */ /* 0x004fe2000f8ec03f */
[----:B------:R-:W-:Y:S02]  /*17a0*/  CS2R R166, SRZ ;  /* 0x0000000000a67805 */ /* 0x000fe4000001ff00 */
[----:B------:R-:W-:Y:S01]  /*17b0*/  CS2R R168, SRZ ;  /* 0x0000000000a87805 */ /* 0x000fe2000001ff00 */
[----:B------:R-:W-:Y:S01]  /*17c0*/  STL [R1+0x98], RZ ;  /* 0x000098ff01007387 */ /* 0x000fe20000100800 */
[----:B------:R-:W-:Y:S02]  /*17d0*/  CS2R R170, SRZ ;  /* 0x0000000000aa7805 */ /* 0x000fe4000001ff00 */
[----:B------:R-:W-:-:S02]  /*17e0*/  CS2R R172, SRZ ;  /* 0x0000000000ac7805 */ /* 0x000fc4000001ff00 */
[----:B------:R-:W-:Y:S02]  /*17f0*/  CS2R R174, SRZ ;  /* 0x0000000000ae7805 */ /* 0x000fe4000001ff00 */
[----:B-1----:R-:W-:Y:S01]  /*1800*/  LOP3.LUT R0, R0, 0x80, RZ, 0xc0, !PT ;  /* 0x0000008000007812 */ /* 0x002fe200078ec0ff */
[----:B------:R-:W-:Y:S01]  /*1810*/  STL [R1+0x94], RZ ;  /* 0x000094ff01007387 */ /* 0x000fe20000100800 */
[----:B---3--:R-:W-:Y:S02]  /*1820*/  ISETP.GE.AND P0, PT, R3, 0x1, PT ;  /* 0x000000010300780c */ /* 0x008fe40003f06270 */
[----:B------:R-:W-:Y:S02]  /*1830*/  CS2R R176, SRZ ;  /* 0x0000000000b07805 */ /* 0x000fe4000001ff00 */
[----:B------:R-:W-:Y:S01]  /*1840*/  SHF.R.U32.HI R0, RZ, 0x7, R0 ;  /* 0x00000007ff007819 */ /* 0x000fe20000011600 */
        /* <DEDUP_REMOVED lines=8> */
[----:B------:R-:W1:Y:S01]  /*18d0*/  SHFL.IDX PT, R0, R0, RZ, 0x1f ;  /* 0x00001fff00007589 */ /* 0x000e6200000e0000 */
[----:B------:R-:W-:-:S02]  /*18e0*/  CS2R R190, SRZ ;  /* 0x0000000000be7805 */ /* 0x000fc4000001ff00 */
[----:B------:R-:W-:Y:S02]  /*18f0*/  CS2R R192, SRZ ;  /* 0x0000000000c07805 */ /* 0x000fe4000001ff00 */
[----:B------:R-:W-:Y:S01]  /*1900*/  CS2R R194, SRZ ;  /* 0x0000000000c27805 */ /* 0x000fe2000001ff00 */
[----:B------:R2:W-:Y:S01]  /*1910*/  STL [R1+0x88], RZ ;  /* 0x000088ff01007387 */ /* 0x0005e20000100800 */
[----:B------:R-:W-:Y:S02]  /*1920*/  CS2R R196, SRZ ;  /* 0x0000000000c47805 */ /* 0x000fe4000001ff00 */
[----:B------:R-:W-:Y:S02]  /*1930*/  CS2R R198, SRZ ;  /* 0x0000000000c67805 */ /* 0x000fe4000001ff00 */
[----:B------:R-:W-:Y:S01]  /*1940*/  CS2R R200, SRZ ;  /* 0x0000000000c87805 */ /* 0x000fe2000001ff00 */
[----:B------:R2:W-:Y:S01]  /*1950*/  STL [R1+0x84], RZ ;  /* 0x000084ff01007387 */ /* 0x0005e20000100800 */
        /* <DEDUP_REMOVED lines=16> */
[----:B-1----:R-:W-:-:S02]  /*1a60*/  R2UR UR6, R0 ;  /* 0x00000000000672ca */ /* 0x002fc400000e0000 */
[----:B------:R-:W-:Y:S02]  /*1a70*/  CS2R R226, SRZ ;  /* 0x0000000000e27805 */ /* 0x000fe4000001ff00 */
[----:B------:R-:W-:Y:S01]  /*1a80*/  MOV R0, UR36 ;  /* 0x0000002400007c02 */ /* 0x000fe20008000f00 */
        /* <DEDUP_REMOVED lines=9> */
[----:B------:R-:W-:Y:S01]  /*1b20*/  CS2R R100, SRZ ;  /* 0x0000000000647805 */ /* 0x000fe2000001ff00 */
[----:B------:R-:W-:Y:S01]  /*1b30*/  ULEA.HI UR7, UR6, UR6, URZ, 0x1 ;  /* 0x0000000606077291 */ /* 0x000fe2000f8f083f */
[----:B------:R-:W-:Y:S01]  /*1b40*/  CS2R R102, SRZ ;  /* 0x0000000000667805 */ /* 0x000fe2000001ff00 */
[----:B------:R2:W-:Y:S01]  /*1b50*/  STL [R1+0x64], RZ ;  /* 0x000064ff01007387 */ /* 0x0005e20000100800 */
[----:B------:R-:W-:Y:S01]  /*1b60*/  CS2R R104, SRZ ;  /* 0x0000000000687805 */ /* 0x000fe2000001ff00 */
[----:B------:R-:W-:Y:S01]  /*1b70*/  ULOP3.LUT UR7, UR7, 0xffffe, URZ, 0xc0, !UPT ;  /* 0x000ffffe07077892 */ /* 0x000fe2000f8ec03f */
[----:B------:R-:W-:Y:S01]  /*1b80*/  CS2R R106, SRZ ;  /* 0x00000000006a7805 */ /* 0x000fe2000001ff00 */
[----:B------:R2:W-:Y:S01]  /*1b90*/  STL [R1+0x60], RZ ;  /* 0x000060ff01007387 */ /* 0x0005e20000100800 */
[----:B------:R-:W-:Y:S01]  /*1ba0*/  CS2R R108, SRZ ;  /* 0x00000000006c7805 */ /* 0x000fe2000001ff00 */
[----:B------:R-:W-:Y:S01]  /*1bb0*/  UIADD3 UR7, UR6, -UR7, URZ ;  /* 0x8000000706077290 */ /* 0x000fe2000fffe03f */
[----:B------:R-:W-:Y:S01]  /*1bc0*/  CS2R R110, SRZ ;  /* 0x00000000006e7805 */ /* 0x000fe2000001ff00 */
[----:B------:R2:W-:Y:S01]  /*1bd0*/  STL [R1+0x5c], RZ ;  /* 0x00005cff01007387 */ /* 0x0005e20000100800 */
[----:B------:R-:W-:Y:S01]  /*1be0*/  CS2R R112, SRZ ;  /* 0x0000000000707805 */ /* 0x000fe2000001ff00 */
[----:B------:R-:W-:Y:S01]  /*1bf0*/  ULEA UR7, UR7, UR51, 0xc ;  /* 0x0000003307077291 */ /* 0x000fe2000f8e603f */
[----:B------:R-:W-:Y:S01]  /*1c00*/  CS2R R114, SRZ ;  /* 0x0000000000727805 */ /* 0x000fe2000001ff00 */
[----:B------:R2:W-:Y:S01]  /*1c10*/  STL [R1+0x58], RZ ;  /* 0x000058ff01007387 */ /* 0x0005e20000100800 */
[----:B------:R-:W-:Y:S01]  /*1c20*/  CS2R R116, SRZ ;  /* 0x0000000000747805 */ /* 0x000fe2000001ff00 */
[----:B------:R-:W-:Y:S01]  /*1c30*/  UIADD3 UR7, UR7, 0x6200, URZ ;  /* 0x0000620007077890 */ /* 0x000fe2000fffe03f */
[----:B------:R-:W-:Y:S01]  /*1c40*/  CS2R R118, SRZ ;  /* 0x0000000000767805 */ /* 0x000fe2000001ff00 */
[----:B------:R2:W-:Y:S01]  /*1c50*/  STL [R1+0x54], RZ ;  /* 0x000054ff01007387 */ /* 0x0005e20000100800 */
[----:B------:R-:W-:Y:S01]  /*1c60*/  CS2R R120, SRZ ;  /* 0x0000000000787805 */ /* 0x000fe2000001ff00 */
[----:B------:R-:W-:Y:S01]  /*1c70*/  USHF.R.U32.HI UR7, URZ, 0x4, UR7 ;  /* 0x000000043f077899 */ /* 0x000fe20008011607 */
[----:B------:R-:W-:Y:S01]  /*1c80*/  CS2R R122, SRZ ;  /* 0x00000000007a7805 */ /* 0x000fe2000001ff00 */
[----:B------:R2:W-:Y:S01]  /*1c90*/  STL [R1+0x50], RZ ;  /* 0x000050ff01007387 */ /* 0x0005e20000100800 */
[----:B------:R-:W-:Y:S01]  /*1ca0*/  CS2R R124, SRZ ;  /* 0x00000000007c7805 */ /* 0x000fe2000001ff00 */
[----:B------:R-:W-:Y:S01]  /*1cb0*/  ULOP3.LUT UR9, UR7, 0x3fff, URZ, 0xc0, !UPT ;  /* 0x00003fff07097892 */ /* 0x000fe2000f8ec03f */
        /* <DEDUP_REMOVED lines=59> */
[----:B------:R-:W-:Y:S01]  /*2070*/  CS2R R86, SRZ ;  /* 0x0000000000567805 */ /* 0x000fe2000001ff00 */
[----:B------:R2:W-:Y:S04]  /*2080*/  STL [R1+0x10], RZ ;  /* 0x000010ff01007387 */ /* 0x0005e80000100800 */
[----:B------:R2:W-:Y:S04]  /*2090*/  STL [R1+0xc], RZ ;  /* 0x00000cff01007387 */ /* 0x0005e80000100800 */
[----:B------:R2:W-:Y:S04]  /*20a0*/  STL [R1+0x8], RZ ;  /* 0x000008ff01007387 */ /* 0x0005e80000100800 */
[----:B------:R2:W-:Y:S04]  /*20b0*/  STL [R1+0x4], RZ ;  /* 0x000004ff01007387 */ /* 0x0005e80000100800 */
[----:B------:R2:W-:Y:S01]  /*20c0*/  STL [R1], RZ ;  /* 0x000000ff01007387 */ /* 0x0005e20000100800 */
[----:B------:R-:W-:Y:S05]  /*20d0*/  @!P0 BRA `(.L_x_17) ;  /* 0x0000001000f88947 */ /* 0x000fea0003800000 */
[----:B------:R-:W-:-:S06]  /*20e0*/  UISETP.NE.AND UP0, UPT, UR49, 0x3, UPT ;  /* 0x000000033100788c */ /* 0x000fcc000bf05270 */
[----:B------:R-:W-:-:S13]  /*20f0*/  PLOP3.LUT P1, PT, PT, PT, UP0, 0x80, 0x0 ;  /* 0x000000000000781c */ /* 0x000fda0003f2f008 */
[----:B------:R-:W-:Y:S05]  /*2100*/  @!P1 BRA `(.L_x_18) ;  /* 0x0000000000049947 */ /* 0x000fea0003800000 */
[----:B------:R-:W-:Y:S01]  /*2110*/  BPT.TRAP 0x1 ;  /* 0x000000040000795c */ /* 0x000fe20000300000 */
.L_x_18:
[----:B------:R-:W-:Y:S01]  /*2120*/  ULEA UR4, UR48, UR51, 0x3 ;  /* 0x0000003330047291 */ /* 0x000fe2000f8e183f */
[----:B------:R-:W-:-:S04]  /*2130*/  MOV R0, UR36 ;  /* 0x0000002400007c02 */ /* 0x000fc80008000f00 */
[----:B------:R-:W-:-:S04]  /*2140*/  SHF.L.U32 R0, R0, 0x1f, RZ ;  /* 0x0000001f00007819 */ /* 0x000fc800000006ff */
[----:B------:R1:W3:Y:S01]  /*2150*/  SYNCS.PHASECHK.TRANS64.TRYWAIT P0, [UR4], R0 ;  /* 0x00000000ff0075a7 */ /* 0x0002e20008000144 */
[----:B------:R-:W-:Y:S05]  /*2160*/  @!P1 BRA `(.L_x_19) ;  /* 0x0000000000049947 */ /* 0x000fea0003800000 */
[----:B------:R-:W-:Y:S01]  /*2170*/  BPT.TRAP 0x1 ;  /* 0x000000040000795c */ /* 0x000fe20000300000 */
.L_x_19:
[----:B---3--:R-:W-:Y:S05]  /*2180*/  @P0 BRA `(.L_x_20) ;  /* 0x0000000000080947 */ /* 0x008fea0003800000 */
[----:B------:R-:W3:Y:S02]  /*2190*/  SYNCS.PHASECHK.TRANS64.TRYWAIT P0, [UR4], R0 ;  /* 0x00000000ff0075a7 */ /* 0x000ee40008000144 */
[----:B---3--:R-:W-:Y:S05]  /*21a0*/  @!P0 BRA `(.L_x_21) ;  /* 0x000000c400d08947 */ /* 0x008fea0003800000 */
.L_x_20:
[----:B------:R-:W-:Y:S01]  /*21b0*/  UIADD3 UR4, UR51, 0x26200, URZ ;  /* 0x0002620033047890 */ /* 0x000fe2000fffe03f */
[----:B------:R-:W-:Y:S01]  /*21c0*/  WARPGROUP.ARRIVE ;  /* 0x00000000000079c5 */ /* 0x000fe20000000000 */
[----:B------:R-:W-:Y:S01]  /*21d0*/  ULOP3.LUT UR10, UR9, 0x10000, URZ, 0xfc, !UPT ;  /* 0x00010000090a7892 */ /* 0x000fe2000f8efc3f */
[----:B------:R4:W-:Y:S01]  /*21e0*/  STL [R1+0xb0], RZ ;  /* 0x0000b0ff01007387 */ /* 0x0009e20000100800 */
[----:B------:R-:W-:Y:S01]  /*21f0*/  USHF.R.U32.HI UR4, URZ, 0x4, UR4 ;  /* 0x000000043f047899 */ /* 0x000fe20008011604 */
[----:B------:R-:W-:Y:S01]  /*2200*/  CS2R R228, SRZ ;  /* 0x0000000000e47805 */ /* 0x000fe2000001ff00 */
[----:B------:R-:W-:Y:S01]  /*2210*/  ULEA UR10, UR48, UR10, 0xa ;  /* 0x0000000a300a7291 */ /* 0x000fe2000f8e503f */
[----:B------:R4:W-:Y:S01]  /*2220*/  STL [R1+0xac], RZ ;  /* 0x0000acff01007387 */ /* 0x0009e20000100800 */
[----:B------:R-:W-:Y:S01]  /*2230*/  ULOP3.LUT UR4, UR4, 0x3fff, URZ, 0xc0, !UPT ;  /* 0x00003fff04047892 */ /* 0x000fe2000f8ec03f */
[----:B------:R-:W-:Y:S01]  /*2240*/  IMAD.MOV.U32 R17, RZ, RZ, RZ ;  /* 0x000000ffff117224 */ /* 0x000fe200078e00ff */
[----:B------:R-:W-:Y:S01]  /*2250*/  UMOV UR5, 0x80000020 ;  /* 0x8000002000057882 */ /* 0x000fe20000000000 */
[----:B------:R-:W-:Y:S01]  /*2260*/  UMOV UR7, 0x80000020 ;  /* 0x8000002000077882 */ /* 0x000fe20000000000 */
[----:B------:R-:W-:Y:S01]  /*2270*/  ULOP3.LUT UR4, UR4, 0x10000, URZ, 0xfc, !UPT ;  /* 0x0001000004047892 */ /* 0x000fe2000f8efc3f */
[----:B------:R4:W-:Y:S01]  /*2280*/  STL [R1+0xa8], RZ ;  /* 0x0000a8ff01007387 */ /* 0x0009e20000100800 */
[----:B------:R-:W-:Y:S01]  /*2290*/  UMOV UR8, 0x2 ;  /* 0x0000000200087882 */ /* 0x000fe20000000000 */
[----:B------:R-:W-:Y:S01]  /*22a0*/  CS2R R18, SRZ ;  /* 0x0000000000127805 */ /* 0x000fe2000001ff00 */
[----:B------:R-:W-:Y:S01]  /*22b0*/  ULEA UR11, UR48, UR4, 0x9 ;  /* 0x00000004300b7291 */ /* 0x000fe2000f8e483f */
[----:B------:R4:W-:Y:S01]  /*22c0*/  STL [R1+0xa4], RZ ;  /* 0x0000a4ff01007387 */ /* 0x0009e20000100800 */
[----:B------:R-:W-:Y:S01]  /*22d0*/  CS2R R22, SRZ ;  /* 0x0000000000167805 */ /* 0x000fe2000001ff00 */
[----:B------:R-:W-:Y:S01]  /*22e0*/  UMOV UR4, UR10 ;  /* 0x0000000a00047c82 */ /* 0x000fe20008000000 */
[----:B------:R-:W-:Y:S01]  /*22f0*/  CS2R R152, SRZ ;  /* 0x0000000000987805 */ /* 0x000fe2000001ff00 */
[----:B------:R4:W-:Y:S01]  /*2300*/  STL [R1+0xa0], RZ ;  /* 0x0000a0ff01007387 */ /* 0x0009e20000100800 */
[----:B------:R-:W-:Y:S01]  /*2310*/  CS2R R154, SRZ ;  /* 0x00000000009a7805 */ /* 0x000fe2000001ff00 */
[----:B------:R-:W-:Y:S01]  /*2320*/  UMOV UR6, UR11 ;  /* 0x0000000b00067c82 */ /* 0x000fe20008000000 */
[----:B------:R-:W-:Y:S01]  /*2330*/  CS2R R156, SRZ ;  /* 0x00000000009c7805 */ /* 0x000fe2000001ff00 */
[----:B------:R-:W-:Y:S01]  /*2340*/  QGMMA.64x128x32.F32.E4M3.E4M3 R88, gdesc[UR4], RZ, !UPT, gsb0 ;  /* 0x01e00000045879f3 */ /* 0x000fe2000c0008ff */
[----:B------:R-:W-:Y:S01]  /*2350*/  UIADD3 UR4, UR10, 0x200, URZ ;  /* 0x000002000a047890 */ /* 0x000fe2000fffe03f */
[----:B------:R4:W-:Y:S01]  /*2360*/  STL [R1+0x9c], RZ ;  /* 0x00009cff01007387 */ /* 0x0009e20000100800 */
[----:B------:R-:W-:Y:S01]  /*2370*/  UMOV UR5, 0x80000020 ;  /* 0x8000002000057882 */ /* 0x000fe20000000000 */
[----:B------:R-:W-:-:S02]  /*2380*/  CS2R R158, SRZ ;  /* 0x00000000009e7805 */ /* 0x000fc4000001ff00 */
[----:B------:R-:W-:Y:S01]  /*2390*/  CS2R R160, SRZ ;  /* 0x0000000000a07805 */ /* 0x000fe2000001ff00 */
[----:B------:R4:W-:Y:S01]  /*23a0*/  STL [R1+0x98], RZ ;  /* 0x000098ff01007387 */ /* 0x0009e20000100800 */
[----:B------:R-:W-:Y:S02]  /*23b0*/  CS2R R162, SRZ ;  /* 0x0000000000a27805 */ /* 0x000fe4000001ff00 */
[----:B------:R-:W-:Y:S02]  /*23c0*/  CS2R R164, SRZ ;  /* 0x0000000000a47805 */ /* 0x000fe4000001ff00 */
[----:B------:R-:W-:Y:S01]  /*23d0*/  CS2R R166, SRZ ;  /* 0x0000000000a67805 */ /* 0x000fe2000001ff00 */
[----:B------:R4:W-:Y:S01]  /*23e0*/  STL [R1+0x94], RZ ;  /* 0x000094ff01007387 */ /* 0x0009e20000100800 */
[----:B------:R-:W-:Y:S02]  /*23f0*/  CS2R R168, SRZ ;  /* 0x0000000000a87805 */ /* 0x000fe4000001ff00 */
        /* <DEDUP_REMOVED lines=38> */
[----:B------:R4:W-:Y:S04]  /*2660*/  STL [R1+0x6c], RZ ;  /* 0x00006cff01007387 */ /* 0x0009e80000100800 */
        /* <DEDUP_REMOVED lines=19> */
[----:B------:R4:W-:Y:S01]  /*27a0*/  STL [R1+0x1c], RZ ;  /* 0x00001cff01007387 */ /* 0x0009e20000100800 */
[----:B------:R-:W-:-:S02]  /*27b0*/  WARPGROUP.DEPBAR.LE gsb0, 0x0 ;  /* 0x00008000000079c5 */ /* 0x000fc40000010000 */
[----:B------:R-:W-:Y:S01]  /*27c0*/  WARPGROUP.ARRIVE ;  /* 0x00000000000079c5 */ /* 0x000fe20000000000 */
[----:B------:R4:W-:Y:S04]  /*27d0*/  STL [R1+0x18], RZ ;  /* 0x000018ff01007387 */ /* 0x0009e80000100800 */
[----:B------:R4:W-:Y:S01]  /*27e0*/  STL [R1+0x14], RZ ;  /* 0x000014ff01007387 */ /* 0x0009e20000100800 */
[----:B------:R-:W-:Y:S01]  /*27f0*/  QGMMA.64x128x32.F32.E4M3.E4M3 R24, gdesc[UR4], RZ, !UPT, gsb0 ;  /* 0x01e00000041879f3 */ /* 0x000fe2000c0008ff */
[----:B------:R-:W-:Y:S02]  /*2800*/  UIADD3 UR4, UR10, 0x2, URZ ;  /* 0x000000020a047890 */ /* 0x000fe4000fffe03f */
[----:B------:R-:W-:Y:S01]  /*2810*/  UIADD3 UR6, UR11, 0x2, URZ ;  /* 0x000000020b067890 */ /* 0x000fe2000fffe03f */
[----:B------:R4:W-:Y:S01]  /*2820*/  STL [R1+0x10], RZ ;  /* 0x000010ff01007387 */ /* 0x0009e20000100800 */
[----:B------:R-:W-:Y:S01]  /*2830*/  UMOV UR5, 0x80000020 ;  /* 0x8000002000057882 */ /* 0x000fe20000000000 */
[----:B------:R-:W-:-:S02]  /*2840*/  UMOV UR7, 0x80000020 ;  /* 0x8000002000077882 */ /* 0x000fc40000000000 */
[----:B------:R4:W-:Y:S04]  /*2850*/  STL [R1+0xc], RZ ;  /* 0x00000cff01007387 */ /* 0x0009e80000100800 */
[----:B------:R4:W-:Y:S04]  /*2860*/  STL [R1+0x8], RZ ;  /* 0x000008ff01007387 */ /* 0x0009e80000100800 */
[----:B------:R4:W-:Y:S04]  /*2870*/  STL [R1+0x4], RZ ;  /* 0x000004ff01007387 */ /* 0x0009e80000100800 */
[----:B------:R4:W-:Y:S01]  /*2880*/  STL [R1], RZ ;  /* 0x000000ff01007387 */ /* 0x0009e20000100800 */
[----:B------:R-:W-:-:S02]  /*2890*/  WARPGROUP.DEPBAR.LE gsb0, 0x0 ;  /* 0x00008000000079c5 */ /* 0x000fc40000010000 */
[----:B------:R-:W-:-:S06]  /*28a0*/  WARPGROUP.ARRIVE ;  /* 0x00000000000079c5 */ /* 0x000fcc0000000000 */
[----:B------:R-:W-:Y:S01]  /*28b0*/  QGMMA.64x128x32.F32.E4M3.E4M3 R88, gdesc[UR4], R88, gsb0 ;  /* 0x01e00000045879f3 */ /* 0x000fe20008000858 */
[----:B------:R-:W-:Y:S01]  /*28c0*/  UIADD3 UR4, UR10, 0x202, URZ ;  /* 0x000002020a047890 */ /* 0x000fe2000fffe03f */
[----:B------:R-:W-:Y:S01]  /*28d0*/  UMOV UR5, 0x80000020 ;  /* 0x8000002000057882 */ /* 0x000fe20000000000 */
[----:B------:R-:W-:Y:S02]  /*28e0*/  WARPGROUP.DEPBAR.LE gsb0, 0x0 ;  /* 0x00008000000079c5 */ /* 0x000fe40000010000 */
[----:B------:R-:W-:-:S07]  /*28f0*/  WARPGROUP.ARRIVE ;  /* 0x00000000000079c5 */ /* 0x000fce0000000000 */
[----:B------:R-:W-:Y:S01]  /*2900*/  QGMMA.64x128x32.F32.E4M3.E4M3 R24, gdesc[UR4], R24, gsb0 ;  /* 0x01e00000041879f3 */ /* 0x000fe20008000818 */
[----:B------:R-:W-:Y:S02]  /*2910*/  ULDC UR4, c[0x0][0x50c] ;  /* 0x0001430000047ab9 */ /* 0x000fe40000000800 */
[----:B------:R-:W-:-:S04]  /*2920*/  UISETP.NE.AND UP0, UPT, UR4, 0x2, UPT ;  /* 0x000000020400788c */ /* 0x000fc8000bf05270 */
[----:B------:R-:W-:-:S06]  /*2930*/  USEL UR4, URZ, 0x1, UP0 ;  /* 0x000000013f047887 */ /* 0x000fcc0008000000 */
[----:B------:R-:W-:Y:S01]  /*2940*/  ISETP.NE.AND P0, PT, RZ, UR4, PT ;  /* 0x00000004ff007c0c */ /* 0x000fe2000bf05270 */
[----:B------:R-:W-:-:S12]  /*2950*/  WARPGROUP.DEPBAR.LE gsb0, 0x0 ;  /* 0x00008000000079c5 */ /* 0x000fd80000010000 */
[----:B----4-:R-:W-:Y:S05]  /*2960*/  @!P0 BRA `(.L_x_22) ;  /* 0x0000000800b88947 */ /* 0x010fea0003800000 */
[----:B------:R-:W-:Y:S01]  /*2970*/  FADD R5, RZ, R43 ;  /* 0x0000002bff057221 */ /* 0x000fe20000000000 */
[----:B---3--:R-:W-:-:S01]  /*2980*/  FADD R3, RZ, R44 ;  /* 0x0000002cff037221 */ /* 0x008fc20000000000 */
[----:B-1----:R-:W-:Y:S01]  /*2990*/  FADD R0, RZ, R45 ;  /* 0x0000002dff007221 */ /* 0x002fe20000000000 */
[----:B------:R-:W-:-:S01]  /*29a0*/  FADD R227, RZ, R88 ;  /* 0x00000058ffe37221 */ /* 0x000fc20000000000 */
[----:B------:R-:W-:Y:S01]  /*29b0*/  FADD R226, RZ, R89 ;  /* 0x00000059ffe27221 */ /* 0x000fe20000000000 */
[----:B------:R1:W-:Y:S01]  /*29c0*/  STL [R1], R5 ;  /* 0x0000000501007387 */ /* 0x0003e20000100800 */
[----:B------:R-:W-:-:S01]  /*29d0*/  FADD R225, RZ, R90 ;  /* 0x0000005affe17221 */ /* 0x000fc20000000000 */
[----:B------:R-:W-:Y:S01]  /*29e0*/  FADD R224, RZ, R91 ;  /* 0x0000005bffe07221 */ /* 0x000fe20000000000 */
[----:B------:R-:W-:-:S01]  /*29f0*/  FADD R223, RZ, R92 ;  /* 0x0000005cffdf7221 */ /* 0x000fc20000000000 */
[----:B------:R3:W-:Y:S01]  /*2a00*/  STL [R1+0x4], R3 ;  /* 0x0000040301007387 */ /* 0x0007e20000100800 */
[----:B------:R-:W-:-:S01]  /*2a10*/  FADD R222, RZ, R93 ;  /* 0x0000005dffde7221 */ /* 0x000fc20000000000 */
[----:B------:R-:W-:Y:S01]  /*2a20*/  FADD R221, RZ, R94 ;  /* 0x0000005effdd7221 */ /* 0x000fe20000000000 */
[----:B------:R-:W-:-:S01]  /*2a30*/  FADD R220, RZ, R95 ;  /* 0x0000005fffdc7221 */ /* 0x000fc20000000000 */
[----:B------:R4:W-:Y:S01]  /*2a40*/  STL [R1+0x8], R0 ;  /* 0x0000080001007387 */ /* 0x0009e20000100800 */
[----:B------:R-:W-:-:S01]  /*2a50*/  FADD R219, RZ, R96 ;  /* 0x00000060ffdb7221 */ /* 0x000fc20000000000 */
[----:B-1----:R-:W-:Y:S01]  /*2a60*/  FADD R5, RZ, R46 ;  /* 0x0000002eff057221 */ /* 0x002fe20000000000 */
[----:B------:R-:W-:-:S01]  /*2a70*/  FADD R218, RZ, R97 ;  /* 0x00000061ffda7221 */ /* 0x000fc20000000000 */
[----:B------:R-:W-:Y:S01]  /*2a80*/  FADD R217, RZ, R98 ;  /* 0x00000062ffd97221 */ /* 0x000fe20000000000 */
[----:B------:R-:W-:-:S01]  /*2a90*/  FADD R216, RZ, R99 ;  /* 0x00000063ffd87221 */ /* 0x000fc20000000000 */
[----:B---3--:R-:W-:Y:S01]  /*2aa0*/  FADD R3, RZ, R47 ;  /* 0x0000002fff037221 */ /* 0x008fe20000000000 */
[----:B------:R1:W-:Y:S01]  /*2ab0*/  STL [R1+0xc], R5 ;  /* 0x00000c0501007387 */ /* 0x0003e20000100800 */
[----:B------:R-:W-:-:S01]  /*2ac0*/  FADD R215, RZ, R100 ;  /* 0x00000064ffd77221 */ /* 0x000fc20000000000 */
[----:B------:R-:W-:Y:S01]  /*2ad0*/  FADD R214, RZ, R101 ;  /* 0x00000065ffd67221 */ /* 0x000fe20000000000 */
[----:B----4-:R-:W-:-:S01]  /*2ae0*/  FADD R0, RZ, R48 ;  /* 0x00000030ff007221 */ /* 0x010fc20000000000 */
        /* <DEDUP_REMOVED lines=90> */
[----:B------:R-:W-:Y:S01]  /*3090*/  FADD R159, RZ, R28 ;  /* 0x0000001cff9f7221 */ /* 0x000fe20000000000 */
[----:B------:R-:W-:-:S01]  /*30a0*/  FADD R158, RZ, R29 ;  /* 0x0000001dff9e7221 */ /* 0x000fc20000000000 */
[----:B------:R-:W-:Y:S01]  /*30b0*/  FADD R157, RZ, R30 ;  /* 0x0000001eff9d7221 */ /* 0x000fe20000000000 */
[----:B------:R-:W-:-:S01]  /*30c0*/  FADD R156, RZ, R31 ;  /* 0x0000001fff9c7221 */ /* 0x000fc20000000000 */
[----:B------:R3:W-:Y:S01]  /*30d0*/  STL [R1+0x5c], R0 ;  /* 0x00005c0001007387 */ /* 0x0007e20000100800 */
[----:B------:R-:W-:-:S01]  /*30e0*/  FADD R155, RZ, R32 ;  /* 0x00000020ff9b7221 */ /* 0x000fc20000000000 */
[----:B-1----:R-:W-:Y:S01]  /*30f0*/  FADD R5, RZ, R67 ;  /* 0x00000043ff057221 */ /* 0x002fe20000000000 */
[----:B------:R-:W-:-:S01]  /*3100*/  FADD R154, RZ, R33 ;  /* 0x00000021ff9a7221 */ /* 0x000fc20000000000 */
[----:B------:R1:W-:Y:S01]  /*3110*/  STL [R1+0x58], R3 ;  /* 0x0000580301007387 */ /* 0x0003e20000100800 */
[----:B------:R-:W-:-:S01]  /*3120*/  FADD R153, RZ, R34 ;  /* 0x00000022ff997221 */ /* 0x000fc20000000000 */
[----:B------:R-:W-:Y:S01]  /*3130*/  FADD R152, RZ, R35 ;  /* 0x00000023ff987221 */ /* 0x000fe20000000000 */
[----:B------:R-:W-:-:S01]  /*3140*/  FADD R23, RZ, R36 ;  /* 0x00000024ff177221 */ /* 0x000fc20000000000 */
[----:B------:R4:W-:Y:S01]  /*3150*/  STL [R1+0x60], R5 ;  /* 0x0000600501007387 */ /* 0x0009e20000100800 */
[----:B------:R-:W-:-:S01]  /*3160*/  FADD R22, RZ, R37 ;  /* 0x00000025ff167221 */ /* 0x000fc20000000000 */
[----:B---3--:R-:W-:Y:S01]  /*3170*/  FADD R0, RZ, R69 ;  /* 0x00000045ff007221 */ /* 0x008fe20000000000 */
[----:B------:R-:W-:-:S01]  /*3180*/  FADD R19, RZ, R38 ;  /* 0x00000026ff137221 */ /* 0x000fc20000000000 */
[----:B------:R-:W-:Y:S01]  /*3190*/  FADD R18, RZ, R39 ;  /* 0x00000027ff127221 */ /* 0x000fe20000000000 */
[----:B------:R-:W-:-:S01]  /*31a0*/  FADD R17, RZ, R40 ;  /* 0x00000028ff117221 */ /* 0x000fc20000000000 */
[----:B-1----:R-:W-:Y:S01]  /*31b0*/  FADD R3, RZ, R68 ;  /* 0x00000044ff037221 */ /* 0x002fe20000000000 */
[----:B------:R-:W-:-:S01]  /*31c0*/  FADD R228, RZ, R41 ;  /* 0x00000029ffe47221 */ /* 0x000fc20000000000 */
[----:B------:R-:W-:Y:S01]  /*31d0*/  FADD R229, RZ, R42 ;  /* 0x0000002affe57221 */ /* 0x000fe20000000000 */
[----:B------:R-:W-:Y:S01]  /*31e0*/  UMOV UR8, URZ ;  /* 0x0000003f00087c82 */ /* 0x000fe20008000000 */
[----:B----4-:R-:W-:Y:S01]  /*31f0*/  FADD R5, RZ, R70 ;  /* 0x00000046ff057221 */ /* 0x010fe20000000000 */
[----:B------:R1:W-:Y:S04]  /*3200*/  STL [R1+0x64], R3 ;  /* 0x0000640301007387 */ /* 0x0003e80000100800 */
[----:B------:R3:W-:Y:S04]  /*3210*/  STL [R1+0x68], R0 ;  /* 0x0000680001007387 */ /* 0x0007e80000100800 */
[----:B------:R4:W-:Y:S01]  /*3220*/  STL [R1+0x6c], R5 ;  /* 0x00006c0501007387 */ /* 0x0009e20000100800 */
[----:B-1----:R-:W-:-:S01]  /*3230*/  FADD R3, RZ, R71 ;  /* 0x00000047ff037221 */ /* 0x002fc20000000000 */
[----:B---3--:R-:W-:-:S04]  /*3240*/  FADD R0, RZ, R72 ;  /* 0x00000048ff007221 */ /* 0x008fc80000000000 */
[----:B------:R1:W-:Y:S01]  /*3250*/  STL [R1+0x70], R3 ;  /* 0x0000700301007387 */ /* 0x0003e20000100800 */
[----:B----4-:R-:W-:-:S03]  /*3260*/  FADD R5, RZ, R73 ;  /* 0x00000049ff057221 */ /* 0x010fc60000000000 */
        /* <DEDUP_REMOVED lines=28> */
[----:B------:R4:W-:Y:S04]  /*3430*/  STL [R1+0xac], R3 ;  /* 0x0000ac0301007387 */ /* 0x0009e80000100800 */
[----:B------:R4:W-:Y:S02]  /*3440*/  STL [R1+0xb0], R0 ;  /* 0x0000b00001007387 */ /* 0x0009e40000100800 */
.L_x_22:
[----:B------:R-:W-:-:S04]  /*3450*/  UIADD3 UR10, UR48, 0x1, URZ ;  /* 0x00000001300a7890 */ /* 0x000fc8000fffe03f */
[----:B------:R-:W-:-:S04]  /*3460*/  UISETP.NE.AND UP0, UPT, UR10, 0x8, UPT ;  /* 0x000000080a00788c */ /* 0x000fc8000bf05270 */
[----:B------:R-:W-:Y:S02]  /*3470*/  USEL UR5, URZ, 0x1, UP0 ;  /* 0x000000013f057887 */ /* 0x000fe40008000000 */
[----:B------:R-:W-:Y:S02]  /*3480*/  USEL UR10, UR10, URZ, UP0 ;  /* 0x0000003f0a0a7287 */ /* 0x000fe40008000000 */
[----:B------:R-:W-:-:S06]  /*3490*/  ULOP3.LUT UR5, UR36, UR5, URZ, 0x3c, !UPT ;  /* 0x0000000524057292 */ /* 0x000fcc000f8e3c3f */
[----:B-1-34-:R-:W-:Y:S01]  /*34a0*/  MOV R0, UR5 ;  /* 0x0000000500007c02 */ /* 0x01afe20008000f00 */
[----:B------:R-:W-:-:S06]  /*34b0*/  UMOV UR5, 0x1 ;  /* 0x0000000100057882 */ /* 0x000fcc0000000000 */
.L_x_17:
[----:B------:R-:W-:-:S04]  /*34c0*/  UISETP.LT.AND UP0, UPT, UR52, 0x1, UPT ;  /* 0x000000013400788c */ /* 0x000fc8000bf01270 */
[----:B------:R-:W-:-:S04]  /*34d0*/  USEL UR6, UR52, 0x1, UP0 ;  /* 0x0000000134067887 */ /* 0x000fc80008000000 */
[----:B------:R-:W-:-:S04]  /*34e0*/  UIADD3 UR11, UR52, -UR6, URZ ;  /* 0x80000006340b7290 */ /* 0x000fc8000fffe03f */
[----:B------:R-:W-:-:S06]  /*34f0*/  UISETP.GE.AND UP0, UPT, UR11, 0x1, UPT ;  /* 0x000000010b00788c */ /* 0x000fcc000bf06270 */
[----:B------:R-:W-:-:S13]  /*3500*/  PLOP3.LUT P0, PT, PT, PT, UP0, 0x80, 0x0 ;  /* 0x000000000000781c */ /* 0x000fda0003f0f008 */
[----:B------:R-:W-:Y:S05]  /*3510*/  @!P0 BRA `(.L_x_23) ;  /* 0x0000001000b48947 */ /* 0x000fea0003800000 */
[----:B------:R-:W-:Y:S01]  /*3520*/  UMOV UR12, UR48 ;  /* 0x00000030000c7c82 */ /* 0x000fe20008000000 */
[----:B------:R-:W-:-:S05]  /*3530*/  ULDC UR15, c[0x0][0x50c] ;  /* 0x00014300000f7ab9 */ /* 0x000fca0000000800 */
.L_x_31:
[----:B------:R-:W-:-:S06]  /*3540*/  UISETP.NE.AND UP0, UPT, UR49, 0x3, UPT ;  /* 0x000000033100788c */ /* 0x000fcc000bf05270 */
[----:B------:R-:W-:-:S13]  /*3550*/  PLOP3.LUT P1, PT, PT, PT, UP0, 0x80, 0x0 ;  /* 0x000000000000781c */ /* 0x000fda0003f2f008 */
[----:B-1-3--:R-:W-:Y:S05]  /*3560*/  @!P1 BRA `(.L_x_24) ;  /* 0x0000000000049947 */ /* 0x00afea0003800000 */
[----:B------:R-:W-:Y:S01]  /*3570*/  BPT.TRAP 0x1 ;  /* 0x000000040000795c */ /* 0x000fe20000300000 */
.L_x_24:
[----:B------:R-:W-:Y:S01]  /*3580*/  ULEA UR6, UR10, UR51, 0x3 ;  /* 0x000000330a067291 */ /* 0x000fe2000f8e183f */
[----:B------:R-:W-:-:S08]  /*3590*/  SHF.L.U32 R3, R0, 0x1f, RZ ;  /* 0x0000001f00037819 */ /* 0x000fd000000006ff */
[----:B------:R1:W3:Y:S01]  /*35a0*/  SYNCS.PHASECHK.TRANS64.TRYWAIT P0, [UR6], R3 ;  /* 0x00000003ff0075a7 */ /* 0x0002e20008000146 */
[----:B------:R-:W-:Y:S05]  /*35b0*/  @!P1 BRA `(.L_x_25) ;  /* 0x0000000000049947 */ /* 0x000fea0003800000 */
[----:B------:R-:W-:Y:S01]  /*35c0*/  BPT.TRAP 0x1 ;  /* 0x000000040000795c */ /* 0x000fe20000300000 */
.L_x_25:
[----:B---3--:R-:W-:Y:S05]  /*35d0*/  @P0 BRA `(.L_x_26) ;  /* 0x0000000000080947 */ /* 0x008fea0003800000 */
[----:B------:R-:W3:Y:S02]  /*35e0*/  SYNCS.PHASECHK.TRANS64.TRYWAIT P0, [UR6], R3 ;  /* 0x00000003ff0075a7 */ /* 0x000ee40008000146 */
[----:B---3--:R-:W-:Y:S05]  /*35f0*/  @!P0 BRA `(.L_x_27) ;  /* 0x000000b000d48947 */ /* 0x008fea0003800000 */
.L_x_26:
[----:B------:R-:W-:Y:S01]  /*3600*/  UIADD3 UR6, UR51, 0x26200, URZ ;  /* 0x0002620033067890 */ /* 0x000fe2000fffe03f */
[----:B------:R-:W-:Y:S01]  /*3610*/  WARPGROUP.ARRIVE ;  /* 0x00000000000079c5 */ /* 0x000fe20000000000 */
[----:B------:R-:W-:Y:S02]  /*3620*/  UISETP.NE.AND UP0, UPT, UR4, URZ, UPT ;  /* 0x0000003f0400728c */ /* 0x000fe4000bf05270 */
[----:B------:R-:W-:Y:S02]  /*3630*/  USHF.R.U32.HI UR6, URZ, 0x4, UR6 ;  /* 0x000000043f067899 */ /* 0x000fe40008011606 */
[----:B------:R-:W-:Y:S02]  /*3640*/  USEL UR5, UR5, URZ, !UP0 ;  /* 0x0000003f05057287 */ /* 0x000fe4000c000000 */
[----:B------:R-:W-:Y:S02]  /*3650*/  ULOP3.LUT UR6, UR6, 0x3fff, URZ, 0xc0, !UPT ;  /* 0x00003fff06067892 */ /* 0x000fe4000f8ec03f */
[----:B------:R-:W-:-:S02]  /*3660*/  ULOP3.LUT UR13, UR9, 0x10000, URZ, 0xfc, !UPT ;  /* 0x00010000090d7892 */ /* 0x000fc4000f8efc3f */
[----:B------:R-:W-:Y:S02]  /*3670*/  ULOP3.LUT UR6, UR6, 0x10000, URZ, 0xfc, !UPT ;  /* 0x0001000006067892 */ /* 0x000fe4000f8efc3f */
[----:B------:R-:W-:Y:S02]  /*3680*/  UISETP.NE.U32.AND UP0, UPT, UR5, URZ, UPT ;  /* 0x0000003f0500728c */ /* 0x000fe4000bf05070 */
[----:B------:R-:W-:Y:S02]  /*3690*/  ULEA UR13, UR10, UR13, 0xa ;  /* 0x0000000d0a0d7291 */ /* 0x000fe4000f8e503f */
[----:B------:R-:W-:Y:S01]  /*36a0*/  ULEA UR14, UR10, UR6, 0x9 ;  /* 0x000000060a0e7291 */ /* 0x000fe2000f8e483f */
[----:B------:R-:W-:Y:S01]  /*36b0*/  UMOV UR5, 0x80000020 ;  /* 0x8000002000057882 */ /* 0x000fe20000000000 */
[----:B------:R-:W-:Y:S01]  /*36c0*/  UMOV UR7, 0x80000020 ;  /* 0x8000002000077882 */ /* 0x000fe20000000000 */
[----:B------:R-:W-:Y:S02]  /*36d0*/  UIADD3 UR8, UR8, 0x2, URZ ;  /* 0x0000000208087890 */ /* 0x000fe4000fffe03f */
[----:B------:R-:W-:-:S02]  /*36e0*/  UMOV UR4, UR13 ;  /* 0x0000000d00047c82 */ /* 0x000fc40008000000 */
[----:B------:R-:W-:Y:S02]  /*36f0*/  UMOV UR6, UR14 ;  /* 0x0000000e00067c82 */ /* 0x000fe40008000000 */
[----:B------:R-:W-:Y:S01]  /*3700*/  QGMMA.64x128x32.F32.E4M3.E4M3 R88, gdesc[UR4], R88, UP0, gsb0 ;  /* 0x01e00000045879f3 */ /* 0x000fe2000b800858 */
[----:B------:R-:W-:Y:S01]  /*3710*/  UIADD3 UR4, UR13, 0x200, URZ ;  /* 0x000002000d047890 */ /* 0x000fe2000fffe03f */
[----:B------:R-:W-:Y:S01]  /*3720*/  UMOV UR5, 0x80000020 ;  /* 0x8000002000057882 */ /* 0x000fe20000000000 */
[----:B------:R-:W-:Y:S02]  /*3730*/  WARPGROUP.DEPBAR.LE gsb0, 0x0 ;  /* 0x00008000000079c5 */ /* 0x000fe40000010000 */
[----:B------:R-:W-:-:S07]  /*3740*/  WARPGROUP.ARRIVE ;  /* 0x00000000000079c5 */ /* 0x000fce0000000000 */
[----:B------:R-:W-:Y:S01]  /*3750*/  QGMMA.64x128x32.F32.E4M3.E4M3 R24, gdesc[UR4], R24, UP0, gsb0 ;  /* 0x01e00000041879f3 */ /* 0x000fe2000b800818 */
[----:B------:R-:W-:Y:S02]  /*3760*/  UIADD3 UR4, UR13, 0x2, URZ ;  /* 0x000000020d047890 */ /* 0x000fe4000fffe03f */
[----:B------:R-:W-:Y:S01]  /*3770*/  UIADD3 UR6, UR14, 0x2, URZ ;  /* 0x000000020e067890 */ /* 0x000fe2000fffe03f */
[----:B------:R-:W-:Y:S01]  /*3780*/  UMOV UR5, 0x80000020 ;  /* 0x8000002000057882 */ /* 0x000fe20000000000 */
[----:B------:R-:W-:Y:S01]  /*3790*/  UMOV UR7, 0x80000020 ;  /* 0x8000002000077882 */ /* 0x000fe20000000000 */
[----:B------:R-:W-:Y:S01]  /*37a0*/  UISETP.NE.AND UP0, UPT, UR8, UR15, UPT ;  /* 0x0000000f0800728c */ /* 0x000fe2000bf05270 */
[----:B------:R-:W-:Y:S02]  /*37b0*/  WARPGROUP.DEPBAR.LE gsb0, 0x0 ;  /* 0x00008000000079c5 */ /* 0x000fe40000010000 */
[----:B------:R-:W-:-:S06]  /*37c0*/  WARPGROUP.ARRIVE ;  /* 0x00000000000079c5 */ /* 0x000fcc0000000000 */
[----:B------:R-:W-:Y:S01]  /*37d0*/  QGMMA.64x128x32.F32.E4M3.E4M3 R88, gdesc[UR4], R88, gsb0 ;  /* 0x01e00000045879f3 */ /* 0x000fe20008000858 */
[----:B------:R-:W-:Y:S01]  /*37e0*/  UIADD3 UR4, UR13, 0x202, URZ ;  /* 0x000002020d047890 */ /* 0x000fe2000fffe03f */
[----:B------:R-:W-:Y:S01]  /*37f0*/  UMOV UR5, 0x80000020 ;  /* 0x8000002000057882 */ /* 0x000fe20000000000 */
[----:B------:R-:W-:Y:S02]  /*3800*/  WARPGROUP.DEPBAR.LE gsb0, 0x0 ;  /* 0x00008000000079c5 */ /* 0x000fe40000010000 */
[----:B------:R-:W-:-:S07]  /*3810*/  WARPGROUP.ARRIVE ;  /* 0x00000000000079c5 */ /* 0x000fce0000000000 */
[----:B------:R-:W-:Y:S01]  /*3820*/  QGMMA.64x128x32.F32.E4M3.E4M3 R24, gdesc[UR4], R24, gsb0 ;  /* 0x01e00000041879f3 */ /* 0x000fe20008000818 */
[----:B------:R-:W-:-:S06]  /*3830*/  USEL UR4, URZ, 0x1, UP0 ;  /* 0x000000013f047887 */ /* 0x000fcc0008000000 */
[----:B------:R-:W-:Y:S01]  /*3840*/  ISETP.NE.AND P0, PT, RZ, UR4, PT ;  /* 0x00000004ff007c0c */ /* 0x000fe2000bf05270 */
[----:B------:R-:W-:-:S12]  /*3850*/  WARPGROUP.DEPBAR.LE gsb0, 0x0 ;  /* 0x00008000000079c5 */ /* 0x000fd80000010000 */
[----:B------:R-:W-:Y:S05]  /*3860*/  @!P0 BRA `(.L_x_28) ;  /* 0x0000000c00848947 */ /* 0x000fea0003800000 */
[----:B------:R-:W4:Y:S04]  /*3870*/  LDL.LU R15, [R1] ;  /* 0x00000000010f7983 */ /* 0x000f280000300800 */
[----:B------:R-:W2:Y:S04]  /*3880*/  LDL.LU R14, [R1+0x4] ;  /* 0x00000400010e7983 */ /* 0x000ea80000300800 */
        /* <DEDUP_REMOVED lines=8> */
[----:B---3--:R-:W3:Y:S01]  /*3910*/  LDL.LU R5, [R1+0x28] ;  /* 0x0000280001057983 */ /* 0x008ee20000300800 */
[----:B------:R-:W-:-:S01]  /*3920*/  FADD R227, R88, R227 ;  /* 0x000000e358e37221 */ /* 0x000fc20000000000 */
[----:B------:R-:W-:Y:S01]  /*3930*/  FADD R226, R89, R226 ;  /* 0x000000e259e27221 */ /* 0x000fe20000000000 */
[----:B------:R-:W-:-:S01]  /*3940*/  FADD R225, R90, R225 ;  /* 0x000000e15ae17221 */ /* 0x000fc20000000000 */
[----:B------:R-:W-:Y:S01]  /*3950*/  STL [R1+0xd0], R4 ;  /* 0x0000d00401007387 */ /* 0x000fe20000100800 */
[----:B------:R-:W-:-:S01]  /*3960*/  FADD R224, R91, R224 ;  /* 0x000000e05be07221 */ /* 0x000fc20000000000 */
[----:B------:R-:W-:Y:S01]  /*3970*/  FADD R223, R92, R223 ;  /* 0x000000df5cdf7221 */ /* 0x000fe20000000000 */
[----:B------:R-:W-:-:S01]  /*3980*/  FADD R222, R93, R222 ;  /* 0x000000de5dde7221 */ /* 0x000fc20000000000 */
[----:B-----5:R-:W-:Y:S01]  /*3990*/  STL [R1+0xcc], R2 ;  /* 0x0000cc0201007387 */ /* 0x020fe20000100800 */
[----:B------:R-:W-:-:S01]  /*39a0*/  FADD R221, R94, R221 ;  /* 0x000000dd5edd7221 */ /* 0x000fc20000000000 */
[----:B------:R-:W-:Y:S01]  /*39b0*/  FADD R220, R95, R220 ;  /* 0x000000dc5fdc7221 */ /* 0x000fe20000000000 */
[----:B------:R-:W-:-:S01]  /*39c0*/  FADD R219, R96, R219 ;  /* 0x000000db60db7221 */ /* 0x000fc20000000000 */
[----:B------:R-:W-:Y:S01]  /*39d0*/  STL [R1+0xc8], R0 ;  /* 0x0000c80001007387 */ /* 0x000fe20000100800 */
[----:B------:R-:W-:-:S01]  /*39e0*/  FADD R218, R97, R218 ;  /* 0x000000da61da7221 */ /* 0x000fc20000000000 */
[----:B------:R-:W-:Y:S01]  /*39f0*/  FADD R217, R98, R217 ;  /* 0x000000d962d97221 */ /* 0x000fe20000000000 */
        /* <DEDUP_REMOVED lines=72> */
[----:B----4-:R-:W-:-:S01]  /*3e80*/  FADD R15, R43, R15 ;  /* 0x0000000f2b0f7221 */ /* 0x010fc20000000000 */
[----:B--2---:R-:W-:-:S04]  /*3e90*/  FADD R14, R44, R14 ;  /* 0x0000000e2c0e7221 */ /* 0x004fc80000000000 */
[----:B------:R2:W-:Y:S01]  /*3ea0*/  STL [R1], R15 ;  /* 0x0000000f01007387 */ /* 0x0005e20000100800 */
[----:B------:R-:W-:-:S03]  /*3eb0*/  FADD R13, R45, R13 ;  /* 0x0000000d2d0d7221 */ /* 0x000fc60000000000 */
[----:B------:R4:W-:Y:S01]  /*3ec0*/  STL [R1+0x4], R14 ;  /* 0x0000040e01007387 */ /* 0x0009e20000100800 */
        /* <DEDUP_REMOVED lines=13> */
[----:B------:R-:W4:Y:S01]  /*3fa0*/  LDL.LU R21, [R1+0x2c] ;  /* 0x00002c0001157983 */ /* 0x000f220000300800 */
[----:B---3--:R-:W-:-:S03]  /*3fb0*/  FADD R5, R53, R5 ;  /* 0x0000000535057221 */ /* 0x008fc60000000000 */
[----:B------:R3:W-:Y:S04]  /*3fc0*/  STL [R1+0x20], R7 ;  /* 0x0000200701007387 */ /* 0x0007e80000100800 */
[----:B------:R-:W3:Y:S04]  /*3fd0*/  LDL.LU R20, [R1+0x30] ;  /* 0x0000300001147983 */ /* 0x000ee80000300800 */
[----:B------:R3:W-:Y:S04]  /*3fe0*/  STL [R1+0x24], R6 ;  /* 0x0000240601007387 */ /* 0x0007e80000100800 */
[----:B--2---:R-:W2:Y:S04]  /*3ff0*/  LDL.LU R15, [R1+0x34] ;  /* 0x00003400010f7983 */ /* 0x004ea80000300800 */
[----:B------:R3:W-:Y:S04]  /*4000*/  STL [R1+0x28], R5 ;  /* 0x0000280501007387 */ /* 0x0007e80000100800 */
[----:B----4-:R-:W4:Y:S04]  /*4010*/  LDL.LU R14, [R1+0x38] ;  /* 0x00003800010e7983 */ /* 0x010f280000300800 */
[----:B-1----:R-:W4:Y:S04]  /*4020*/  LDL.LU R13, [R1+0x3c] ;  /* 0x00003c00010d7983 */ /* 0x002f280000300800 */
[----:B------:R-:W4:Y:S04]  /*4030*/  LDL.LU R12, [R1+0x40] ;  /* 0x00004000010c7983 */ /* 0x000f280000300800 */
[----:B------:R-:W4:Y:S04]  /*4040*/  LDL.LU R11, [R1+0x44] ;  /* 0x00004400010b7983 */ /* 0x000f280000300800 */
[----:B------:R-:W4:Y:S04]  /*4050*/  LDL.LU R10, [R1+0x48] ;  /* 0x00004800010a7983 */ /* 0x000f280000300800 */
[----:B------:R-:W4:Y:S04]  /*4060*/  LDL.LU R9, [R1+0x4c] ;  /* 0x00004c0001097983 */ /* 0x000f280000300800 */
[----:B------:R-:W4:Y:S04]  /*4070*/  LDL.LU R8, [R1+0x50] ;  /* 0x0000500001087983 */ /* 0x000f280000300800 */
[----:B---3--:R-:W3:Y:S04]  /*4080*/  LDL.LU R7, [R1+0x54] ;  /* 0x0000540001077983 */ /* 0x008ee80000300800 */
[----:B------:R-:W3:Y:S04]  /*4090*/  LDL.LU R6, [R1+0x58] ;  /* 0x0000580001067983 */ /* 0x000ee80000300800 */
[----:B------:R-:W3:Y:S04]  /*40a0*/  LDL.LU R5, [R1+0x5c] ;  /* 0x00005c0001057983 */ /* 0x000ee80000300800 */
[----:B------:R-:W3:Y:S04]  /*40b0*/  LDL.LU R4, [R1+0x60] ;  /* 0x0000600001047983 */ /* 0x000ee80000300800 */
[----:B------:R-:W3:Y:S04]  /*40c0*/  LDL.LU R3, [R1+0x64] ;  /* 0x0000640001037983 */ /* 0x000ee80000300800 */
[----:B------:R-:W3:Y:S04]  /*40d0*/  LDL.LU R2, [R1+0x68] ;  /* 0x0000680001027983 */ /* 0x000ee80000300800 */
[----:B------:R-:W3:Y:S01]  /*40e0*/  LDL.LU R0, [R1+0x6c] ;  /* 0x00006c0001007983 */ /* 0x000ee20000300800 */
[----:B------:R-:W-:-:S01]  /*40f0*/  FADD R21, R54, R21 ;  /* 0x0000001536157221 */ /* 0x000fc20000000000 */
[----:B------:R-:W-:-:S04]  /*4100*/  FADD R20, R55, R20 ;  /* 0x0000001437147221 */ /* 0x000fc80000000000 */
[----:B------:R-:W-:Y:S01]  /*4110*/  STL [R1+0x2c], R21 ;  /* 0x00002c1501007387 */ /* 0x000fe20000100800 */
[----:B--2---:R-:W-:-:S03]  /*4120*/  FADD R15, R56, R15 ;  /* 0x0000000f380f7221 */ /* 0x004fc60000000000 */
[----:B------:R-:W-:Y:S01]  /*4130*/  STL [R1+0x30], R20 ;  /* 0x0000301401007387 */ /* 0x000fe20000100800 */
[----:B----4-:R-:W-:-:S03]  /*4140*/  FADD R14, R57, R14 ;  /* 0x0000000e390e7221 */ /* 0x010fc60000000000 */
[----:B------:R-:W-:Y:S01]  /*4150*/  STL [R1+0x34], R15 ;  /* 0x0000340f01007387 */ /* 0x000fe20000100800 */
[----:B------:R-:W-:-:S03]  /*4160*/  FADD R13, R58, R13 ;  /* 0x0000000d3a0d7221 */ /* 0x000fc60000000000 */
        /* <DEDUP_REMOVED lines=11> */
[----:B---3--:R-:W-:-:S03]  /*4220*/  FADD R7, R64, R7 ;  /* 0x0000000740077221 */ /* 0x008fc60000000000 */
        /* <DEDUP_REMOVED lines=8> */
[----:B------:R1:W-:Y:S01]  /*42b0*/  STL [R1+0x60], R4 ;  /* 0x0000600401007387 */ /* 0x0003e20000100800 */
[----:B------:R-:W-:-:S01]  /*42c0*/  FADD R2, R69, R2 ;  /* 0x0000000245027221 */ /* 0x000fc20000000000 */
[----:B------:R-:W-:Y:S02]  /*42d0*/  FADD R0, R70, R0 ;  /* 0x0000000046007221 */ /* 0x000fe40000000000 */
[----:B-1----:R-:W2:Y:S04]  /*42e0*/  LDL.LU R4, [R1+0x70] ;  /* 0x0000700001047983 */ /* 0x002ea80000300800 */
[----:B------:R-:W-:Y:S04]  /*42f0*/  STL [R1+0x64], R3 ;  /* 0x0000640301007387 */ /* 0x000fe80000100800 */
[----:B------:R1:W-:Y:S04]  /*4300*/  STL [R1+0x68], R2 ;  /* 0x0000680201007387 */ /* 0x0003e80000100800 */
[----:B-1----:R-:W3:Y:S04]  /*4310*/  LDL.LU R2, [R1+0x74] ;  /* 0x0000740001027983 */ /* 0x002ee80000300800 */
[----:B------:R1:W-:Y:S04]  /*4320*/  STL [R1+0x6c], R0 ;  /* 0x00006c0001007387 */ /* 0x0003e80000100800 */
[----:B-1----:R-:W4:Y:S04]  /*4330*/  LDL.LU R0, [R1+0x78] ;  /* 0x0000780001007983 */ /* 0x002f280000300800 */
[----:B------:R-:W4:Y:S04]  /*4340*/  LDL.LU R21, [R1+0x7c] ;  /* 0x00007c0001157983 */ /* 0x000f280000300800 */
        /* <DEDUP_REMOVED lines=12> */
[----:B------:R-:W4:Y:S01]  /*4410*/  LDL.LU R3, [R1+0xb0] ;  /* 0x0000b00001037983 */ /* 0x000f220000300800 */
[----:B------:R-:W-:Y:S01]  /*4420*/  UMOV UR8, URZ ;  /* 0x0000003f00087c82 */ /* 0x000fe20008000000 */
[----:B--2---:R-:W-:-:S05]  /*4430*/  FADD R4, R71, R4 ;  /* 0x0000000447047221 */ /* 0x004fca0000000000 */
[----:B------:R1:W-:Y:S04]  /*4440*/  STL [R1+0x70], R4 ;  /* 0x0000700401007387 */ /* 0x0003e80000100800 */
[----:B-1----:R1:W5:Y:S01]  /*4450*/  LDL.LU R4, [R1+0xd0] ;  /* 0x0000d00001047983 */ /* 0x0023620000300800 */
[----:B---3--:R-:W-:-:S05]  /*4460*/  FADD R2, R72, R2 ;  /* 0x0000000248027221 */ /* 0x008fca0000000000 */
[----:B------:R2:W-:Y:S01]  /*4470*/  STL [R1+0x74], R2 ;  /* 0x0000740201007387 */ /* 0x0005e20000100800 */
[----:B----4-:R-:W-:-:S03]  /*4480*/  FADD R0, R73, R0 ;  /* 0x0000000049007221 */ /* 0x010fc60000000000 */
[----:B--2---:R1:W5:Y:S01]  /*4490*/  LDL.LU R2, [R1+0xcc] ;  /* 0x0000cc0001027983 */ /* 0x0043620000300800 */
[----:B------:R-:W-:-:S03]  /*44a0*/  FADD R21, R74, R21 ;  /* 0x000000154a157221 */ /* 0x000fc60000000000 */
[----:B------:R2:W-:Y:S01]  /*44b0*/  STL [R1+0x78], R0 ;  /* 0x0000780001007387 */ /* 0x0005e20000100800 */
[----:B------:R-:W-:-:S01]  /*44c0*/  FADD R20, R75, R20 ;  /* 0x000000144b147221 */ /* 0x000fc20000000000 */
[----:B------:R-:W-:Y:S02]  /*44d0*/  FADD R15, R76, R15 ;  /* 0x0000000f4c0f7221 */ /* 0x000fe40000000000 */
[----:B--2---:R1:W5:Y:S01]  /*44e0*/  LDL.LU R0, [R1+0xc8] ;  /* 0x0000c80001007983 */ /* 0x0043620000300800 */
        /* <DEDUP_REMOVED lines=18> */
[----:B------:R-:W-:-:S01]  /*4610*/  FADD R5, R86, R5 ;  /* 0x0000000556057221 */ /* 0x000fc20000000000 */
[----:B------:R-:W-:Y:S02]  /*4620*/  FADD R3, R3, R87 ;  /* 0x0000005703037221 */ /* 0x000fe40000000000 */
[----:B------:R1:W-:Y:S04]  /*4630*/  STL [R1+0xa0], R8 ;  /* 0x0000a00801007387 */ /* 0x0003e80000100800 */
[----:B------:R1:W-:Y:S04]  /*4640*/  STL [R1+0xa4], R7 ;  /* 0x0000a40701007387 */ /* 0x0003e80000100800 */
[----:B------:R1:W-:Y:S04]  /*4650*/  STL [R1+0xa8], R6 ;  /* 0x0000a80601007387 */ /* 0x0003e80000100800 */
[----:B------:R1:W-:Y:S04]  /*4660*/  STL [R1+0xb0], R3 ;  /* 0x0000b00301007387 */ /* 0x0003e80000100800 */
[----:B------:R1:W-:Y:S02]  /*4670*/  STL [R1+0xac], R5 ;  /* 0x0000ac0501007387 */ /* 0x0003e40000100800 */
.L_x_28:
[----:B------:R-:W-:Y:S05]  /*4680*/  @!P1 BRA `(.L_x_29) ;  /* 0x0000000000049947 */ /* 0x000fea0003800000 */
[----:B------:R-:W-:Y:S01]  /*4690*/  BPT.TRAP 0x1 ;  /* 0x000000040000795c */ /* 0x000fe20000300000 */
.L_x_29:
[----:B------:R-:W-:Y:S02]  /*46a0*/  UISETP.GT.U32.AND UP0, UPT, UR40, 0x1, UPT ;  /* 0x000000012800788c */ /* 0x000fe4000bf04070 */
[----:B------:R-:W-:-:S04]  /*46b0*/  ULEA UR5, UR12, UR51, 0x3 ;  /* 0x000000330c057291 */ /* 0x000fc8000f8e183f */
[----:B------:R-:W-:Y:S01]  /*46c0*/  UIADD3 UR5, UR5, 0x40, URZ ;  /* 0x0000004005057890 */ /* 0x000fe2000fffe03f */
[----:B------:R-:W-:-:S03]  /*46d0*/  PLOP3.LUT P0, PT, PT, PT, UP0, 0x80, 0x0 ;  /* 0x000000000000781c */ /* 0x000fc60003f0f008 */
[----:B------:R-:W-:-:S09]  /*46e0*/  UPRMT UR5, URZ, 0x654, UR5 ;  /* 0x000006543f057896 */ /* 0x000fd20008000005 */
[----:B------:R-:W-:Y:S01]  /*46f0*/  SYNCS.ARRIVE.TRANS64.RED.A1T0 RZ, [UR5], RZ ;  /* 0x000000ffffff79a7 */ /* 0x000fe20008100405 */
[----:B------:R-:W-:Y:S05]  /*4700*/  @P0 BRA `(.L_x_30) ;  /* 0x0000000000040947 */ /* 0x000fea0003800000 */
[----:B------:R-:W-:Y:S01]  /*4710*/  BPT.TRAP 0x1 ;  /* 0x000000040000795c */ /* 0x000fe20000300000 */
.L_x_30:
[----:B------:R-:W-:Y:S02]  /*4720*/  UISETP.GT.AND UP2, UPT, UR11, 0x1, UPT ;  /* 0x000000010b00788c */ /* 0x000fe4000bf44270 */
[----:B------:R-:W-:Y:S02]  /*4730*/  UIADD3 UR10, UR10, 0x1, URZ ;  /* 0x000000010a0a7890 */ /* 0x000fe4000fffe03f */
[----:B------:R-:W-:Y:S02]  /*4740*/  UIADD3 UR12, UR12, 0x1, URZ ;  /* 0x000000010c0c7890 */ /* 0x000fe4000fffe03f */
[----:B------:R-:W-:Y:S01]  /*4750*/  PLOP3.LUT P0, PT, PT, PT, UP2, 0x80, 0x0 ;  /* 0x000000000000781c */ /* 0x000fe20003f0f028 */
[----:B------:R-:W-:Y:S02]  /*4760*/  UISETP.NE.AND UP0, UPT, UR10, 0x8, UPT ;  /* 0x000000080a00788c */ /* 0x000fe4000bf05270 */
[----:B------:R-:W-:Y:S02]  /*4770*/  UISETP.NE.AND UP1, UPT, UR12, 0x8, UPT ;  /* 0x000000080c00788c */ /* 0x000fe4000bf25270 */
[----:B------:R-:W-:-:S02]  /*4780*/  USEL UR5, URZ, 0x1, UP0 ;  /* 0x000000013f057887 */ /* 0x000fc40008000000 */
[----:B------:R-:W-:Y:S02]  /*4790*/  UIADD3 UR11, UR11, -0x1, URZ ;  /* 0xffffffff0b0b7890 */ /* 0x000fe4000fffe03f */
[----:B------:R-:W-:Y:S02]  /*47a0*/  USEL UR10, UR10, URZ, UP0 ;  /* 0x0000003f0a0a7287 */ /* 0x000fe40008000000 */
[----:B-----5:R-:W-:Y:S01]  /*47b0*/  LOP3.LUT R0, R0, UR5, RZ, 0x3c, !PT ;  /* 0x0000000500007c12 */ /* 0x020fe2000f8e3cff */
[----:B------:R-:W-:Y:S01]  /*47c0*/  USEL UR12, UR12, URZ, UP1 ;  /* 0x0000003f0c0c7287 */ /* 0x000fe20008800000 */
[----:B------:R-:W-:Y:S01]  /*47d0*/  UMOV UR5, 0x1 ;  /* 0x0000000100057882 */ /* 0x000fe20000000000 */
[----:B------:R-:W-:Y:S10]  /*47e0*/  @P0 BRA `(.L_x_31) ;  /* 0xffffffec00540947 */ /* 0x000ff4000383ffff */
.L_x_23:
[----:B------:R-:W-:-:S04]  /*47f0*/  UISETP.NE.AND UP0, UPT, UR8, URZ, UPT ;  /* 0x0000003f0800728c */ /* 0x000fc8000bf05270 */
[----:B------:R-:W-:-:S06]  /*4800*/  USEL UR4, URZ, 0x1, !UP0 ;  /* 0x000000013f047887 */ /* 0x000fcc000c000000 */
[----:B------:R-:W-:-:S13]  /*4810*/  ISETP.NE.AND P0, PT, RZ, UR4, PT ;  /* 0x00000004ff007c0c */ /* 0x000fda000bf05270 */
[----:B------:R-:W-:Y:S05]  /*4820*/  @!P0 BRA `(.L_x_32) ;  /* 0x0000000c00688947 */ /* 0x000fea0003800000 */
[----:B-1-3--:R-:W3:Y:S04]  /*4830*/  LDL.LU R3, [R1+0xb0] ;  /* 0x0000b00001037983 */ /* 0x00aee80000300800 */
[----:B------:R-:W4:Y:S04]  /*4840*/  LDL.LU R5, [R1+0xac] ;  /* 0x0000ac0001057983 */ /* 0x000f280000300800 */
[----:B------:R-:W2:Y:S04]  /*4850*/  LDL.LU R6, [R1+0xa8] ;  /* 0x0000a80001067983 */ /* 0x000ea80000300800 */
[----:B------:R-:W3:Y:S04]  /*4860*/  LDL.LU R7, [R1+0xa4] ;  /* 0x0000a40001077983 */ /* 0x000ee80000300800 */
[----:B------:R-:W4:Y:S04]  /*4870*/  LDL.LU R8, [R1+0xa0] ;  /* 0x0000a00001087983 */ /* 0x000f280000300800 */
[----:B------:R-:W2:Y:S04]  /*4880*/  LDL.LU R9, [R1+0x9c] ;  /* 0x00009c0001097983 */ /* 0x000ea80000300800 */
[----:B------:R-:W3:Y:S04]  /*4890*/  LDL.LU R10, [R1+0x98] ;  /* 0x00009800010a7983 */ /* 0x000ee80000300800 */
[----:B------:R-:W4:Y:S04]  /*48a0*/  LDL.LU R11, [R1+0x94] ;  /* 0x00009400010b7983 */ /* 0x000f280000300800 */
[----:B------:R-:W2:Y:S04]  /*48b0*/  LDL.LU R12, [R1+0x90] ;  /* 0x00009000010c7983 */ /* 0x000ea80000300800 */
[----:B------:R-:W3:Y:S04]  /*48c0*/  LDL.LU R13, [R1+0x8c] ;  /* 0x00008c00010d7983 */ /* 0x000ee80000300800 */
[----:B------:R-:W4:Y:S01]  /*48d0*/  LDL.LU R14, [R1+0x88] ;  /* 0x00008800010e7983 */ /* 0x000f220000300800 */
[----:B------:R-:W-:-:S03]  /*48e0*/  FADD R227, R88, R227 ;  /* 0x000000e358e37221 */ /* 0x000fc60000000000 */
[----:B------:R-:W2:Y:S01]  /*48f0*/  LDL.LU R15, [R1+0x84] ;  /* 0x00008400010f7983 */ /* 0x000ea20000300800 */
[----:B------:R-:W-:-:S03]  /*4900*/  FADD R226, R89, R226 ;  /* 0x000000e259e27221 */ /* 0x000fc60000000000 */
[----:B------:R-:W3:Y:S01]  /*4910*/  LDL.LU R20, [R1+0x80] ;  /* 0x0000800001147983 */ /* 0x000ee20000300800 */
[----:B------:R-:W-:-:S03]  /*4920*/  FADD R225, R90, R225 ;  /* 0x000000e15ae17221 */ /* 0x000fc60000000000 */
[----:B------:R-:W4:Y:S01]  /*4930*/  LDL.LU R0, [R1+0x30] ;  /* 0x0000300001007983 */ /* 0x000f220000300800 */
[----:B------:R-:W-:-:S03]  /*4940*/  FADD R224, R91, R224 ;  /* 0x000000e05be07221 */ /* 0x000fc60000000000 */
[----:B------:R-:W2:Y:S01]  /*4950*/  LDL.LU R21, [R1+0x34] ;  /* 0x0000340001157983 */ /* 0x000ea20000300800 */
[----:B------:R-:W-:-:S03]  /*4960*/  FADD R223, R92, R223 ;  /* 0x000000df5cdf7221 */ /* 0x000fc60000000000 */
[----:B------:R-:W3:Y:S01]  /*4970*/  LDL.LU R88, [R1+0x2c] ;  /* 0x00002c0001587983 */ /* 0x000ee20000300800 */
        /* <DEDUP_REMOVED lines=13> */
[----:B------:R-:W3:Y:S04]  /*4a50*/  LDL.LU R95, [R1+0x10] ;  /* 0x00001000015f7983 */ /* 0x000ee80000300800 */
[----:B------:R-:W3:Y:S04]  /*4a60*/  LDL.LU R96, [R1+0xc] ;  /* 0x00000c0001607983 */ /* 0x000ee80000300800 */
[----:B------:R-:W3:Y:S04]  /*4a70*/  LDL.LU R97, [R1+0x8] ;  /* 0x0000080001617983 */ /* 0x000ee80000300800 */
[----:B------:R-:W3:Y:S04]  /*4a80*/  LDL.LU R98, [R1+0x4] ;  /* 0x0000040001627983 */ /* 0x000ee80000300800 */
[----:B------:R-:W3:Y:S01]  /*4a90*/  LDL.LU R99, [R1] ;  /* 0x0000000001637983 */ /* 0x000ee20000300800 */
[----:B------:R-:W-:Y:S01]  /*4aa0*/  FADD R212, R103, R212 ;  /* 0x000000d467d47221 */ /* 0x000fe20000000000 */
        /* <DEDUP_REMOVED lines=70> */
[----:B----4-:R-:W-:Y:S01]  /*4f10*/  FADD R0, R55, R0 ;  /* 0x0000000037007221 */ /* 0x010fe20000000000 */
[----:B--2---:R-:W-:Y:S01]  /*4f20*/  FADD R21, R56, R21 ;  /* 0x0000001538157221 */ /* 0x004fe20000000000 */
[----:B---3--:R-:W-:Y:S01]  /*4f30*/  FADD R88, R54, R88 ;  /* 0x0000005836587221 */ /* 0x008fe20000000000 */
        /* <DEDUP_REMOVED lines=10> */
[----:B------:R-:W-:-:S05]  /*4fe0*/  FADD R99, R43, R99 ;  /* 0x000000632b637221 */ /* 0x000fca0000000000 */
[----:B------:R1:W-:Y:S04]  /*4ff0*/  STL [R1], R99 ;  /* 0x0000006301007387 */ /* 0x0003e80000100800 */
[----:B------:R2:W-:Y:S04]  /*5000*/  STL [R1+0x4], R98 ;  /* 0x0000046201007387 */ /* 0x0005e80000100800 */
        /* <DEDUP_REMOVED lines=12> */
[----:B------:R-:W4:Y:S04]  /*50d0*/  LDL.LU R103, [R1+0x38] ;  /* 0x0000380001677983 */ /* 0x000f280000300800 */
[----:B------:R-:W4:Y:S04]  /*50e0*/  LDL.LU R102, [R1+0x3c] ;  /* 0x00003c0001667983 */ /* 0x000f280000300800 */
[----:B------:R-:W4:Y:S04]  /*50f0*/  LDL.LU R101, [R1+0x40] ;  /* 0x0000400001657983 */ /* 0x000f280000300800 */
[----:B------:R-:W4:Y:S04]  /*5100*/  LDL.LU R100, [R1+0x44] ;  /* 0x0000440001647983 */ /* 0x000f280000300800 */
[----:B-1----:R-:W4:Y:S04]  /*5110*/  LDL.LU R99, [R1+0x48] ;  /* 0x0000480001637983 */ /* 0x002f280000300800 */
[----:B--2---:R-:W2:Y:S04]  /*5120*/  LDL.LU R98, [R1+0x4c] ;  /* 0x00004c0001627983 */ /* 0x004ea80000300800 */
[----:B---3--:R-:W3:Y:S04]  /*5130*/  LDL.LU R97, [R1+0x50] ;  /* 0x0000500001617983 */ /* 0x008ee80000300800 */
[----:B----4-:R-:W4:Y:S04]  /*5140*/  LDL.LU R96, [R1+0x54] ;  /* 0x0000540001607983 */ /* 0x010f280000300800 */
        /* <DEDUP_REMOVED lines=24> */
[----:B------:R-:W-:-:S04]  /*52d0*/  FADD R102, R58, R102 ;  /* 0x000000663a667221 */ /* 0x000fc80000000000 */
[----:B------:R1:W-:Y:S01]  /*52e0*/  STL [R1+0x38], R103 ;  /* 0x0000386701007387 */ /* 0x0003e20000100800 */
[----:B------:R-:W-:-:S03]  /*52f0*/  FADD R101, R59, R101 ;  /* 0x000000653b657221 */ /* 0x000fc60000000000 */
[----:B------:R1:W-:Y:S01]  /*5300*/  STL [R1+0x3c], R102 ;  /* 0x00003c6601007387 */ /* 0x0003e20000100800 */
[----:B------:R-:W-:-:S03]  /*5310*/  FADD R100, R60, R100 ;  /* 0x000000643c647221 */ /* 0x000fc60000000000 */
[----:B------:R1:W-:Y:S01]  /*5320*/  STL [R1+0x40], R101 ;  /* 0x0000406501007387 */ /* 0x0003e20000100800 */
[----:B------:R-:W-:-:S03]  /*5330*/  FADD R99, R61, R99 ;  /* 0x000000633d637221 */ /* 0x000fc60000000000 */
[----:B------:R1:W-:Y:S01]  /*5340*/  STL [R1+0x44], R100 ;  /* 0x0000446401007387 */ /* 0x0003e20000100800 */
[----:B--2---:R-:W-:-:S03]  /*5350*/  FADD R98, R62, R98 ;  /* 0x000000623e627221 */ /* 0x004fc60000000000 */
[----:B------:R1:W-:Y:S01]  /*5360*/  STL [R1+0x48], R99 ;  /* 0x0000486301007387 */ /* 0x0003e20000100800 */
[----:B---3--:R-:W-:-:S03]  /*5370*/  FADD R97, R63, R97 ;  /* 0x000000613f617221 */ /* 0x008fc60000000000 */
[----:B------:R1:W-:Y:S01]  /*5380*/  STL [R1+0x4c], R98 ;  /* 0x00004c6201007387 */ /* 0x0003e20000100800 */
[----:B----4-:R-:W-:-:S03]  /*5390*/  FADD R96, R64, R96 ;  /* 0x0000006040607221 */ /* 0x010fc60000000000 */
        /* <DEDUP_REMOVED lines=34> */
[----:B------:R1:W-:Y:S02]  /*55c0*/  STL [R1+0xac], R5 ;  /* 0x0000ac0501007387 */ /* 0x0003e40000100800 */
.L_x_32:
[----:B-1----:R-:W1:Y:S02]  /*55d0*/  LDC R0, c[0x0][0x28c] ;  /* 0x0000a300ff007b82 */ /* 0x002e640000000800 */
[----:B-1----:R-:W-:-:S13]  /*55e0*/  ISETP.GE.AND P0, PT, R0, 0x1, PT ;  /* 0x000000010000780c */ /* 0x002fda0003f06270 */
[----:B------:R-:W-:Y:S05]  /*55f0*/  @!P0 BRA `(.L_x_33) ;  /* 0x0000000000408947 */ /* 0x000fea0003800000 */
[----:B------:R-:W-:-:S06]  /*5600*/  UISETP.NE.AND UP0, UPT, UR49, 0x3, UPT ;  /* 0x000000033100788c */ /* 0x000fcc000bf05270 */
[----:B------:R-:W-:-:S13]  /*5610*/  PLOP3.LUT P0, PT, PT, PT, UP0, 0x80, 0x0 ;  /* 0x000000000000781c */ /* 0x000fda0003f0f008 */
[----:B------:R-:W-:Y:S05]  /*5620*/  @!P0 BRA `(.L_x_34) ;  /* 0x0000000000048947 */ /* 0x000fea0003800000 */
[----:B------:R-:W-:Y:S01]  /*5630*/  BPT.TRAP 0x1 ;  /* 0x000000040000795c */ /* 0x000fe20000300000 */
.L_x_34:
[----:B------:R-:W-:-:S04]  /*5640*/  UISETP.LT.AND UP0, UPT, UR52, 0x1, UPT ;  /* 0x000000013400788c */ /* 0x000fc8000bf01270 */
[----:B------:R-:W-:Y:S02]  /*5650*/  USEL UR4, UR52, 0x1, UP0 ;  /* 0x0000000134047887 */ /* 0x000fe40008000000 */
[----:B------:R-:W-:Y:S02]  /*5660*/  UISETP.GT.U32.AND UP0, UPT, UR40, 0x1, UPT ;  /* 0x000000012800788c */ /* 0x000fe4000bf04070 */
[----:B------:R-:W-:-:S04]  /*5670*/  UIADD3 UR4, UR48, UR52, -UR4 ;  /* 0x0000003430047290 */ /* 0x000fc8000fffe804 */
[----:B------:R-:W-:Y:S01]  /*5680*/  USHF.L.U32 UR4, UR4, 0x3, URZ ;  /* 0x0000000304047899 */ /* 0x000fe2000800063f */
[----:B------:R-:W-:-:S03]  /*5690*/  PLOP3.LUT P0, PT, PT, PT, UP0, 0x80, 0x0 ;  /* 0x000000000000781c */ /* 0x000fc60003f0f008 */
[----:B------:R-:W-:-:S04]  /*56a0*/  ULOP3.LUT UR4, UR4, 0x38, URZ, 0xc0, !UPT ;  /* 0x0000003804047892 */ /* 0x000fc8000f8ec03f */
[----:B------:R-:W-:-:S04]  /*56b0*/  UIADD3 UR4, UR51, 0x40, UR4 ;  /* 0x0000004033047890 */ /* 0x000fc8000fffe004 */
[----:B------:R-:W-:-:S09]  /*56c0*/  UPRMT UR4, URZ, 0x654, UR4 ;  /* 0x000006543f047896 */ /* 0x000fd20008000004 */
[----:B------:R-:W-:Y:S01]  /*56d0*/  SYNCS.ARRIVE.TRANS64.RED.A1T0 RZ, [UR4], RZ ;  /* 0x000000ffffff79a7 */ /* 0x000fe20008100404 */
[----:B------:R-:W-:Y:S05]  /*56e0*/  @P0 BRA `(.L_x_33) ;  /* 0x0000000000040947 */ /* 0x000fea0003800000 */
[----:B------:R-:W-:Y:S01]  /*56f0*/  BPT.TRAP 0x1 ;  /* 0x000000040000795c */ /* 0x000fe20000300000 */
.L_x_33:
[----:B------:R-:W-:Y:S01]  /*5700*/  UIADD3 UR4, UR51, 0x100, URZ ;  /* 0x0000010033047890 */ /* 0x000fe2000fffe03f */
[----:B------:R-:W-:Y:S01]  /*5710*/  R2UR UR46, R4 ;  /* 0x00000000042e72ca */ /* 0x000fe200000e0000 */
[----:B------:R-:W-:Y:S02]  /*5720*/  USHF.L.U32 UR45, UR45, 0x7, URZ ;  /* 0x000000072d2d7899 */ /* 0x000fe4000800063f */
[----:B------:R-:W-:-:S06]  /*5730*/  ULOP3.LUT UP0, URZ, UR4, 0x9f, URZ, 0xc0, !UPT ;  /* 0x0000009f043f7892 */ /* 0x000fcc000f80c03f */
[----:B------:R-:W-:-:S04]  /*5740*/  PLOP3.LUT P0, PT, PT, PT, UP0, 0x80, 0x0 ;  /* 0x000000000000781c */ /* 0x000fc80003f0f008 */
[----:B------:R-:W-:-:S09]  /*5750*/  USHF.L.U32 UR46, UR46, 0x8, URZ ;  /* 0x000000082e2e7899 */ /* 0x000fd2000800063f */
[----:B------:R-:W-:Y:S05]  /*5760*/  @!P0 BRA `(.L_x_35) ;  /* 0x0000000000408947 */ /* 0x000fea0003800000 */
[----:B------:R-:W-:Y:S01]  /*5770*/  MOV R14, 0x0 ;  /* 0x00000000000e7802 */ /* 0x000fe20000000f00 */
[----:B------:R-:W-:Y:S01]  /*5780*/  ULDC.64 UR4, c[0x4][0x70] ;  /* 0x01001c0000047ab9 */ /* 0x000fe20000000a00 */
[----:B------:R-:W-:Y:S01]  /*5790*/  ULDC.64 UR6, c[0x4][0x8] ;  /* 0x0100020000067ab9 */ /* 0x000fe20000000a00 */
[----:B------:R-:W-:Y:S01]  /*57a0*/  MOV R4, UR4 ;  /* 0x0000000400047c02 */ /* 0x000fe20008000f00 */
[----:B---3--:R-:W-:Y:S01]  /*57b0*/  IMAD.U32 R5, RZ, RZ, UR5 ;  /* 0x00000005ff057e24 */ /* 0x008fe2000f8e00ff */
[----:B------:R-:W-:Y:S01]  /*57c0*/  ULDC.64 UR4, c[0x4][0x78] ;  /* 0x01001e0000047ab9 */ /* 0x000fe20000000a00 */
[----:B------:R-:W1:Y:S01]  /*57d0*/  LDC.64 R14, c[0x4][R14] ;  /* 0x010000000e0e7b82 */ /* 0x000e620000000a00 */
[----:B------:R-:W-:Y:S01]  /*57e0*/  MOV R6, UR4 ;  /* 0x0000000400067c02 */ /* 0x000fe20008000f00 */
[----:B------:R-:W-:Y:S01]  /*57f0*/  IMAD.U32 R10, RZ, RZ, UR6 ;  /* 0x00000006ff0a7e24 */ /* 0x000fe2000f8e00ff */
[----:B------:R-:W-:Y:S01]  /*5800*/  MOV R7, UR5 ;  /* 0x0000000500077c02 */ /* 0x000fe20008000f00 */
[----:B------:R-:W-:Y:S01]  /*5810*/  IMAD.MOV.U32 R12, RZ, RZ, 0x1 ;  /* 0x00000001ff0c7424 */ /* 0x000fe200078e00ff */
[----:B------:R-:W-:-:S02]  /*5820*/  MOV R11, UR7 ;  /* 0x00000007000b7c02 */ /* 0x000fc40008000f00 */
[----:B------:R-:W-:Y:S02]  /*5830*/  MOV R8, 0x70 ;  /* 0x0000007000087802 */ /* 0x000fe40000000f00 */
[----:B------:R-:W-:-:S07]  /*5840*/  MOV R13, RZ ;  /* 0x000000ff000d7202 */ /* 0x000fce0000000f00 */
[----:B------:R-:W-:-:S07]  /*5850*/  LEPC R20, `(.L_x_35) ;  /* 0x000000001014794e */ /* 0x000fce0000000000 */
[----:B-12--5:R-:W-:Y:S05]  /*5860*/  CALL.ABS.NOINC R14 ;  /* 0x000000000e007343 */ /* 0x026fea0003c00000 */
.L_x_35:
[----:B------:R-:W-:-:S04]  /*5870*/  UIADD3 UR4, UR51, 0x4100, URZ ;  /* 0x0000410033047890 */ /* 0x000fc8000fffe03f */
[----:B------:R-:W-:-:S06]  /*5880*/  ULOP3.LUT UP0, URZ, UR4, 0x9f, URZ, 0xc0, !UPT ;  /* 0x0000009f043f7892 */ /* 0x000fcc000f80c03f */
[----:B------:R-:W-:-:S13]  /*5890*/  PLOP3.LUT P0, PT, PT, PT, UP0, 0x80, 0x0 ;  /* 0x000000000000781c */ /* 0x000fda0003f0f008 */
        /* <DEDUP_REMOVED lines=17> */
.L_x_36:
[----:B---3--:R-:W1:Y:S02]  /*59b0*/  LDC.64 R4, c[0x0][0x590] ;  /* 0x00016400ff047b82 */ /* 0x008e640000000a00 */
[----:B-1----:R-:W-:-:S04]  /*59c0*/  ISETP.NE.U32.AND P1, PT, R4, RZ, PT ;  /* 0x000000ff0400720c */ /* 0x002fc80003f25070 */
[----:B------:R-:W-:-:S13]  /*59d0*/  ISETP.NE.AND.EX P1, PT, R5, RZ, PT, P1 ;  /* 0x000000ff0500720c */ /* 0x000fda0003f25310 */
[----:B------:R-:W-:Y:S05]  /*59e0*/  @!P1 BRA `(.L_x_37) ;  /* 0x00000000003c9947 */ /* 0x000fea0003800000 */
[----:B------:R-:W-:Y:S02]  /*59f0*/  ULDC.64 UR4, c[0x0][0x588] ;  /* 0x0001620000047ab9 */ /* 0x000fe40000000a00 */
[----:B------:R-:W-:-:S04]  /*5a00*/  ISETP.NE.U32.AND P0, PT, RZ, UR4, PT ;  /* 0x00000004ff007c0c */ /* 0x000fc8000bf05070 */
[----:B------:R-:W-:-:S13]  /*5a10*/  ISETP.NE.AND.EX P0, PT, RZ, UR5, PT, P0 ;  /* 0x00000005ff007c0c */ /* 0x000fda000bf05300 */
[----:B------:R-:W-:Y:S05]  /*5a20*/  @!P0 BRA `(.L_x_38) ;  /* 0x00000000001c8947 */ /* 0x000fea0003800000 */
[----:B------:R-:W1:Y:S01]  /*5a30*/  LDC.64 R6, c[0x0][0x588] ;  /* 0x00016200ff067b82 */ /* 0x000e620000000a00 */
[----:B------:R-:W-:-:S04]  /*5a40*/  IMAD R3, R4, UR47, RZ ;  /* 0x0000002f04037c24 */ /* 0x000fc8000f8e02ff */
[----:B-1----:R-:W-:-:S05]  /*5a50*/  IMAD.WIDE R6, R3, 0x4, R6 ;  /* 0x0000000403067825 */ /* 0x002fca00078e0206 */
[----:B-----5:R1:W5:Y:S01]  /*5a60*/  LDG.E R16, desc[UR58][R6.64] ;  /* 0x0000003a06107981 */ /* 0x020362000c1e1900 */
[----:B------:R-:W-:-:S05]  /*5a70*/  MOV R0, 0x1 ;  /* 0x0000000100007802 */ /* 0x000fca0000000f00 */
[----:B------:R1:W-:Y:S01]  /*5a80*/  STL.S16 [R1+0xc4], R0 ;  /* 0x0000c40001007387 */ /* 0x0003e20000100600 */
[----:B------:R-:W-:Y:S05]  /*5a90*/  BRA `(.L_x_37) ;  /* 0x0000000000107947 */ /* 0x000fea0003800000 */
.L_x_38:
[----:B------:R-:W-:Y:S01]  /*5aa0*/  IMAD.MOV.U32 R0, RZ, RZ, 0x1 ;  /* 0x00000001ff007424 */ /* 0x000fe200078e00ff */
[----:B------:R-:W-:Y:S02]  /*5ab0*/  ULDC UR4, c[0x0][0x580] ;  /* 0x0001600000047ab9 */ /* 0x000fe40000000800 */
[----:B-----5:R-:W-:Y:S02]  /*5ac0*/  MOV R16, UR4 ;  /* 0x0000000400107c02 */ /* 0x020fe40008000f00 */
[----:B------:R3:W-:Y:S05]  /*5ad0*/  STL.S16 [R1+0xc4], R0 ;  /* 0x0000c40001007387 */ /* 0x0007ea0000100600 */
.L_x_37:
[----:B-1----:R-:W1:Y:S02]  /*5ae0*/  LDC.64 R6, c[0x0][0x5b0] ;  /* 0x00016c00ff067b82 */ /* 0x002e640000000a00 */
[----:B-1----:R-:W-:-:S04]  /*5af0*/  ISETP.NE.U32.AND P0, PT, R6, RZ, PT ;  /* 0x000000ff0600720c */ /* 0x002fc80003f05070 */
[----:B------:R-:W-:-:S13]  /*5b00*/  ISETP.NE.AND.EX P0, PT, R7, RZ, PT, P0 ;  /* 0x000000ff0700720c */ /* 0x000fda0003f05300 */
[----:B------:R-:W-:Y:S05]  /*5b10*/  @!P0 BRA `(.L_x_39) ;  /* 0x00000000002c8947 */ /* 0x000fea0003800000 */
[----:B------:R-:W-:Y:S02]  /*5b20*/  ULDC.64 UR4, c[0x0][0x5a8] ;  /* 0x00016a0000047ab9 */ /* 0x000fe40000000a00 */
[----:B------:R-:W-:-:S04]  /*5b30*/  ISETP.NE.U32.AND P0, PT, RZ, UR4, PT ;  /* 0x00000004ff007c0c */ /* 0x000fc8000bf05070 */
[----:B------:R-:W-:-:S13]  /*5b40*/  ISETP.NE.AND.EX P0, PT, RZ, UR5, PT, P0 ;  /* 0x00000005ff007c0c */ /* 0x000fda000bf05300 */
[----:B------:R-:W-:Y:S05]  /*5b50*/  @!P0 BRA `(.L_x_40) ;  /* 0x0000000000148947 */ /* 0x000fea0003800000 */
[----:B-----5:R-:W1:Y:S01]  /*5b60*/  LDC.64 R2, c[0x0][0x5a8] ;  /* 0x00016a00ff027b82 */ /* 0x020e620000000a00 */
[----:B------:R-:W-:-:S04]  /*5b70*/  IMAD R7, R6, UR47, RZ ;  /* 0x0000002f06077c24 */ /* 0x000fc8000f8e02ff */
[----:B-1----:R-:W-:-:S06]  /*5b80*/  IMAD.WIDE R2, R7, 0x4, R2 ;  /* 0x0000000407027825 */ /* 0x002fcc00078e0202 */
[----:B------:R1:W5:Y:S01]  /*5b90*/  LDG.E R2, desc[UR58][R2.64] ;  /* 0x0000003a02027981 */ /* 0x000362000c1e1900 */
[----:B------:R-:W-:Y:S05]  /*5ba0*/  BRA `(.L_x_39) ;  /* 0x0000000000087947 */ /* 0x000fea0003800000 */
.L_x_40:
[----:B------:R-:W-:Y:S02]  /*5bb0*/  ULDC UR4, c[0x0][0x5a0] ;  /* 0x0001680000047ab9 */ /* 0x000fe40000000800 */
[----:B-----5:R-:W-:-:S07]  /*5bc0*/  MOV R2, UR4 ;  /* 0x0000000400027c02 */ /* 0x020fce0008000f00 */
.L_x_39:
[----:B------:R-:W-:Y:S01]  /*5bd0*/  ULDC.64 UR4, c[0x0][0x588] ;  /* 0x0001620000047ab9 */ /* 0x000fe20000000a00 */
[----:B------:R-:W-:Y:S01]  /*5be0*/  ISETP.NE.U32.AND P2, PT, R4, RZ, PT ;  /* 0x000000ff0400720c */ /* 0x000fe20003f45070 */
[----:B------:R-:W-:Y:S02]  /*5bf0*/  UISETP.NE.U32.AND UP0, UPT, UR4, URZ, UPT ;  /* 0x0000003f0400728c */ /* 0x000fe4000bf05070 */
[----:B------:R-:W-:Y:S02]  /*5c00*/  ISETP.NE.U32.AND P3, PT, RZ, UR4, PT ;  /* 0x00000004ff007c0c */ /* 0x000fe4000bf65070 */
[----:B------:R-:W-:Y:S01]  /*5c10*/  ISETP.NE.AND.EX P2, PT, R5, RZ, PT, P2 ;  /* 0x000000ff0500720c */ /* 0x000fe20003f45320 */
[----:B------:R-:W-:Y:S02]  /*5c20*/  UISETP.NE.AND.EX UP0, UPT, UR5, URZ, UPT, UP0 ;  /* 0x0000003f0500728c */ /* 0x000fe4000bf05300 */
[----:B------:R-:W-:Y:S02]  /*5c30*/  ISETP.NE.AND.EX P3, PT, RZ, UR5, PT, P3 ;  /* 0x00000005ff007c0c */ /* 0x000fe4000bf65330 */
[----:B------:R-:W-:-:S02]  /*5c40*/  PLOP3.LUT P0, PT, PT, PT, PT, 0x8, 0x0 ;  /* 0x000000000000781c */ /* 0x000fc40003f0e170 */
[----:B------:R-:W-:-:S04]  /*5c50*/  PLOP3.LUT P4, PT, PT, PT, UP0, 0x80, 0x0 ;  /* 0x000000000000781c */ /* 0x000fc80003f8f008 */
[----:B------:R-:W-:-:S05]  /*5c60*/  PLOP3.LUT P4, PT, P4, PT, PT, 0x8, 0x0 ;  /* 0x000000000000781c */ /* 0x000fca000278e170 */
[----:B------:R-:W-:Y:S08]  /*5c70*/  @P3 BRA P2, `(.L_x_41) ;  /* 0x0000000000283947 */ /* 0x000ff00001000000 */
[----:B------:R-:W-:Y:S04]  /*5c80*/  BSSY B0, `(.L_x_41) ;  /* 0x0000009000007945 */ /* 0x000fe80003800000 */
[----:B------:R-:W-:Y:S05]  /*5c90*/  @!P1 BRA `(.L_x_42) ;  /* 0x0000000000189947 */ /* 0x000fea0003800000 */
[----:B---3--:R-:W3:Y:S01]  /*5ca0*/  LDL R0, [R1+0xc4] ;  /* 0x0000c40001007983 */ /* 0x008ee20000100800 */
[----:B------:R-:W-:Y:S02]  /*5cb0*/  PLOP3.LUT P0, PT, P4, PT, PT, 0x80, 0x0 ;  /* 0x000000000000781c */ /* 0x000fe4000270f070 */
[----:B---3--:R-:W-:-:S13]  /*5cc0*/  LOP3.LUT P2, RZ, R0, 0xff, RZ, 0xc0, !PT ;  /* 0x000000ff00ff7812 */ /* 0x008fda000784c0ff */
[----:B------:R-:W-:Y:S05]  /*5cd0*/  @!P2 BRA `(.L_x_43) ;  /* 0x00000000000ca947 */ /* 0x000fea0003800000 */
[----:B-----5:R-:W-:Y:S01]  /*5ce0*/  FSETP.EQ.AND P0, PT, R16, RZ, PT ;  /* 0x000000ff1000720b */ /* 0x020fe20003f02000 */
[----:B------:R-:W-:-:S12]  /*5cf0*/  BRA `(.L_x_43) ;  /* 0x0000000000047947 */ /* 0x000fd80003800000 */
.L_x_42:
[----:B-----5:R-:W-:-:S13]  /*5d00*/  FSETP.EQ.AND P0, PT, R16, RZ, PT ;  /* 0x000000ff1000720b */ /* 0x020fda0003f02000 */
.L_x_43:
[----:B------:R-:W-:Y:S05]  /*5d10*/  BSYNC B0 ;  /* 0x0000000000007941 */ /* 0x000fea0003800000 */
.L_x_41:
[----:B------:R-:W-:Y:S04]  /*5d20*/  BSSY B0, `(.L_x_44) ;  /* 0x0000008000007945 */ /* 0x000fe80003800000 */
[----:B------:R-:W-:Y:S05]  /*5d30*/  @!P1 BRA `(.L_x_45) ;  /* 0x0000000000149947 */ /* 0x000fea0003800000 */
[----:B---3--:R-:W3:Y:S02]  /*5d40*/  LDL R0, [R1+0xc4] ;  /* 0x0000c40001007983 */ /* 0x008ee40000100800 */
[----:B---3--:R-:W-:-:S13]  /*5d50*/  LOP3.LUT P1, RZ, R0, 0xff, RZ, 0xc0, !PT ;  /* 0x000000ff00ff7812 */ /* 0x008fda000782c0ff */
[----:B------:R-:W-:Y:S05]  /*5d60*/  @!P1 BRA `(.L_x_46) ;  /* 0x00000000000c9947 */ /* 0x000fea0003800000 */
[----:B-----5:R-:W-:Y:S01]  /*5d70*/  FSETP.EQ.AND P4, PT, R16, RZ, PT ;  /* 0x000000ff1000720b */ /* 0x020fe20003f82000 */
[----:B------:R-:W-:-:S12]  /*5d80*/  BRA `(.L_x_46) ;  /* 0x0000000000047947 */ /* 0x000fd80003800000 */
.L_x_45:
[----:B-----5:R-:W-:-:S13]  /*5d90*/  FSETP.EQ.AND P4, PT, R16, RZ, PT ;  /* 0x000000ff1000720b */ /* 0x020fda0003f82000 */
.L_x_46:
[----:B------:R-:W-:Y:S05]  /*5da0*/  BSYNC B0 ;  /* 0x0000000000007941 */ /* 0x000fea0003800000 */
.L_x_44:
[----:B------:R-:W-:Y:S01]  /*5db0*/  BSSY B0, `(.L_x_47) ;  /* 0x0000049000007945 */ /* 0x000fe20003800000 */
[----:B------:R-:W-:Y:S01]  /*5dc0*/  CS2R R4, SRZ ;  /* 0x0000000000047805 */ /* 0x000fe2000001ff00 */
[----:B-1----:R-:W-:Y:S01]  /*5dd0*/  IMAD.MOV.U32 R3, RZ, RZ, RZ ;  /* 0x000000ffff037224 */ /* 0x002fe200078e00ff */
[----:B---3--:R-:W-:Y:S01]  /*5de0*/  MOV R0, RZ ;  /* 0x000000ff00007202 */ /* 0x008fe20000000f00 */
[----:B------:R-:W-:Y:S06]  /*5df0*/  @P0 BRA `(.L_x_48) ;  /* 0x0000000400100947 */ /* 0x000fec0003800000 */
[----:B------:R-:W-:-:S04]  /*5e00*/  MOV R0, UR50 ;  /* 0x0000003200007c02 */ /* 0x000fc80008000f00 */
[----:B------:R-:W-:-:S13]  /*5e10*/  ISETP.NE.AND P1, PT, R0, 0x3, PT ;  /* 0x000000030000780c */ /* 0x000fda0003f25270 */
[----:B------:R-:W-:Y:S05]  /*5e20*/  @!P1 BRA `(.L_x_49) ;  /* 0x0000000000049947 */ /* 0x000fea0003800000 */
[----:B------:R-:W-:Y:S01]  /*5e30*/  BPT.TRAP 0x1 ;  /* 0x000000040000795c */ /* 0x000fe20000300000 */
.L_x_49:
[----:B------:R-:W3:Y:S04]  /*5e40*/  LDL R3, [R1+0xb4] ;  /* 0x0000b40001037983 */ /* 0x000ee80000100800 */
[----:B------:R-:W4:Y:S01]  /*5e50*/  LDL R0, [R1+0xb8] ;  /* 0x0000b80001007983 */ /* 0x000f220000100800 */
[----:B------:R-:W-:Y:S01]  /*5e60*/  BSSY B1, `(.L_x_50) ;  /* 0x0000006000017945 */ /* 0x000fe20003800000 */
[----:B------:R-:W-:Y:S02]  /*5e70*/  CS2R R4, SRZ ;  /* 0x0000000000047805 */ /* 0x000fe4000001ff00 */
[----:B---3--:R-:W-:Y:S02]  /*5e80*/  LEA R13, R3, UR51, 0x3 ;  /* 0x00000033030d7c11 */ /* 0x008fe4000f8e18ff */
[----:B----4-:R-:W-:-:S04]  /*5e90*/  SHF.L.U32 R0, R0, 0x1f, RZ ;  /* 0x0000001f00007819 */ /* 0x010fc800000006ff */
[----:B------:R-:W1:Y:S02]  /*5ea0*/  SYNCS.PHASECHK.TRANS64.TRYWAIT P2, [R13+URZ+0x80], R0 ;  /* 0x000080000d0075a7 */ /* 0x000e64000804017f */
[----:B-1----:R-:W-:Y:S05]  /*5eb0*/  @!P2 BRA `(.L_x_51) ;  /* 0x0000008800bca947 */ /* 0x002fea0003800000 */
.L_x_239:
[----:B------:R-:W-:Y:S05]  /*5ec0*/  BSYNC B1 ;  /* 0x0000000000017941 */ /* 0x000fea0003800000 */
.L_x_50:
[----:B------:R3:W5:Y:S01]  /*5ed0*/  LDL R12, [R1+0xb4] ;  /* 0x0000b400010c7983 */ /* 0x0007620000100800 */
[----:B------:R-:W-:Y:S01]  /*5ee0*/  BSSY B1, `(.L_x_52) ;  /* 0x0000021000017945 */ /* 0x000fe20003800000 */
[----:B------:R-:W-:Y:S01]  /*5ef0*/  IMAD.MOV.U32 R3, RZ, RZ, RZ ;  /* 0x000000ffff037224 */ /* 0x000fe200078e00ff */
[----:B-1----:R-:W-:Y:S02]  /*5f00*/  MOV R0, RZ ;  /* 0x000000ff00007202 */ /* 0x002fe40000000f00 */
[----:B------:R-:W-:Y:S05]  /*5f10*/  @P4 BRA `(.L_x_53) ;  /* 0x0000000000744947 */ /* 0x000fea0003800000 */
[----:B------:R-:W1:Y:S02]  /*5f20*/  S2R R6, SR_TID.X ;  /* 0x0000000000067919 */ /* 0x000e640000002100 */
[C---:B-1----:R-:W-:Y:S01]  /*5f30*/  SHF.L.U32 R0, R6.reuse, 0x4, RZ ;  /* 0x0000000406007819 */ /* 0x042fe200000006ff */
[C---:B------:R-:W-:Y:S01]  /*5f40*/  IMAD.SHL.U32 R3, R6.reuse, 0x2, RZ ;  /* 0x0000000206037824 */ /* 0x040fe200078e00ff */
[----:B------:R-:W-:Y:S02]  /*5f50*/  SHF.L.U32 R5, R6, 0x3, RZ ;  /* 0x0000000306057819 */ /* 0x000fe400000006ff */
[----:B------:R-:W-:Y:S02]  /*5f60*/  LOP3.LUT R0, R0, 0xe00, RZ, 0xc0, !PT ;  /* 0x00000e0000007812 */ /* 0x000fe400078ec0ff */
[----:B------:R-:W-:Y:S02]  /*5f70*/  LOP3.LUT R4, R5, 0x80, RZ, 0xc0, !PT ;  /* 0x0000008005047812 */ /* 0x000fe400078ec0ff */
[----:B------:R-:W-:-:S02]  /*5f80*/  LOP3.LUT R0, R0, 0x6, R3, 0xf8, !PT ;  /* 0x0000000600007812 */ /* 0x000fc400078ef803 */
[--C-:B------:R-:W-:Y:S02]  /*5f90*/  LOP3.LUT R3, R4, 0x10, R6.reuse, 0xf8, !PT ;  /* 0x0000001004037812 */ /* 0x100fe400078ef806 */
[----:B------:R-:W-:Y:S02]  /*5fa0*/  LOP3.LUT R0, R0, 0x60, R5, 0xf8, !PT ;  /* 0x0000006000007812 */ /* 0x000fe400078ef805 */
[----:B------:R-:W-:Y:S02]  /*5fb0*/  SHF.R.U32.HI R4, RZ, 0x4, R6 ;  /* 0x00000004ff047819 */ /* 0x000fe40000011606 */
[----:B------:R-:W-:Y:S02]  /*5fc0*/  LOP3.LUT R0, R0, R3, RZ, 0xfc, !PT ;  /* 0x0000000300007212 */ /* 0x000fe400078efcff */
[----:B------:R-:W-:Y:S02]  /*5fd0*/  LOP3.LUT P2, RZ, R4, 0x1, RZ, 0xc0, !PT ;  /* 0x0000000104ff7812 */ /* 0x000fe4000784c0ff */
[----:B-----5:R-:W-:-:S05]  /*5fe0*/  LEA R0, R12, R0, 0xc ;  /* 0x000000000c007211 */ /* 0x020fca00078e60ff */
[----:B------:R-:W-:Y:S01]  /*5ff0*/  VIADD R3, R0, UR51 ;  /* 0x0000003300037c36 */ /* 0x000fe20008000000 */
[----:B------:R-:W-:Y:S04]  /*6000*/  LDS.U16 R5, [R0+UR51+0x208] ;  /* 0x0002083300057984 */ /* 0x000fe80008000400 */
[C---:B------:R-:W-:Y:S01]  /*6010*/  IADD3 R4, R3.reuse, 0x100, RZ ;  /* 0x0000010003047810 */ /* 0x040fe20007ffe0ff */
[----:B------:R-:W-:Y:S01]  /*6020*/  LDS.U16 R6, [R0+UR51+0x108] ;  /* 0x0001083300067984 */ /* 0x000fe20008000400 */
[----:B------:R-:W-:-:S03]  /*6030*/  IADD3 R7, R3, 0x110, RZ ;  /* 0x0000011003077810 */ /* 0x000fc60007ffe0ff */
[----:B------:R-:W-:Y:S01]  /*6040*/  @P2 VIADD R7, R4, 0xfffffff0 ;  /* 0xfffffff004072836 */ /* 0x000fe20000000000 */
[----:B------:R-:W-:Y:S04]  /*6050*/  LDS.U16 R3, [R0+UR51+0x200] ;  /* 0x0002003300037984 */ /* 0x000fe80008000400 */
[----:B------:R-:W1:Y:S04]  /*6060*/  LDS.U16 R4, [R0+UR51+0x100] ;  /* 0x0001003300047984 */ /* 0x000e680008000400 */
[----:B------:R-:W-:Y:S04]  /*6070*/  LDS.U16 R8, [R7+0x100] ;  /* 0x0001000007087984 */ /* 0x000fe80000000400 */
[----:B------:R-:W4:Y:S04]  /*6080*/  LDS.U16 R9, [R7] ;  /* 0x0000000007097984 */ /* 0x000f280000000400 */
[----:B------:R-:W-:Y:S04]  /*6090*/  LDS.U16 R10, [R7+0x108] ;  /* 0x00010800070a7984 */ /* 0x000fe80000000400 */
[----:B------:R-:W2:Y:S01]  /*60a0*/  LDS.U16 R11, [R7+0x8] ;  /* 0x00000800070b7984 */ /* 0x000ea20000000400 */
[----:B-1----:R-:W-:-:S02]  /*60b0*/  PRMT R0, R4, 0x5410, R3 ;  /* 0x0000541004007816 */ /* 0x002fc40000000003 */
[----:B------:R-:W-:Y:S02]  /*60c0*/  PRMT R3, R6, 0x5410, R5 ;  /* 0x0000541006037816 */ /* 0x000fe40000000005 */
[----:B----4-:R-:W-:Y:S02]  /*60d0*/  PRMT R4, R9, 0x5410, R8 ;  /* 0x0000541009047816 */ /* 0x010fe40000000008 */
[----:B--2---:R-:W-:-:S07]  /*60e0*/  PRMT R5, R11, 0x5410, R10 ;  /* 0x000054100b057816 */ /* 0x004fce000000000a */
.L_x_53:
[----:B------:R-:W-:Y:S05]  /*60f0*/  BSYNC B1 ;  /* 0x0000000000017941 */ /* 0x000fea0003800000 */
.L_x_52:
[----:B------:R-:W-:Y:S01]  /*6100*/  @!PT LDS RZ, [RZ] ;  /* 0x00000000fffff984 */ /* 0x000fe20000000800 */
[----:B------:R-:W-:Y:S01]  /*6110*/  @!PT LDS RZ, [RZ] ;  /* 0x00000000fffff984 */ /* 0x000fe20000000800 */
[----:B------:R-:W-:Y:S01]  /*6120*/  @!PT LDS RZ, [RZ] ;  /* 0x00000000fffff984 */ /* 0x000fe20000000800 */
[----:B------:R-:W-:Y:S01]  /*6130*/  @!PT LDS RZ, [RZ] ;  /* 0x00000000fffff984 */ /* 0x000fe20000000800 */
[----:B------:R1:W-:Y:S06]  /*6140*/  MEMBAR.ALL.CTA ;  /* 0x0000000000007992 */ /* 0x0003ec0000008000 */
[----:B-1----:R-:W1:Y:S01]  /*6150*/  FENCE.VIEW.ASYNC.S ;  /* 0x00000000000073c6 */ /* 0x002e620000000000 */
[----:B------:R-:W-:Y:S05]  /*6160*/  @!P1 BRA `(.L_x_54) ;  /* 0x0000000000049947 */ /* 0x000fea0003800000 */
[----:B------:R-:W-:Y:S01]  /*6170*/  BPT.TRAP 0x1 ;  /* 0x000000040000795c */ /* 0x000fe20000300000 */
.L_x_54:
[----:B------:R-:W4:Y:S01]  /*6180*/  LDL.LU R8, [R1+0xb8] ;  /* 0x0000b80001087983 */ /* 0x000f220000300800 */
[----:B------:R-:W-:Y:S01]  /*6190*/  IADD3 R6, R13, 0xa0, RZ ;  /* 0x000000a00d067810 */ /* 0x000fe20007ffe0ff */
[----:B------:R-:W2:Y:S03]  /*61a0*/  S2R R7, SR_CgaCtaId ;  /* 0x0000000000077919 */ /* 0x000ea60000008800 */
[----:B--2---:R-:W-:-:S04]  /*61b0*/  PRMT R6, R7, 0x654, R6 ;  /* 0x0000065407067816 */ /* 0x004fc80000000006 */
[----:B-1----:R1:W-:Y:S02]  /*61c0*/  SYNCS.ARRIVE.TRANS64.RED.A1T0 RZ, [R6+URZ], RZ ;  /* 0x000000ff06ff79a7 */ /* 0x0023e4000810043f */
[----:B-1---5:R-:W-:-:S04]  /*61d0*/  IADD3 R6, R12, 0x1, RZ ;  /* 0x000000010c067810 */ /* 0x022fc80007ffe0ff */
[----:B------:R-:W-:-:S04]  /*61e0*/  ISETP.NE.AND P1, PT, R6, 0x4, PT ;  /* 0x000000040600780c */ /* 0x000fc80003f25270 */
[----:B------:R-:W-:Y:S02]  /*61f0*/  SEL R7, RZ, 0x1, P1 ;  /* 0x00000001ff077807 */ /* 0x000fe40000800000 */
[----:B------:R-:W-:Y:S02]  /*6200*/  SEL R6, R6, RZ, P1 ;  /* 0x000000ff06067207 */ /* 0x000fe40000800000 */
[----:B----4-:R-:W-:-:S05]  /*6210*/  LOP3.LUT R8, R8, R7, RZ, 0x3c, !PT ;  /* 0x0000000708087212 */ /* 0x010fca00078e3cff */
[----:B------:R1:W-:Y:S04]  /*6220*/  STL [R1+0xb8], R8 ;  /* 0x0000b80801007387 */ /* 0x0003e80000100800 */
[----:B------:R1:W-:Y:S02]  /*6230*/  STL [R1+0xb4], R6 ;  /* 0x0000b40601007387 */ /* 0x0003e40000100800 */
.L_x_48:
[----:B------:R-:W-:Y:S05]  /*6240*/  BSYNC B0 ;  /* 0x0000000000007941 */ /* 0x000fea0003800000 */
.L_x_47:
[----:B------:R-:W4:Y:S01]  /*6250*/  S2R R26, SR_TID.X ;  /* 0x00000000001a7919 */ /* 0x000f220000002100 */
[-C--:B-1----:R-:W-:Y:S01]  /*6260*/  F2FP.F16.E4M3.UNPACK_B R6, R0.reuse ;  /* 0x00000000ff06723e */ /* 0x082fe200020006ff */
[C---:B-----5:R-:W-:Y:S01]  /*6270*/  FMUL R227, R2.reuse, R227 ;  /* 0x000000e302e37220 */ /* 0x060fe20000400000 */
[----:B------:R-:W-:Y:S01]  /*6280*/  F2FP.F16.E4M3.UNPACK_B R7, R0.H1 ;  /* 0x00000000ff07723e */ /* 0x000fe200030006ff */
[C---:B------:R-:W-:Y:S01]  /*6290*/  FMUL R224, R2.reuse, R224 ;  /* 0x000000e002e07220 */ /* 0x040fe20000400000 */
[C---:B------:R-:W-:Y:S01]  /*62a0*/  FMUL R13, R2.reuse, R226 ;  /* 0x000000e2020d7220 */ /* 0x040fe20000400000 */
[----:B------:R-:W-:Y:S02]  /*62b0*/  HADD2.F32 R9, -RZ, R6.H0_H0 ;  /* 0x20000006ff097230 */ /* 0x000fe40000004100 */
[C---:B------:R-:W-:Y:S01]  /*62c0*/  FMUL R223, R2.reuse, R223 ;  /* 0x000000df02df7220 */ /* 0x040fe20000400000 */
[--C-:B------:R-:W-:Y:S02]  /*62d0*/  HADD2.F32 R11, -RZ, R7.reuse.H0_H0 ;  /* 0x20000007ff0b7230 */ /* 0x100fe40000004100 */
[----:B------:R-:W-:Y:S01]  /*62e0*/  FMUL R222, R2, R222 ;  /* 0x000000de02de7220 */ /* 0x000fe20000400000 */
[----:B------:R-:W-:-:S02]  /*62f0*/  HADD2.F32 R7, -RZ, R7.H1_H1 ;  /* 0x30000007ff077230 */ /* 0x000fc40000004100 */
[----:B------:R-:W-:Y:S01]  /*6300*/  FFMA R227, R16, R9, R227 ;  /* 0x0000000910e37223 */ /* 0x000fe200000000e3 */
[----:B------:R-:W-:Y:S01]  /*6310*/  HADD2.F32 R9, -RZ, R6.H1_H1 ;  /* 0x30000006ff097230 */ /* 0x000fe20000004100 */
[----:B------:R-:W-:Y:S01]  /*6320*/  F2FP.F16.E4M3.UNPACK_B R6, R3 ;  /* 0x00000003ff06723e */ /* 0x000fe200020006ff */
[----:B------:R-:W-:Y:S01]  /*6330*/  FMUL R20, R2, R219 ;  /* 0x000000db02147220 */ /* 0x000fe20000400000 */
[C---:B------:R-:W-:Y:S01]  /*6340*/  FFMA R15, R16.reuse, R7, R224 ;  /* 0x00000007100f7223 */ /* 0x040fe200000000e0 */
[----:B------:R-:W-:Y:S01]  /*6350*/  F2FP.F16.E4M3.UNPACK_B R7, R3.H1 ;  /* 0x00000003ff07723e */ /* 0x000fe200030006ff */
[----:B------:R-:W-:Y:S01]  /*6360*/  FFMA R10, R16, R9, R13 ;  /* 0x00000009100a7223 */ /* 0x000fe2000000000d */
[----:B------:R-:W-:Y:S02]  /*6370*/  HADD2.F32 R9, -RZ, R6.H0_H0 ;  /* 0x20000006ff097230 */ /* 0x000fe40000004100 */
[C---:B------:R-:W-:Y:S01]  /*6380*/  FMUL R218, R2.reuse, R218 ;  /* 0x000000da02da7220 */ /* 0x040fe20000400000 */
[----:B------:R-:W-:Y:S01]  /*6390*/  FMUL R217, R2, R217 ;  /* 0x000000d902d97220 */ /* 0x000fe20000400000 */
[----:B------:R-:W-:-:S02]  /*63a0*/  HADD2.F32 R13, -RZ, R7.H0_H0 ;  /* 0x20000007ff0d7230 */ /* 0x000fc40000004100 */
[----:B------:R-:W-:Y:S01]  /*63b0*/  FMUL R216, R2, R216 ;  /* 0x000000d802d87220 */ /* 0x000fe20000400000 */
[----:B------:R-:W-:Y:S01]  /*63c0*/  FFMA R223, R16, R9, R223 ;  /* 0x0000000910df7223 */ /* 0x000fe200000000df */
[----:B------:R-:W-:Y:S02]  /*63d0*/  HADD2.F32 R7, -RZ, R7.H1_H1 ;  /* 0x30000007ff077230 */ /* 0x000fe40000004100 */
[C---:B------:R-:W-:Y:S01]  /*63e0*/  FMUL R212, R2.reuse, R212 ;  /* 0x000000d402d47220 */ /* 0x040fe20000400000 */
[C---:B------:R-:W-:Y:S01]  /*63f0*/  FMUL R213, R2.reuse, R213 ;  /* 0x000000d502d57220 */ /* 0x040fe20000400000 */
[----:B------:R-:W-:Y:S01]  /*6400*/  FMUL R214, R2, R214 ;  /* 0x000000d602d67220 */ /* 0x000fe20000400000 */
[----:B------:R-:W-:Y:S02]  /*6410*/  F2FP.SATFINITE.RELU.E4M3.F32.PACK_AB_MERGE_C R227, R10, R227, RZ ;  /* 0x000000e30ae3723e */ /* 0x000fe400048078ff */
[----:B----4-:R-:W-:Y:S02]  /*6420*/  SHF.R.U32.HI R8, RZ, 0x4, R26 ;  /* 0x00000004ff087819 */ /* 0x010fe4000001161a */
[----:B------:R-:W-:-:S02]  /*6430*/  LOP3.LUT R24, R26, 0xff, RZ, 0xc0, !PT ;  /* 0x000000ff1a187812 */ /* 0x000fc400078ec0ff */
[----:B------:R-:W-:Y:S01]  /*6440*/  LOP3.LUT P2, RZ, R8, 0x1, RZ, 0xc0, !PT ;  /* 0x0000000108ff7812 */ /* 0x000fe2000784c0ff */
[----:B------:R-:W-:Y:S01]  /*6450*/  FMUL R8, R2, R225 ;  /* 0x000000e102087220 */ /* 0x000fe20000400000 */
[----:B------:R-:W-:-:S03]  /*6460*/  IADD3 R24, R24, 0x1f, RZ ;  /* 0x0000001f18187810 */ /* 0x000fc60007ffe0ff */
[----:B------:R-:W-:Y:S01]  /*6470*/  FFMA R12, R16, R11, R8 ;  /* 0x0000000b100c7223 */ /* 0x000fe20000000008 */
[----:B------:R-:W-:Y:S01]  /*6480*/  HADD2.F32 R11, -RZ, R6.H1_H1 ;  /* 0x30000006ff0b7230 */ /* 0x000fe20000004100 */
[----:B------:R-:W-:Y:S01]  /*6490*/  F2FP.F16.E4M3.UNPACK_B R6, R4 ;  /* 0x00000004ff06723e */ /* 0x000fe200020006ff */
[----:B------:R-:W-:Y:S01]  /*64a0*/  FMUL R8, R2, R221 ;  /* 0x000000dd02087220 */ /* 0x000fe20000400000 */
[----:B------:R-:W-:Y:S02]  /*64b0*/  ISETP.GT.U32.AND P1, PT, R24, 0x3e, PT ;  /* 0x0000003e1800780c */ /* 0x000fe40003f24070 */
[C---:B------:R-:W-:Y:S01]  /*64c0*/  FFMA R222, R16.reuse, R11, R222 ;  /* 0x0000000b10de7223 */ /* 0x040fe200000000de */
[----:B------:R-:W-:Y:S01]  /*64d0*/  FFMA R14, R16, R13, R8 ;  /* 0x0000000d100e7223 */ /* 0x000fe20000000008 */
[--C-:B------:R-:W-:Y:S02]  /*64e0*/  HADD2.F32 R9, -RZ, R6.reuse.H0_H0 ;  /* 0x20000006ff097230 */ /* 0x100fe40000004100 */
[----:B------:R-:W-:Y:S01]  /*64f0*/  FMUL R13, R2, R220 ;  /* 0x000000dc020d7220 */ /* 0x000fe20000400000 */
[----:B------:R-:W-:Y:S01]  /*6500*/  HADD2.F32 R11, -RZ, R6.H1_H1 ;  /* 0x30000006ff0b7230 */ /* 0x000fe20000004100 */
[----:B------:R-:W-:-:S02]  /*6510*/  F2FP.F16.E4M3.UNPACK_B R6, R4.H1 ;  /* 0x00000004ff06723e */ /* 0x000fc400030006ff */
[C---:B------:R-:W-:Y:S01]  /*6520*/  FFMA R21, R16.reuse, R7, R13 ;  /* 0x0000000710157223 */ /* 0x040fe2000000000d */
[C---:B------:R-:W-:Y:S01]  /*6530*/  FFMA R20, R16.reuse, R9, R20 ;  /* 0x0000000910147223 */ /* 0x040fe20000000014 */
[----:B------:R-:W-:Y:S01]  /*6540*/  F2FP.F16.E4M3.UNPACK_B R8, R5 ;  /* 0x00000005ff08723e */ /* 0x000fe200020006ff */
[--C-:B------:R-:W-:Y:S02]  /*6550*/  HADD2.F32 R7, -RZ, R6.reuse.H0_H0 ;  /* 0x20000006ff077230 */ /* 0x100fe40000004100 */
[C---:B------:R-:W-:Y:S01]  /*6560*/  FFMA R25, R16.reuse, R11, R218 ;  /* 0x0000000b10197223 */ /* 0x040fe200000000da */
[----:B------:R-:W-:Y:S01]  /*6570*/  HADD2.F32 R9, -RZ, R6.H1_H1 ;  /* 0x30000006ff097230 */ /* 0x000fe20000004100 */
[----:B------:R-:W-:Y:S01]  /*6580*/  F2FP.F16.E4M3.UNPACK_B R6, R5.H1 ;  /* 0x00000005ff06723e */ /* 0x000fe200030006ff */
[--C-:B------:R-:W-:Y:S02]  /*6590*/  HADD2.F32 R11, -RZ, R8.reuse.H0_H0 ;  /* 0x20000008ff0b7230 */ /* 0x100fe40000004100 */
[----:B------:R-:W-:Y:S01]  /*65a0*/  FFMA R217, R16, R7, R217 ;  /* 0x0000000710d97223 */ /* 0x000fe200000000d9 */
[----:B------:R-:W-:-:S02]  /*65b0*/  HADD2.F32 R13, -RZ, R8.H1_H1 ;  /* 0x30000008ff0d7230 */ /* 0x000fc40000004100 */
[----:B------:R-:W-:Y:S01]  /*65c0*/  FFMA R216, R16, R9, R216 ;  /* 0x0000000910d87223 */ /* 0x000fe200000000d8 */
[--C-:B------:R-:W-:Y:S02]  /*65d0*/  HADD2.F32 R7, -RZ, R6.reuse.H0_H0 ;  /* 0x20000006ff077230 */ /* 0x100fe40000004100 */
[----:B------:R-:W-:Y:S01]  /*65e0*/  FMUL R8, R2, R215 ;  /* 0x000000d702087220 */ /* 0x000fe20000400000 */
[----:B------:R-:W-:Y:S02]  /*65f0*/  HADD2.F32 R9, -RZ, R6.H1_H1 ;  /* 0x30000006ff097230 */ /* 0x000fe40000004100 */
[----:B------:R-:W-:Y:S01]  /*6600*/  FFMA R13, R16, R13, R214 ;  /* 0x0000000d100d7223 */ /* 0x000fe200000000d6 */
[----:B------:R-:W-:Y:S02]  /*6610*/  IMAD.SHL.U32 R6, R26, 0x10, RZ ;  /* 0x000000101a067824 */ /* 0x000fe400078e00ff */
[----:B------:R-:W-:Y:S01]  /*6620*/  FFMA R8, R16, R11, R8 ;  /* 0x0000000b10087223 */ /* 0x000fe20000000008 */
[----:B------:R-:W-:Y:S01]  /*6630*/  SHF.L.U32 R11, R26, 0x1, RZ ;  /* 0x000000011a0b7819 */ /* 0x000fe200000006ff */
[----:B------:R-:W-:Y:S01]  /*6640*/  FFMA R212, R16, R9, R212 ;  /* 0x0000000910d47223 */ /* 0x000fe200000000d4 */
[----:B------:R-:W-:Y:S01]  /*6650*/  IMAD.SHL.U32 R9, R26, 0x8, RZ ;  /* 0x000000081a097824 */ /* 0x000fe200078e00ff */
[----:B------:R-:W-:Y:S01]  /*6660*/  LOP3.LUT R6, R6, 0xe00, RZ, 0xc0, !PT ;  /* 0x00000e0006067812 */ /* 0x000fe200078ec0ff */
[----:B------:R-:W-:Y:S01]  /*6670*/  FFMA R7, R16, R7, R213 ;  /* 0x0000000710077223 */ /* 0x000fe200000000d5 */
[----:B------:R-:W-:-:S02]  /*6680*/  F2FP.SATFINITE.RELU.E4M3.F32.PACK_AB_MERGE_C R15, R15, R12, RZ ;  /* 0x0000000c0f0f723e */ /* 0x000fc400048078ff */
[----:B------:R-:W-:Y:S02]  /*6690*/  LOP3.LUT R6, R6, 0x6, R11, 0xf8, !PT ;  /* 0x0000000606067812 */ /* 0x000fe400078ef80b */
[----:B------:R-:W-:Y:S02]  /*66a0*/  LOP3.LUT R10, R9, 0x80, RZ, 0xc0, !PT ;  /* 0x00000080090a7812 */ /* 0x000fe400078ec0ff */
[----:B------:R-:W-:Y:S02]  /*66b0*/  LOP3.LUT R6, R6, 0x60, R9, 0xf8, !PT ;  /* 0x0000006006067812 */ /* 0x000fe400078ef809 */
[----:B------:R-:W-:Y:S02]  /*66c0*/  LOP3.LUT R27, R10, 0x10, R26, 0xf8, !PT ;  /* 0x000000100a1b7812 */ /* 0x000fe400078ef81a */
[----:B------:R-:W-:Y:S02]  /*66d0*/  MOV R9, 0x10 ;  /* 0x0000001000097802 */ /* 0x000fe40000000f00 */
[----:B------:R-:W-:-:S02]  /*66e0*/  F2FP.SATFINITE.RELU.E4M3.F32.PACK_AB_MERGE_C R11, R212, R7, RZ ;  /* 0x00000007d40b723e */ /* 0x000fc400048078ff */
[----:B------:R-:W-:Y:S02]  /*66f0*/  F2FP.SATFINITE.RELU.E4M3.F32.PACK_AB_MERGE_C R223, R222, R223, RZ ;  /* 0x000000dfdedf723e */ /* 0x000fe400048078ff */
[----:B------:R-:W-:Y:S02]  /*6700*/  F2FP.SATFINITE.RELU.E4M3.F32.PACK_AB_MERGE_C R21, R21, R14, RZ ;  /* 0x0000000e1515723e */ /* 0x000fe400048078ff */
[----:B------:R-:W-:Y:S02]  /*6710*/  F2FP.SATFINITE.RELU.E4M3.F32.PACK_AB_MERGE_C R25, R25, R20, RZ ;  /* 0x000000141919723e */ /* 0x000fe400048078ff */
[----:B------:R-:W-:Y:S02]  /*6720*/  F2FP.SATFINITE.RELU.E4M3.F32.PACK_AB_MERGE_C R217, R216, R217, RZ ;  /* 0x000000d9d8d9723e */ /* 0x000fe400048078ff */
[----:B------:R-:W-:Y:S02]  /*6730*/  F2FP.SATFINITE.RELU.E4M3.F32.PACK_AB_MERGE_C R13, R13, R8, RZ ;  /* 0x000000080d0d723e */ /* 0x000fe400048078ff */
[----:B------:R-:W-:-:S02]  /*6740*/  LOP3.LUT R6, R6, R27, RZ, 0xfc, !PT ;  /* 0x0000001b06067212 */ /* 0x000fc400078efcff */
[----:B------:R-:W-:Y:S01]  /*6750*/  SEL R7, R9, 0xfffffff0, !P2 ;  /* 0xfffffff009077807 */ /* 0x000fe20005000000 */
[----:B------:R-:W-:Y:S06]  /*6760*/  @P1 BRA `(.L_x_55) ;  /* 0x0000000000041947 */ /* 0x000fec0003800000 */
[----:B------:R-:W-:-:S04]  /*6770*/  DEPBAR.LE SB0, 0x1 ;  /* 0x000080400000791a */ /* 0x000fc80000000000 */
.L_x_55:
[----:B------:R-:W-:Y:S05]  /*6780*/  WARPSYNC.ALL ;  /* 0x0000000000007948 */ /* 0x000fea0003800000 */
[----:B------:R-:W-:Y:S01]  /*6790*/  BAR.SYNC.DEFER_BLOCKING 0x1, 0x100 ;  /* 0x0044000000007b1d */ /* 0x000fe20000010000 */
[----:B------:R-:W-:-:S05]  /*67a0*/  IADD3 R8, R6, UR51, RZ ;  /* 0x0000003306087c10 */ /* 0x000fca000fffe0ff */
[----:B------:R-:W-:Y:S01]  /*67b0*/  IMAD.IADD R8, R8, 0x1, R7 ;  /* 0x0000000108087824 */ /* 0x000fe200078e0207 */
[----:B------:R-:W-:Y:S01]  /*67c0*/  BSSY B0, `(.L_x_56) ;  /* 0x0000016000007945 */ /* 0x000fe20003800000 */
[----:B------:R1:W-:Y:S04]  /*67d0*/  STS.U16 [R6+UR51+0x4100], R227 ;  /* 0x004100e306007988 */ /* 0x0003e80008000433 */
[----:B------:R1:W-:Y:S04]  /*67e0*/  STS.U16 [R6+UR51+0x4200], R15 ;  /* 0x0042000f06007988 */ /* 0x0003e80008000433 */
[----:B------:R1:W-:Y:S04]  /*67f0*/  STS.U16 [R6+UR51+0x4108], R223 ;  /* 0x004108df06007988 */ /* 0x0003e80008000433 */
[----:B------:R1:W-:Y:S04]  /*6800*/  STS.U16 [R6+UR51+0x4208], R21 ;  /* 0x0042081506007988 */ /* 0x0003e80008000433 */
[----:B------:R1:W-:Y:S04]  /*6810*/  STS.U16 [R8+0x4100], R25 ;  /* 0x0041001908007388 */ /* 0x0003e80000000400 */
[----:B------:R1:W-:Y:S04]  /*6820*/  STS.U16 [R8+0x4200], R217 ;  /* 0x004200d908007388 */ /* 0x0003e80000000400 */
[----:B------:R1:W-:Y:S04]  /*6830*/  STS.U16 [R8+0x4108], R13 ;  /* 0x0041080d08007388 */ /* 0x0003e80000000400 */
[----:B------:R1:W-:Y:S01]  /*6840*/  STS.U16 [R8+0x4208], R11 ;  /* 0x0042080b08007388 */ /* 0x0003e20000000400 */
[----:B------:R-:W-:Y:S01]  /*6850*/  @!PT LDS RZ, [RZ] ;  /* 0x00000000fffff984 */ /* 0x000fe20000000800 */
[----:B------:R-:W-:Y:S01]  /*6860*/  @!PT LDS RZ, [RZ] ;  /* 0x00000000fffff984 */ /* 0x000fe20000000800 */
[----:B------:R-:W-:Y:S01]  /*6870*/  @!PT LDS RZ, [RZ] ;  /* 0x00000000fffff984 */ /* 0x000fe20000000800 */
[----:B------:R-:W-:Y:S01]  /*6880*/  @!PT LDS RZ, [RZ] ;  /* 0x00000000fffff984 */ /* 0x000fe20000000800 */
[----:B------:R4:W-:Y:S06]  /*6890*/  MEMBAR.ALL.CTA ;  /* 0x0000000000007992 */ /* 0x0009ec0000008000 */
[----:B----4-:R-:W4:Y:S02]  /*68a0*/  FENCE.VIEW.ASYNC.S ;  /* 0x00000000000073c6 */ /* 0x010f240000000000 */
[----:B----4-:R-:W-:Y:S06]  /*68b0*/  BAR.SYNC.DEFER_BLOCKING 0x1, 0x100 ;  /* 0x0044000000007b1d */ /* 0x010fec0000010000 */
[----:B-1----:R-:W-:Y:S05]  /*68c0*/  @P1 BRA `(.L_x_57) ;  /* 0x0000000000141947 */ /* 0x002fea0003800000 */
[----:B------:R-:W-:Y:S02]  /*68d0*/  UIADD3 UR4, UP0, UR60, 0x4f0, URZ ;  /* 0x000004f03c047890 */ /* 0x000fe4000ff1e03f */
[----:B------:R-:W-:Y:S02]  /*68e0*/  UIADD3 UR44, UR51, 0x4100, URZ ;  /* 0x00004100332c7890 */ /* 0x000fe4000fffe03f */
[----:B------:R-:W-:-:S09]  /*68f0*/  UIADD3.X UR5, URZ, UR61, URZ, UP0, !UPT ;  /* 0x0000003d3f057290 */ /* 0x000fd200087fe43f */
[----:B------:R1:W-:Y:S02]  /*6900*/  UTMASTG.3D [UR44], [UR4] ;  /* 0x0000002c040073b5 */ /* 0x0003e40008010000 */
[----:B-1----:R0:W-:Y:S02]  /*6910*/  UTMACMDFLUSH ;  /* 0x00000000000079b7 */ /* 0x0021e40000000000 */
.L_x_57:
[----:B------:R-:W-:Y:S05]  /*6920*/  BSYNC B0 ;  /* 0x0000000000007941 */ /* 0x000fea0003800000 */
.L_x_56:
[----:B------:R-:W-:Y:S04]  /*6930*/  BSSY B0, `(.L_x_58) ;  /* 0x0000036000007945 */ /* 0x000fe80003800000 */
[----:B------:R-:W-:Y:S05]  /*6940*/  @P0 BRA `(.L_x_59) ;  /* 0x0000000000d00947 */ /* 0x000fea0003800000 */
[----:B------:R-:W-:-:S04]  /*6950*/  MOV R9, UR50 ;  /* 0x0000003200097c02 */ /* 0x000fc80008000f00 */
[----:B------:R-:W-:-:S13]  /*6960*/  ISETP.NE.AND P2, PT, R9, 0x3, PT ;  /* 0x000000030900780c */ /* 0x000fda0003f45270 */
[----:B------:R-:W-:Y:S05]  /*6970*/  @!P2 BRA `(.L_x_60) ;  /* 0x000000000004a947 */ /* 0x000fea0003800000 */
[----:B------:R-:W-:Y:S01]  /*6980*/  BPT.TRAP 0x1 ;  /* 0x000000040000795c */ /* 0x000fe20000300000 */
.L_x_60:
[----:B------:R-:W4:Y:S04]  /*6990*/  LDL R9, [R1+0xb8] ;  /* 0x0000b80001097983 */ /* 0x000f280000100800 */
[----:B------:R-:W5:Y:S01]  /*69a0*/  LDL R10, [R1+0xb4] ;  /* 0x0000b400010a7983 */ /* 0x000f620000100800 */
[----:B------:R-:W-:Y:S01]  /*69b0*/  BSSY B1, `(.L_x_61) ;  /* 0x0000005000017945 */ /* 0x000fe20003800000 */
[----:B----4-:R-:W-:Y:S02]  /*69c0*/  SHF.L.U32 R9, R9, 0x1f, RZ ;  /* 0x0000001f09097819 */ /* 0x010fe400000006ff */
[----:B-----5:R-:W-:-:S04]  /*69d0*/  LEA R14, R10, UR51, 0x3 ;  /* 0x000000330a0e7c11 */ /* 0x020fc8000f8e18ff */
[----:B------:R-:W1:Y:S02]  /*69e0*/  SYNCS.PHASECHK.TRANS64.TRYWAIT P3, [R14+URZ+0x80], R9 ;  /* 0x000080090e0075a7 */ /* 0x000e64000806017f */
[----:B-1----:R-:W-:Y:S05]  /*69f0*/  @!P3 BRA `(.L_x_62) ;  /* 0x000000800000b947 */ /* 0x002fea0003800000 */
.L_x_240:
[----:B------:R-:W-:Y:S05]  /*6a00*/  BSYNC B1 ;  /* 0x0000000000017941 */ /* 0x000fea0003800000 */
.L_x_61:
[----:B------:R-:W-:Y:S04]  /*6a10*/  BSSY B1, `(.L_x_63) ;  /* 0x0000012000017945 */ /* 0x000fe80003800000 */
[----:B------:R-:W-:Y:S05]  /*6a20*/  @P4 BRA `(.L_x_64) ;  /* 0x0000000000404947 */ /* 0x000fea0003800000 */
[----:B------:R-:W4:Y:S02]  /*6a30*/  LDL R10, [R1+0xb4] ;  /* 0x0000b400010a7983 */ /* 0x000f240000100800 */
[----:B----4-:R-:W-:-:S05]  /*6a40*/  LEA R15, R10, R6, 0xc ;  /* 0x000000060a0f7211 */ /* 0x010fca00078e60ff */
[----:B------:R-:W-:Y:S01]  /*6a50*/  VIADD R0, R15, UR51 ;  /* 0x000000330f007c36 */ /* 0x000fe20008000000 */
[----:B------:R-:W-:Y:S04]  /*6a60*/  LDS.U16 R3, [R15+UR51+0x100] ;  /* 0x000100330f037984 */ /* 0x000fe80008000400 */
[----:B------:R-:W-:Y:S01]  /*6a70*/  IADD3 R13, R0, R7, RZ ;  /* 0x00000007000d7210 */ /* 0x000fe20007ffe0ff */
[----:B------:R-:W-:Y:S04]  /*6a80*/  LDS.U16 R4, [R15+UR51+0x208] ;  /* 0x000208330f047984 */ /* 0x000fe80008000400 */
[----:B------:R-:W4:Y:S04]  /*6a90*/  LDS.U16 R0, [R15+UR51+0x200] ;  /* 0x000200330f007984 */ /* 0x000f280008000400 */
[----:B------:R-:W5:Y:S04]  /*6aa0*/  LDS.U16 R5, [R15+UR51+0x108] ;  /* 0x000108330f057984 */ /* 0x000f680008000400 */
[----:B-1----:R-:W-:Y:S04]  /*6ab0*/  LDS.U16 R9, [R13+0x200] ;  /* 0x000200000d097984 */ /* 0x002fe80000000400 */
[----:B------:R-:W1:Y:S04]  /*6ac0*/  LDS.U16 R10, [R13+0x100] ;  /* 0x000100000d0a7984 */ /* 0x000e680000000400 */
[----:B------:R-:W-:Y:S04]  /*6ad0*/  LDS.U16 R11, [R13+0x208] ;  /* 0x000208000d0b7984 */ /* 0x000fe80000000400 */
[----:B------:R-:W2:Y:S01]  /*6ae0*/  LDS.U16 R12, [R13+0x108] ;  /* 0x000108000d0c7984 */ /* 0x000ea20000000400 */
[----:B----4-:R-:W-:-:S02]  /*6af0*/  PRMT R0, R3, 0x5410, R0 ;  /* 0x0000541003007816 */ /* 0x010fc40000000000 */
[----:B-----5:R-:W-:Y:S02]  /*6b00*/  PRMT R3, R5, 0x5410, R4 ;  /* 0x0000541005037816 */ /* 0x020fe40000000004 */
[----:B-1----:R-:W-:Y:S02]  /*6b10*/  PRMT R4, R10, 0x5410, R9 ;  /* 0x000054100a047816 */ /* 0x002fe40000000009 */
[----:B--2---:R-:W-:-:S07]  /*6b20*/  PRMT R5, R12, 0x5410, R11 ;  /* 0x000054100c057816 */ /* 0x004fce000000000b */
.L_x_64:
[----:B------:R-:W-:Y:S05]  /*6b30*/  BSYNC B1 ;  /* 0x0000000000017941 */ /* 0x000fea0003800000 */
.L_x_63:
[----:B------:R-:W-:Y:S01]  /*6b40*/  @!PT LDS RZ, [RZ] ;  /* 0x00000000fffff984 */ /* 0x000fe20000000800 */
[----:B------:R-:W-:Y:S01]  /*6b50*/  @!PT LDS RZ, [RZ] ;  /* 0x00000000fffff984 */ /* 0x000fe20000000800 */
[----:B------:R-:W-:Y:S01]  /*6b60*/  @!PT LDS RZ, [RZ] ;  /* 0x00000000fffff984 */ /* 0x000fe20000000800 */
[----:B------:R-:W-:Y:S01]  /*6b70*/  @!PT LDS RZ, [RZ] ;  /* 0x00000000fffff984 */ /* 0x000fe20000000800 */
[----:B------:R4:W-:Y:S06]  /*6b80*/  MEMBAR.ALL.CTA ;  /* 0x0000000000007992 */ /* 0x0009ec0000008000 */
[----:B----4-:R-:W4:Y:S01]  /*6b90*/  FENCE.VIEW.ASYNC.S ;  /* 0x00000000000073c6 */ /* 0x010f220000000000 */
[----:B------:R-:W-:Y:S05]  /*6ba0*/  @!P2 BRA `(.L_x_65) ;  /* 0x000000000004a947 */ /* 0x000fea0003800000 */
[----:B------:R-:W-:Y:S01]  /*6bb0*/  BPT.TRAP 0x1 ;  /* 0x000000040000795c */ /* 0x000fe20000300000 */
.L_x_65:
[----:B------:R-:W5:Y:S04]  /*6bc0*/  LDL.LU R12, [R1+0xb4] ;  /* 0x0000b400010c7983 */ /* 0x000f680000300800 */
[----:B------:R-:W2:Y:S01]  /*6bd0*/  LDL.LU R11, [R1+0xb8] ;  /* 0x0000b800010b7983 */ /* 0x000ea20000300800 */
[----:B-1----:R-:W-:Y:S01]  /*6be0*/  IADD3 R9, R14, 0xa0, RZ ;  /* 0x000000a00e097810 */ /* 0x002fe20007ffe0ff */
[----:B------:R-:W1:Y:S03]  /*6bf0*/  S2R R10, SR_CgaCtaId ;  /* 0x00000000000a7919 */ /* 0x000e660000008800 */
[----:B-1----:R-:W-:-:S04]  /*6c00*/  PRMT R9, R10, 0x654, R9 ;  /* 0x000006540a097816 */ /* 0x002fc80000000009 */
[----:B----4-:R5:W-:Y:S02]  /*6c10*/  SYNCS.ARRIVE.TRANS64.RED.A1T0 RZ, [R9+URZ], RZ ;  /* 0x000000ff09ff79a7 */ /* 0x010be4000810043f */
[----:B-----5:R-:W-:-:S05]  /*6c20*/  VIADD R9, R12, 0x1 ;  /* 0x000000010c097836 */ /* 0x020fca0000000000 */
[----:B------:R-:W-:-:S04]  /*6c30*/  ISETP.NE.AND P2, PT, R9, 0x4, PT ;  /* 0x000000040900780c */ /* 0x000fc80003f45270 */
[----:B------:R-:W-:Y:S02]  /*6c40*/  SEL R10, RZ, 0x1, P2 ;  /* 0x00000001ff0a7807 */ /* 0x000fe40001000000 */
[----:B------:R-:W-:Y:S02]  /*6c50*/  SEL R9, R9, RZ, P2 ;  /* 0x000000ff09097207 */ /* 0x000fe40001000000 */
[----:B--2---:R-:W-:-:S05]  /*6c60*/  LOP3.LUT R11, R11, R10, RZ, 0x3c, !PT ;  /* 0x0000000a0b0b7212 */ /* 0x004fca00078e3cff */
[----:B------:R1:W-:Y:S04]  /*6c70*/  STL [R1+0xb8], R11 ;  /* 0x0000b80b01007387 */ /* 0x0003e80000100800 */
[----:B------:R1:W-:Y:S02]  /*6c80*/  STL [R1+0xb4], R9 ;  /* 0x0000b40901007387 */ /* 0x0003e40000100800 */
.L_x_59:
[----:B------:R-:W-:Y:S05]  /*6c90*/  BSYNC B0 ;  /* 0x0000000000007941 */ /* 0x000fea0003800000 */
.L_x_58:
[-C--:B-1----:R-:W-:Y:S01]  /*6ca0*/  F2FP.F16.E4M3.UNPACK_B R9, R0.reuse ;  /* 0x00000000ff09723e */ /* 0x082fe200020006ff */
[C---:B------:R-:W-:Y:S01]  /*6cb0*/  FMUL R163, R2.reuse, R163 ;  /* 0x000000a302a37220 */ /* 0x040fe20000400000 */
[----:B------:R-:W-:Y:S01]  /*6cc0*/  F2FP.F16.E4M3.UNPACK_B R11, R0.H1 ;  /* 0x00000000ff0b723e */ /* 0x000fe200030006ff */
[C---:B------:R-:W-:Y:S01]  /*6cd0*/  FMUL R161, R2.reuse, R161 ;  /* 0x000000a102a17220 */ /* 0x040fe20000400000 */
[----:B------:R-:W-:Y:S01]  /*6ce0*/  F2FP.F16.E4M3.UNPACK_B R13, R3 ;  /* 0x00000003ff0d723e */ /* 0x000fe200020006ff */
[----:B------:R-:W-:Y:S02]  /*6cf0*/  HADD2.F32 R10, -RZ, R9.H0_H0 ;  /* 0x20000009ff0a7230 */ /* 0x000fe40000004100 */
[----:B------:R-:W-:Y:S01]  /*6d00*/  FMUL R159, R2, R159 ;  /* 0x0000009f029f7220 */ /* 0x000fe20000400000 */
[----:B------:R-:W-:Y:S01]  /*6d10*/  HADD2.F32 R14, -RZ, R11.H0_H0 ;  /* 0x2000000bff0e7230 */ /* 0x000fe20000004100 */
[----:B------:R-:W-:Y:S01]  /*6d20*/  F2FP.F16.E4M3.UNPACK_B R15, R4 ;  /* 0x00000004ff0f723e */ /* 0x000fe200020006ff */
[----:B------:R-:W-:-:S02]  /*6d30*/  HADD2.F32 R12, -RZ, R9.H1_H1 ;  /* 0x30000009ff0c7230 */ /* 0x000fc40000004100 */
[----:B------:R-:W-:Y:S01]  /*6d40*/  FMUL R9, R2, R162 ;  /* 0x000000a202097220 */ /* 0x000fe20000400000 */
[C---:B------:R-:W-:Y:S01]  /*6d50*/  FFMA R163, R16.reuse, R10, R163 ;  /* 0x0000000a10a37223 */ /* 0x040fe200000000a3 */
[C---:B------:R-:W-:Y:S01]  /*6d60*/  FFMA R161, R16.reuse, R14, R161 ;  /* 0x0000000e10a17223 */ /* 0x040fe200000000a1 */
[----:B------:R-:W-:Y:S02]  /*6d70*/  HADD2.F32 R14, -RZ, R13.H0_H0 ;  /* 0x2000000dff0e7230 */ /* 0x000fe40000004100 */
[----:B------:R-:W-:Y:S01]  /*6d80*/  FFMA R10, R16, R12, R9 ;  /* 0x0000000c100a7223 */ /* 0x000fe20000000009 */
[----:B------:R-:W-:Y:S02]  /*6d90*/  HADD2.F32 R12, -RZ, R11.H1_H1 ;  /* 0x3000000bff0c7230 */ /* 0x000fe40000004100 */
[C---:B------:R-:W-:Y:S01]  /*6da0*/  FMUL R11, R2.reuse, R158 ;  /* 0x0000009e020b7220 */ /* 0x040fe20000400000 */
[----:B------:R-:W-:Y:S01]  /*6db0*/  HADD2.F32 R20, -RZ, R13.H1_H1 ;  /* 0x3000000dff147230 */ /* 0x000fe20000004100 */
[----:B------:R-:W-:Y:S01]  /*6dc0*/  F2FP.F16.E4M3.UNPACK_B R13, R3.H1 ;  /* 0x00000003ff0d723e */ /* 0x000fe200030006ff */
[----:B------:R-:W-:Y:S01]  /*6dd0*/  FMUL R9, R2, R160 ;  /* 0x000000a002097220 */ /* 0x000fe20000400000 */
[----:B------:R-:W-:Y:S01]  /*6de0*/  FFMA R159, R16, R14, R159 ;  /* 0x0000000e109f7223 */ /* 0x000fe2000000009f */
[----:B------:R-:W-:-:S02]  /*6df0*/  HADD2.F32 R24, -RZ, R15.H0_H0 ;  /* 0x2000000fff187230 */ /* 0x000fc40000004100 */
[C---:B------:R-:W-:Y:S01]  /*6e00*/  FFMA R14, R16.reuse, R20, R11 ;  /* 0x00000014100e7223 */ /* 0x040fe2000000000b */
[----:B------:R-:W-:Y:S01]  /*6e10*/  FFMA R12, R16, R12, R9 ;  /* 0x0000000c100c7223 */ /* 0x000fe20000000009 */
[--C-:B------:R-:W-:Y:S02]  /*6e20*/  HADD2.F32 R20, -RZ, R13.reuse.H1_H1 ;  /* 0x3000000dff147230 */ /* 0x100fe40000004100 */
[C---:B------:R-:W-:Y:S01]  /*6e30*/  FMUL R9, R2.reuse, R156 ;  /* 0x0000009c02097220 */ /* 0x040fe20000400000 */
[----:B------:R-:W-:Y:S01]  /*6e40*/  HADD2.F32 R11, -RZ, R13.H0_H0 ;  /* 0x2000000dff0b7230 */ /* 0x000fe20000004100 */
[----:B------:R-:W-:Y:S01]  /*6e50*/  F2FP.F16.E4M3.UNPACK_B R13, R4.H1 ;  /* 0x00000004ff0d723e */ /* 0x000fe200030006ff */
[----:B------:R-:W-:Y:S01]  /*6e60*/  FMUL R155, R2, R155 ;  /* 0x0000009b029b7220 */ /* 0x000fe20000400000 */
[----:B------:R-:W-:Y:S01]  /*6e70*/  FFMA R20, R16, R20, R9 ;  /* 0x0000001410147223 */ /* 0x000fe20000000009 */
[----:B------:R-:W-:Y:S02]  /*6e80*/  HADD2.F32 R15, -RZ, R15.H1_H1 ;  /* 0x3000000fff0f7230 */ /* 0x000fe40000004100 */
[C---:B------:R-:W-:Y:S01]  /*6e90*/  FMUL R157, R2.reuse, R157 ;  /* 0x0000009d029d7220 */ /* 0x040fe20000400000 */
[----:B------:R-:W-:Y:S01]  /*6ea0*/  FMUL R9, R2, R154 ;  /* 0x0000009a02097220 */ /* 0x000fe20000400000 */
[----:B------:R-:W-:Y:S01]  /*6eb0*/  FFMA R155, R16, R24, R155 ;  /* 0x00000018109b7223 */ /* 0x000fe2000000009b */
[----:B------:R-:W-:-:S02]  /*6ec0*/  HADD2.F32 R26, -RZ, R13.H0_H0 ;  /* 0x2000000dff1a7230 */ /* 0x000fc40000004100 */
[----:B------:R-:W-:Y:S01]  /*6ed0*/  FFMA R157, R16, R11, R157 ;  /* 0x0000000b109d7223 */ /* 0x000fe2000000009d */
[----:B------:R-:W-:Y:S02]  /*6ee0*/  HADD2.F32 R28, -RZ, R13.H1_H1 ;  /* 0x3000000dff1c7230 */ /* 0x000fe40000004100 */
[----:B------:R-:W-:Y:S01]  /*6ef0*/  FMUL R153, R2, R153 ;  /* 0x0000009902997220 */ /* 0x000fe20000400000 */
[----:B------:R-:W-:Y:S01]  /*6f00*/  FFMA R24, R16, R15, R9 ;  /* 0x0000000f10187223 */ /* 0x000fe20000000009 */
[----:B------:R-:W-:Y:S01]  /*6f10*/  FMUL R11, R2, R152 ;  /* 0x00000098020b7220 */ /* 0x000fe20000400000 */
[-C--:B------:R-:W-:Y:S01]  /*6f20*/  F2FP.F16.E4M3.UNPACK_B R13, R5.reuse ;  /* 0x00000005ff0d723e */ /* 0x080fe200020006ff */
[C---:B------:R-:W-:Y:S01]  /*6f30*/  FFMA R153, R16.reuse, R26, R153 ;  /* 0x0000001a10997223 */ /* 0x040fe20000000099 */
[----:B------:R-:W-:Y:S01]  /*6f40*/  F2FP.F16.E4M3.UNPACK_B R9, R5.H1 ;  /* 0x00000005ff09723e */ /* 0x000fe200030006ff */
[----:B------:R-:W-:Y:S01]  /*6f50*/  FFMA R26, R16, R28, R11 ;  /* 0x0000001c101a7223 */ /* 0x000fe2000000000b */
[----:B------:R-:W-:Y:S01]  /*6f60*/  FMUL R23, R2, R23 ;  /* 0x0000001702177220 */ /* 0x000fe20000400000 */
[----:B------:R-:W-:-:S02]  /*6f70*/  HADD2.F32 R15, -RZ, R13.H0_H0 ;  /* 0x2000000dff0f7230 */ /* 0x000fc40000004100 */
[C---:B------:R-:W-:Y:S01]  /*6f80*/  FMUL R19, R2.reuse, R19 ;  /* 0x0000001302137220 */ /* 0x040fe20000400000 */
[----:B------:R-:W-:Y:S02]  /*6f90*/  HADD2.F32 R28, -RZ, R13.H1_H1 ;  /* 0x3000000dff1c7230 */ /* 0x000fe40000004100 */
[----:B------:R-:W-:Y:S01]  /*6fa0*/  FMUL R11, R2, R18 ;  /* 0x00000012020b7220 */ /* 0x000fe20000400000 */
[--C-:B------:R-:W-:Y:S02]  /*6fb0*/  HADD2.F32 R30, -RZ, R9.reuse.H0_H0 ;  /* 0x20000009ff1e7230 */ /* 0x100fe40000004100 */
[----:B------:R-:W-:Y:S01]  /*6fc0*/  FFMA R23, R16, R15, R23 ;  /* 0x0000000f10177223 */ /* 0x000fe20000000017 */
[----:B------:R-:W-:Y:S02]  /*6fd0*/  HADD2.F32 R32, -RZ, R9.H1_H1 ;  /* 0x30000009ff207230 */ /* 0x000fe40000004100 */
[----:B------:R-:W-:Y:S01]  /*6fe0*/  FMUL R9, R2, R22 ;  /* 0x0000001602097220 */ /* 0x000fe20000400000 */
[----:B------:R-:W-:Y:S01]  /*6ff0*/  F2FP.SATFINITE.RELU.E4M3.F32.PACK_AB_MERGE_C R163, R10, R163, RZ ;  /* 0x000000a30aa3723e */ /* 0x000fe200048078ff */
[----:B------:R-:W-:Y:S01]  /*7000*/  FFMA R19, R16, R30, R19 ;  /* 0x0000001e10137223 */ /* 0x000fe20000000013 */
[----:B------:R-:W-:Y:S01]  /*7010*/  F2FP.SATFINITE.RELU.E4M3.F32.PACK_AB_MERGE_C R161, R12, R161, RZ ;  /* 0x000000a10ca1723e */ /* 0x000fe200048078ff */
[C---:B------:R-:W-:Y:S01]  /*7020*/  FFMA R18, R16.reuse, R28, R9 ;  /* 0x0000001c10127223 */ /* 0x040fe20000000009 */
[----:B------:R-:W-:Y:S01]  /*7030*/  FFMA R22, R16, R32, R11 ;  /* 0x0000002010167223 */ /* 0x000fe2000000000b */
[----:B------:R-:W-:-:S02]  /*7040*/  F2FP.SATFINITE.RELU.E4M3.F32.PACK_AB_MERGE_C R159, R14, R159, RZ ;  /* 0x0000009f0e9f723e */ /* 0x000fc400048078ff */
[----:B------:R-:W-:Y:S02]  /*7050*/  F2FP.SATFINITE.RELU.E4M3.F32.PACK_AB_MERGE_C R157, R20, R157, RZ ;  /* 0x0000009d149d723e */ /* 0x000fe400048078ff */
[----:B------:R-:W-:Y:S02]  /*7060*/  F2FP.SATFINITE.RELU.E4M3.F32.PACK_AB_MERGE_C R155, R24, R155, RZ ;  /* 0x0000009b189b723e */ /* 0x000fe400048078ff */
[----:B------:R-:W-:Y:S02]  /*7070*/  F2FP.SATFINITE.RELU.E4M3.F32.PACK_AB_MERGE_C R153, R26, R153, RZ ;  /* 0x000000991a99723e */ /* 0x000fe400048078ff */
[----:B------:R-:W-:Y:S02]  /*7080*/  F2FP.SATFINITE.RELU.E4M3.F32.PACK_AB_MERGE_C R23, R18, R23, RZ ;  /* 0x000000171217723e */ /* 0x000fe400048078ff */
[----:B------:R-:W-:Y:S01]  /*7090*/  F2FP.SATFINITE.RELU.E4M3.F32.PACK_AB_MERGE_C R19, R22, R19, RZ ;  /* 0x000000131613723e */ /* 0x000fe200048078ff */
[----:B------:R-:W-:Y:S06]  /*70a0*/  @P1 BRA `(.L_x_66) ;  /* 0x0000000000041947 */ /* 0x000fec0003800000 */
[----:B------:R-:W-:-:S04]  /*70b0*/  DEPBAR.LE SB0, 0x1 ;  /* 0x000080400000791a */ /* 0x000fc80000000000 */
.L_x_66:
[----:B------:R-:W-:Y:S05]  /*70c0*/  WARPSYNC.ALL ;  /* 0x0000000000007948 */ /* 0x000fea0003800000 */
[----:B------:R-:W-:Y:S06]  /*70d0*/  BAR.SYNC.DEFER_BLOCKING 0x1, 0x100 ;  /* 0x0044000000007b1d */ /* 0x000fec0000010000 */
        /* <DEDUP_REMOVED lines=19> */
[----:B------:R-:W-:Y:S02]  /*7210*/  UIADD3 UR4, UR51, 0x5100, URZ ;  /* 0x0000510033047890 */ /* 0x000fe4000fffe03f */
[----:B------:R-:W-:Y:S01]  /*7220*/  UIADD3.X UR9, URZ, UR61, URZ, UP0, !UPT ;  /* 0x0000003d3f097290 */ /* 0x000fe200087fe43f */
[----:B------:R-:W-:Y:S01]  /*7230*/  UMOV UR5, UR45 ;  /* 0x0000002d00057c82 */ /* 0x000fe20008000000 */
[----:B------:R-:W-:-:S07]  /*7240*/  UMOV UR7, UR47 ;  /* 0x0000002f00077c82 */ /* 0x000fce0008000000 */
[----:B------:R1:W-:Y:S02]  /*7250*/  UTMASTG.3D [UR4], [UR8] ;  /* 0x00000004080073b5 */ /* 0x0003e40008010000 */
[----:B-1----:R0:W-:Y:S02]  /*7260*/  UTMACMDFLUSH ;  /* 0x00000000000079b7 */ /* 0x0021e40000000000 */
.L_x_68:
[----:B------:R-:W-:Y:S05]  /*7270*/  BSYNC B0 ;  /* 0x0000000000007941 */ /* 0x000fea0003800000 */
.L_x_67:
[----:B------:R-:W4:Y:S04]  /*7280*/  LDL R12, [R1+0xb4] ;  /* 0x0000b400010c7983 */ /* 0x000f280000100800 */
[----:B------:R-:W5:Y:S01]  /*7290*/  LDL R11, [R1+0xb8] ;  /* 0x0000b800010b7983 */ /* 0x000f620000100800 */
[----:B------:R-:W-:Y:S01]  /*72a0*/  BSSY B0, `(.L_x_69) ;  /* 0x0000036000007945 */ /* 0x000fe20003800000 */
[----:B----4-:R-:W-:Y:S02]  /*72b0*/  MOV R10, R12 ;  /* 0x0000000c000a7202 */ /* 0x010fe40000000f00 */
[----:B-----5:R-:W-:Y:S01]  /*72c0*/  MOV R9, R11 ;  /* 0x0000000b00097202 */ /* 0x020fe20000000f00 */
[----:B------:R-:W-:Y:S06]  /*72d0*/  @P0 BRA `(.L_x_70) ;  /* 0x0000000000c80947 */ /* 0x000fec0003800000 */
[----:B------:R-:W-:-:S05]  /*72e0*/  IMAD.U32 R9, RZ, RZ, UR50 ;  /* 0x00000032ff097e24 */ /* 0x000fca000f8e00ff */
[----:B------:R-:W-:-:S13]  /*72f0*/  ISETP.NE.AND P2, PT, R9, 0x3, PT ;  /* 0x000000030900780c */ /* 0x000fda0003f45270 */
[----:B------:R-:W-:Y:S05]  /*7300*/  @!P2 BRA `(.L_x_71) ;  /* 0x000000000004a947 */ /* 0x000fea0003800000 */
[----:B------:R-:W-:Y:S01]  /*7310*/  BPT.TRAP 0x1 ;  /* 0x000000040000795c */ /* 0x000fe20000300000 */
.L_x_71:
[----:B------:R-:W-:Y:S01]  /*7320*/  LEA R13, R12, UR51, 0x3 ;  /* 0x000000330c0d7c11 */ /* 0x000fe2000f8e18ff */
[----:B------:R-:W-:Y:S01]  /*7330*/  BSSY B1, `(.L_x_72) ;  /* 0x0000004000017945 */ /* 0x000fe20003800000 */
[----:B------:R-:W-:-:S04]  /*7340*/  SHF.L.U32 R10, R11, 0x1f, RZ ;  /* 0x0000001f0b0a7819 */ /* 0x000fc800000006ff */
[----:B------:R-:W1:Y:S02]  /*7350*/  SYNCS.PHASECHK.TRANS64.TRYWAIT P3, [R13+URZ+0x80], R10 ;  /* 0x0000800a0d0075a7 */ /* 0x000e64000806017f */
[----:B-1----:R-:W-:Y:S05]  /*7360*/  @!P3 BRA `(.L_x_73) ;  /* 0x0000007400b8b947 */ /* 0x002fea0003800000 */
.L_x_241:
[----:B------:R-:W-:Y:S05]  /*7370*/  BSYNC B1 ;  /* 0x0000000000017941 */ /* 0x000fea0003800000 */
.L_x_72:
[----:B------:R-:W-:Y:S04]  /*7380*/  BSSY B1, `(.L_x_74) ;  /* 0x0000012000017945 */ /* 0x000fe80003800000 */
[----:B------:R-:W-:Y:S05]  /*7390*/  @P4 BRA `(.L_x_75) ;  /* 0x0000000000404947 */ /* 0x000fea0003800000 */
[----:B------:R-:W4:Y:S02]  /*73a0*/  LDL R9, [R1+0xb4] ;  /* 0x0000b40001097983 */ /* 0x000f240000100800 */
[----:B----4-:R-:W-:-:S04]  /*73b0*/  LEA R14, R9, R6, 0xc ;  /* 0x00000006090e7211 */ /* 0x010fc800078e60ff */
[----:B------:R-:W-:Y:S01]  /*73c0*/  IADD3 R0, R14, UR51, RZ ;  /* 0x000000330e007c10 */ /* 0x000fe2000fffe0ff */
[----:B------:R-:W-:Y:S04]  /*73d0*/  LDS.U16 R3, [R14+UR51+0x100] ;  /* 0x000100330e037984 */ /* 0x000fe80008000400 */
[----:B------:R-:W-:Y:S01]  /*73e0*/  IMAD.IADD R15, R0, 0x1, R7 ;  /* 0x00000001000f7824 */ /* 0x000fe200078e0207 */
[----:B------:R-:W-:Y:S04]  /*73f0*/  LDS.U16 R4, [R14+UR51+0x208] ;  /* 0x000208330e047984 */ /* 0x000fe80008000400 */
[----:B------:R-:W4:Y:S04]  /*7400*/  LDS.U16 R0, [R14+UR51+0x200] ;  /* 0x000200330e007984 */ /* 0x000f280008000400 */
[----:B------:R-:W5:Y:S04]  /*7410*/  LDS.U16 R5, [R14+UR51+0x108] ;  /* 0x000108330e057984 */ /* 0x000f680008000400 */
[----:B------:R-:W-:Y:S04]  /*7420*/  LDS.U16 R9, [R15+0x200] ;  /* 0x000200000f097984 */ /* 0x000fe80000000400 */
[----:B-1----:R-:W1:Y:S04]  /*7430*/  LDS.U16 R10, [R15+0x100] ;  /* 0x000100000f0a7984 */ /* 0x002e680000000400 */
[----:B------:R-:W-:Y:S04]  /*7440*/  LDS.U16 R11, [R15+0x208] ;  /* 0x000208000f0b7984 */ /* 0x000fe80000000400 */
[----:B------:R-:W2:Y:S01]  /*7450*/  LDS.U16 R12, [R15+0x108] ;  /* 0x000108000f0c7984 */ /* 0x000ea20000000400 */
[----:B----4-:R-:W-:-:S02]  /*7460*/  PRMT R0, R3, 0x5410, R0 ;  /* 0x0000541003007816 */ /* 0x010fc40000000000 */
[----:B-----5:R-:W-:Y:S02]  /*7470*/  PRMT R3, R5, 0x5410, R4 ;  /* 0x0000541005037816 */ /* 0x020fe40000000004 */
[----:B-1----:R-:W-:Y:S02]  /*7480*/  PRMT R4, R10, 0x5410, R9 ;  /* 0x000054100a047816 */ /* 0x002fe40000000009 */
[----:B--2---:R-:W-:-:S07]  /*7490*/  PRMT R5, R12, 0x5410, R11 ;  /* 0x000054100c057816 */ /* 0x004fce000000000b */
.L_x_75:
[----:B------:R-:W-:Y:S05]  /*74a0*/  BSYNC B1 ;  /* 0x0000000000017941 */ /* 0x000fea0003800000 */
.L_x_74:
        /* <DEDUP_REMOVED lines=8> */
.L_x_76:
[----:B------:R-:W5:Y:S04]  /*7530*/  LDL.LU R12, [R1+0xb4] ;  /* 0x0000b400010c7983 */ /* 0x000f680000300800 */
[----:B------:R-:W2:Y:S01]  /*7540*/  LDL.LU R11, [R1+0xb8] ;  /* 0x0000b800010b7983 */ /* 0x000ea20000300800 */
[----:B------:R-:W-:Y:S01]  /*7550*/  IADD3 R9, R13, 0xa0, RZ ;  /* 0x000000a00d097810 */ /* 0x000fe20007ffe0ff */
[----:B-1----:R-:W1:Y:S03]  /*7560*/  S2R R10, SR_CgaCtaId ;  /* 0x00000000000a7919 */ /* 0x002e660000008800 */
[----:B-1----:R-:W-:-:S04]  /*7570*/  PRMT R9, R10, 0x654, R9 ;  /* 0x000006540a097816 */ /* 0x002fc80000000009 */
[----:B----4-:R1:W-:Y:S01]  /*7580*/  SYNCS.ARRIVE.TRANS64.RED.A1T0 RZ, [R9+URZ], RZ ;  /* 0x000000ff09ff79a7 */ /* 0x0103e2000810043f */
[----:B-----5:R-:W-:-:S04]  /*7590*/  IADD3 R10, R12, 0x1, RZ ;  /* 0x000000010c0a7810 */ /* 0x020fc80007ffe0ff */
[----:B------:R-:W-:-:S04]  /*75a0*/  ISETP.NE.AND P2, PT, R10, 0x4, PT ;  /* 0x000000040a00780c */ /* 0x000fc80003f45270 */
[----:B-1----:R-:W-:Y:S02]  /*75b0*/  SEL R9, RZ, 0x1, P2 ;  /* 0x00000001ff097807 */ /* 0x002fe40001000000 */
[----:B------:R-:W-:Y:S02]  /*75c0*/  SEL R10, R10, RZ, P2 ;  /* 0x000000ff0a0a7207 */ /* 0x000fe40001000000 */
[----:B--2---:R-:W-:-:S03]  /*75d0*/  LOP3.LUT R9, R11, R9, RZ, 0x3c, !PT ;  /* 0x000000090b097212 */ /* 0x004fc600078e3cff */
[----:B------:R1:W-:Y:S04]  /*75e0*/  STL [R1+0xb4], R10 ;  /* 0x0000b40a01007387 */ /* 0x0003e80000100800 */
[----:B------:R1:W-:Y:S02]  /*75f0*/  STL [R1+0xb8], R9 ;  /* 0x0000b80901007387 */ /* 0x0003e40000100800 */
.L_x_70:
[----:B------:R-:W-:Y:S05]  /*7600*/  BSYNC B0 ;  /* 0x0000000000007941 */ /* 0x000fea0003800000 */
.L_x_69:
[-C--:B------:R-:W-:Y:S01]  /*7610*/  F2FP.F16.E4M3.UNPACK_B R11, R0.reuse ;  /* 0x00000000ff0b723e */ /* 0x080fe200020006ff */
        /* <DEDUP_REMOVED lines=25> */
[----:B------:R-:W-:Y:S02]  /*77b0*/  HADD2.F32 R13, -RZ, R15.H0_H0 ;  /* 0x2000000fff0d7230 */ /* 0x000fe40000004100 */
[----:B------:R-:W-:Y:S01]  /*77c0*/  FMUL R203, R2, R203 ;  /* 0x000000cb02cb7220 */ /* 0x000fe20000400000 */
[----:B------:R-:W-:Y:S01]  /*77d0*/  F2FP.F16.E4M3.UNPACK_B R15, R4.H1 ;  /* 0x00000004ff0f723e */ /* 0x000fe200030006ff */
[----:B------:R-:W-:Y:S01]  /*77e0*/  FFMA R20, R16, R20, R11 ;  /* 0x0000001410147223 */ /* 0x000fe2000000000b */
[----:B------:R-:W-:-:S02]  /*77f0*/  HADD2.F32 R19, -RZ, R19.H1_H1 ;  /* 0x30000013ff137230 */ /* 0x000fc40000004100 */
[C---:B------:R-:W-:Y:S01]  /*7800*/  FMUL R11, R2.reuse, R202 ;  /* 0x000000ca020b7220 */ /* 0x040fe20000400000 */
[----:B------:R-:W-:Y:S01]  /*7810*/  FMUL R205, R2, R205 ;  /* 0x000000cd02cd7220 */ /* 0x000fe20000400000 */
[C---:B------:R-:W-:Y:S01]  /*7820*/  FFMA R203, R16.reuse, R22, R203 ;  /* 0x0000001610cb7223 */ /* 0x040fe200000000cb */
[--C-:B------:R-:W-:Y:S02]  /*7830*/  HADD2.F32 R24, -RZ, R15.reuse.H0_H0 ;  /* 0x2000000fff187230 */ /* 0x100fe40000004100 */
[C---:B------:R-:W-:Y:S01]  /*7840*/  FFMA R22, R16.reuse, R19, R11 ;  /* 0x0000001310167223 */ /* 0x040fe2000000000b */
[----:B------:R-:W-:Y:S01]  /*7850*/  FFMA R205, R16, R13, R205 ;  /* 0x0000000d10cd7223 */ /* 0x000fe200000000cd */
[----:B------:R-:W-:Y:S02]  /*7860*/  HADD2.F32 R26, -RZ, R15.H1_H1 ;  /* 0x3000000fff1a7230 */ /* 0x000fe40000004100 */
[C---:B------:R-:W-:Y:S01]  /*7870*/  FMUL R201, R2.reuse, R201 ;  /* 0x000000c902c97220 */ /* 0x040fe20000400000 */
[-C--:B------:R-:W-:Y:S01]  /*7880*/  F2FP.F16.E4M3.UNPACK_B R11, R5.reuse.H1 ;  /* 0x00000005ff0b723e */ /* 0x080fe200030006ff */
[----:B------:R-:W-:Y:S01]  /*7890*/  FMUL R13, R2, R200 ;  /* 0x000000c8020d7220 */ /* 0x000fe20000400000 */
[----:B------:R-:W-:Y:S01]  /*78a0*/  F2FP.F16.E4M3.UNPACK_B R15, R5 ;  /* 0x00000005ff0f723e */ /* 0x000fe200020006ff */
[----:B------:R-:W-:Y:S01]  /*78b0*/  FFMA R201, R16, R24, R201 ;  /* 0x0000001810c97223 */ /* 0x000fe200000000c9 */
[----:B------:R-:W-:Y:S01]  /*78c0*/  FMUL R197, R2, R197 ;  /* 0x000000c502c57220 */ /* 0x000fe20000400000 */
[----:B------:R-:W-:Y:S01]  /*78d0*/  FFMA R24, R16, R26, R13 ;  /* 0x0000001a10187223 */ /* 0x000fe2000000000d */
[----:B------:R-:W-:-:S02]  /*78e0*/  HADD2.F32 R28, -RZ, R11.H0_H0 ;  /* 0x2000000bff1c7230 */ /* 0x000fc40000004100 */
[C---:B------:R-:W-:Y:S01]  /*78f0*/  FMUL R199, R2.reuse, R199 ;  /* 0x000000c702c77220 */ /* 0x040fe20000400000 */
[--C-:B------:R-:W-:Y:S02]  /*7900*/  HADD2.F32 R19, -RZ, R15.reuse.H0_H0 ;  /* 0x2000000fff137230 */ /* 0x100fe40000004100 */
[----:B------:R-:W-:Y:S01]  /*7910*/  FMUL R13, R2, R196 ;  /* 0x000000c4020d7220 */ /* 0x000fe20000400000 */
[----:B------:R-:W-:Y:S02]  /*7920*/  HADD2.F32 R26, -RZ, R15.H1_H1 ;  /* 0x3000000fff1a7230 */ /* 0x000fe40000004100 */
[----:B------:R-:W-:Y:S01]  /*7930*/  FFMA R197, R16, R28, R197 ;  /* 0x0000001c10c57223 */ /* 0x000fe200000000c5 */
[----:B------:R-:W-:Y:S02]  /*7940*/  HADD2.F32 R30, -RZ, R11.H1_H1 ;  /* 0x3000000bff1e7230 */ /* 0x000fe40000004100 */
[----:B------:R-:W-:Y:S01]  /*7950*/  FMUL R11, R2, R198 ;  /* 0x000000c6020b7220 */ /* 0x000fe20000400000 */
[----:B------:R-:W-:Y:S01]  /*7960*/  FFMA R199, R16, R19, R199 ;  /* 0x0000001310c77223 */ /* 0x000fe200000000c7 */
[----:B------:R-:W-:-:S02]  /*7970*/  F2FP.SATFINITE.RELU.E4M3.F32.PACK_AB_MERGE_C R211, R12, R211, RZ ;  /* 0x000000d30cd3723e */ /* 0x000fc400048078ff */
[C---:B------:R-:W-:Y:S01]  /*7980*/  FFMA R26, R16.reuse, R26, R11 ;  /* 0x0000001a101a7223 */ /* 0x040fe2000000000b */
[----:B------:R-:W-:Y:S01]  /*7990*/  FFMA R28, R16, R30, R13 ;  /* 0x0000001e101c7223 */ /* 0x000fe2000000000d */
[----:B------:R-:W-:Y:S02]  /*79a0*/  F2FP.SATFINITE.RELU.E4M3.F32.PACK_AB_MERGE_C R209, R14, R209, RZ ;  /* 0x000000d10ed1723e */ /* 0x000fe400048078ff */
[----:B------:R-:W-:Y:S02]  /*79b0*/  F2FP.SATFINITE.RELU.E4M3.F32.PACK_AB_MERGE_C R207, R18, R207, RZ ;  /* 0x000000cf12cf723e */ /* 0x000fe400048078ff */
[----:B------:R-:W-:Y:S02]  /*79c0*/  F2FP.SATFINITE.RELU.E4M3.F32.PACK_AB_MERGE_C R205, R20, R205, RZ ;  /* 0x000000cd14cd723e */ /* 0x000fe400048078ff */
[----:B------:R-:W-:Y:S02]  /*79d0*/  F2FP.SATFINITE.RELU.E4M3.F32.PACK_AB_MERGE_C R203, R22, R203, RZ ;  /* 0x000000cb16cb723e */ /* 0x000fe400048078ff */
[----:B------:R-:W-:-:S02]  /*79e0*/  F2FP.SATFINITE.RELU.E4M3.F32.PACK_AB_MERGE_C R201, R24, R201, RZ ;  /* 0x000000c918c9723e */ /* 0x000fc400048078ff */
[----:B------:R-:W-:Y:S02]  /*79f0*/  F2FP.SATFINITE.RELU.E4M3.F32.PACK_AB_MERGE_C R199, R26, R199, RZ ;  /* 0x000000c71ac7723e */ /* 0x000fe400048078ff */
[----:B------:R-:W-:Y:S01]  /*7a00*/  F2FP.SATFINITE.RELU.E4M3.F32.PACK_AB_MERGE_C R197, R28, R197, RZ ;  /* 0x000000c51cc5723e */ /* 0x000fe200048078ff */
[----:B------:R-:W-:Y:S06]  /*7a10*/  @P1 BRA `(.L_x_77) ;  /* 0x0000000000041947 */ /* 0x000fec0003800000 */
[----:B------:R-:W-:-:S04]  /*7a20*/  DEPBAR.LE SB0, 0x1 ;  /* 0x000080400000791a */ /* 0x000fc80000000000 */
.L_x_77:
        /* <DEDUP_REMOVED lines=16> */
[----:B-----5:R-:W5:Y:S02]  /*7b30*/  FENCE.VIEW.ASYNC.S ;  /* 0x00000000000073c6 */ /* 0x020f640000000000 */
[----:B-----5:R-:W-:Y:S06]  /*7b40*/  BAR.SYNC.DEFER_BLOCKING 0x1, 0x100 ;  /* 0x0044000000007b1d */ /* 0x020fec0000010000 */
[----:B----4-:R-:W-:Y:S05]  /*7b50*/  @P1 BRA `(.L_x_79) ;  /* 0x0000000000201947 */ /* 0x010fea0003800000 */
[----:B------:R-:W-:Y:S02]  /*7b60*/  UIADD3 UR8, UP0, UR60, 0x4f0, URZ ;  /* 0x000004f03c087890 */ /* 0x000fe4000ff1e03f */
[----:B------:R-:W-:Y:S02]  /*7b70*/  UIADD3 UR5, UR45, 0x20, URZ ;  /* 0x000000202d057890 */ /* 0x000fe4000fffe03f */
[----:B------:R-:W-:Y:S02]  /*7b80*/  UIADD3 UR4, UR51, 0x4100, URZ ;  /* 0x0000410033047890 */ /* 0x000fe4000fffe03f */
[----:B------:R-:W-:Y:S01]  /*7b90*/  UIADD3.X UR9, URZ, UR61, URZ, UP0, !UPT ;  /* 0x0000003d3f097290 */ /* 0x000fe200087fe43f */
[----:B------:R-:W-:Y:S01]  /*7ba0*/  UMOV UR6, UR46 ;  /* 0x0000002e00067c82 */ /* 0x000fe20008000000 */
[----:B------:R-:W-:-:S07]  /*7bb0*/  UMOV UR7, UR47 ;  /* 0x0000002f00077c82 */ /* 0x000fce0008000000 */
[----:B------:R4:W-:Y:S02]  /*7bc0*/  UTMASTG.3D [UR4], [UR8] ;  /* 0x00000004080073b5 */ /* 0x0009e40008010000 */
[----:B----4-:R0:W-:Y:S02]  /*7bd0*/  UTMACMDFLUSH ;  /* 0x00000000000079b7 */ /* 0x0101e40000000000 */
.L_x_79:
[----:B------:R-:W-:Y:S05]  /*7be0*/  BSYNC B0 ;  /* 0x0000000000007941 */ /* 0x000fea0003800000 */
.L_x_78:
[----:B------:R-:W-:Y:S04]  /*7bf0*/  BSSY B0, `(.L_x_80) ;  /* 0x000003c000007945 */ /* 0x000fe80003800000 */
[----:B------:R-:W-:Y:S05]  /*7c00*/  @P0 BRA `(.L_x_81) ;  /* 0x0000000000e80947 */ /* 0x000fea0003800000 */
[----:B------:R-:W-:-:S05]  /*7c10*/  IMAD.U32 R11, RZ, RZ, UR50 ;  /* 0x00000032ff0b7e24 */ /* 0x000fca000f8e00ff */
[----:B------:R-:W-:-:S13]  /*7c20*/  ISETP.NE.AND P2, PT, R11, 0x3, PT ;  /* 0x000000030b00780c */ /* 0x000fda0003f45270 */
[----:B------:R-:W-:Y:S05]  /*7c30*/  @!P2 BRA `(.L_x_82) ;  /* 0x000000000004a947 */ /* 0x000fea0003800000 */
[----:B------:R-:W-:Y:S01]  /*7c40*/  BPT.TRAP 0x1 ;  /* 0x000000040000795c */ /* 0x000fe20000300000 */
.L_x_82:
[----:B------:R-:W4:Y:S04]  /*7c50*/  LDL R12, [R1+0xb8] ;  /* 0x0000b800010c7983 */ /* 0x000f280000100800 */
[----:B------:R-:W5:Y:S01]  /*7c60*/  LDL R11, [R1+0xb4] ;  /* 0x0000b400010b7983 */ /* 0x000f620000100800 */
[----:B------:R-:W-:Y:S01]  /*7c70*/  BSSY B1, `(.L_x_83) ;  /* 0x0000005000017945 */ /* 0x000fe20003800000 */
[----:B----4-:R-:W-:Y:S02]  /*7c80*/  SHF.L.U32 R12, R12, 0x1f, RZ ;  /* 0x0000001f0c0c7819 */ /* 0x010fe400000006ff */
[----:B-----5:R-:W-:-:S04]  /*7c90*/  LEA R11, R11, UR51, 0x3 ;  /* 0x000000330b0b7c11 */ /* 0x020fc8000f8e18ff */
[----:B------:R-:W4:Y:S02]  /*7ca0*/  SYNCS.PHASECHK.TRANS64.TRYWAIT P3, [R11+URZ+0x80], R12 ;  /* 0x0000800c0b0075a7 */ /* 0x000f24000806017f */
[----:B----4-:R-:W-:Y:S05]  /*7cb0*/  @!P3 BRA `(.L_x_84) ;  /* 0x0000006c0078b947 */ /* 0x010fea0003800000 */
.L_x_242:
[----:B------:R-:W-:Y:S05]  /*7cc0*/  BSYNC B1 ;  /* 0x0000000000017941 */ /* 0x000fea0003800000 */
.L_x_83:
[----:B------:R-:W-:Y:S04]  /*7cd0*/  BSSY B1, `(.L_x_85) ;  /* 0x0000012000017945 */ /* 0x000fe80003800000 */
[----:B------:R-:W-:Y:S05]  /*7ce0*/  @P4 BRA `(.L_x_86) ;  /* 0x0000000000404947 */ /* 0x000fea0003800000 */
[----:B------:R-:W5:Y:S02]  /*7cf0*/  LDL R13, [R1+0xb4] ;  /* 0x0000b400010d7983 */ /* 0x000f640000100800 */
[----:B-----5:R-:W-:-:S04]  /*7d00*/  LEA R15, R13, R6, 0xc ;  /* 0x000000060d0f7211 */ /* 0x020fc800078e60ff */
[----:B------:R-:W-:Y:S01]  /*7d10*/  IADD3 R0, R15, UR51, RZ ;  /* 0x000000330f007c10 */ /* 0x000fe2000fffe0ff */
[----:B------:R-:W-:Y:S04]  /*7d20*/  LDS.U16 R3, [R15+UR51+0x100] ;  /* 0x000100330f037984 */ /* 0x000fe80008000400 */
[----:B------:R-:W-:Y:S01]  /*7d30*/  IMAD.IADD R18, R0, 0x1, R7 ;  /* 0x0000000100127824 */ /* 0x000fe200078e0207 */
[----:B------:R-:W-:Y:S04]  /*7d40*/  LDS.U16 R4, [R15+UR51+0x208] ;  /* 0x000208330f047984 */ /* 0x000fe80008000400 */
[----:B------:R-:W5:Y:S04]  /*7d50*/  LDS.U16 R0, [R15+UR51+0x200] ;  /* 0x000200330f007984 */ /* 0x000f680008000400 */
[----:B------:R-:W1:Y:S04]  /*7d60*/  LDS.U16 R5, [R15+UR51+0x108] ;  /* 0x000108330f057984 */ /* 0x000e680008000400 */
[----:B----4-:R-:W-:Y:S04]  /*7d70*/  LDS.U16 R11, [R18+0x200] ;  /* 0x00020000120b7984 */ /* 0x010fe80000000400 */
[----:B------:R-:W4:Y:S04]  /*7d80*/  LDS.U16 R12, [R18+0x100] ;  /* 0x00010000120c7984 */ /* 0x000f280000000400 */
[----:B------:R-:W-:Y:S04]  /*7d90*/  LDS.U16 R13, [R18+0x208] ;  /* 0x00020800120d7984 */ /* 0x000fe80000000400 */
[----:B------:R-:W2:Y:S01]  /*7da0*/  LDS.U16 R14, [R18+0x108] ;  /* 0x00010800120e7984 */ /* 0x000ea20000000400 */
[----:B-----5:R-:W-:-:S02]  /*7db0*/  PRMT R0, R3, 0x5410, R0 ;  /* 0x0000541003007816 */ /* 0x020fc40000000000 */
[----:B-1----:R-:W-:Y:S02]  /*7dc0*/  PRMT R3, R5, 0x5410, R4 ;  /* 0x0000541005037816 */ /* 0x002fe40000000004 */
[----:B----4-:R-:W-:Y:S02]  /*7dd0*/  PRMT R4, R12, 0x5410, R11 ;  /* 0x000054100c047816 */ /* 0x010fe4000000000b */
[----:B--2---:R-:W-:-:S07]  /*7de0*/  PRMT R5, R14, 0x5410, R13 ;  /* 0x000054100e057816 */ /* 0x004fce000000000d */
.L_x_86:
[----:B------:R-:W-:Y:S05]  /*7df0*/  BSYNC B1 ;  /* 0x0000000000017941 */ /* 0x000fea0003800000 */
.L_x_85:
[----:B------:R-:W-:Y:S01]  /*7e00*/  @!PT LDS RZ, [RZ] ;  /* 0x00000000fffff984 */ /* 0x000fe20000000800 */
[----:B------:R-:W-:Y:S01]  /*7e10*/  @!PT LDS RZ, [RZ] ;  /* 0x00000000fffff984 */ /* 0x000fe20000000800 */
[----:B------:R-:W-:Y:S01]  /*7e20*/  @!PT LDS RZ, [RZ] ;  /* 0x00000000fffff984 */ /* 0x000fe20000000800 */
[----:B------:R-:W-:Y:S01]  /*7e30*/  @!PT LDS RZ, [RZ] ;  /* 0x00000000fffff984 */ /* 0x000fe20000000800 */
[----:B------:R5:W-:Y:S06]  /*7e40*/  MEMBAR.ALL.CTA ;  /* 0x0000000000007992 */ /* 0x000bec0000008000 */
[----:B-----5:R-:W1:Y:S01]  /*7e50*/  FENCE.VIEW.ASYNC.S ;  /* 0x00000000000073c6 */ /* 0x020e620000000000 */
[----:B------:R-:W-:Y:S05]  /*7e60*/  @!P2 BRA `(.L_x_87) ;  /* 0x000000000004a947 */ /* 0x000fea0003800000 */
[----:B------:R-:W-:Y:S01]  /*7e70*/  BPT.TRAP 0x1 ;  /* 0x000000040000795c */ /* 0x000fe20000300000 */
.L_x_87:
[----:B------:R-:W5:Y:S04]  /*7e80*/  LDL.LU R13, [R1+0xb4] ;  /* 0x0000b400010d7983 */ /* 0x000f680000300800 */
[----:B------:R-:W2:Y:S01]  /*7e90*/  LDL.LU R14, [R1+0xb8] ;  /* 0x0000b800010e7983 */ /* 0x000ea20000300800 */
[C---:B----4-:R-:W-:Y:S02]  /*7ea0*/  LEA R11, R10.reuse, UR51, 0x3 ;  /* 0x000000330a0b7c11 */ /* 0x050fe4000f8e18ff */
[----:B-1----:R-:W-:Y:S01]  /*7eb0*/  IADD3 R10, R10, 0x1, RZ ;  /* 0x000000010a0a7810 */ /* 0x002fe20007ffe0ff */
[----:B------:R-:W1:Y:S01]  /*7ec0*/  S2R R12, SR_CgaCtaId ;  /* 0x00000000000c7919 */ /* 0x000e620000008800 */
[----:B------:R-:W-:Y:S02]  /*7ed0*/  IADD3 R11, R11, 0xa0, RZ ;  /* 0x000000a00b0b7810 */ /* 0x000fe40007ffe0ff */
[----:B------:R-:W-:-:S04]  /*7ee0*/  ISETP.NE.AND P2, PT, R10, 0x4, PT ;  /* 0x000000040a00780c */ /* 0x000fc80003f45270 */
[----:B------:R-:W-:Y:S02]  /*7ef0*/  SEL R10, R10, RZ, P2 ;  /* 0x000000ff0a0a7207 */ /* 0x000fe40001000000 */
[----:B-1----:R-:W-:Y:S02]  /*7f00*/  PRMT R11, R12, 0x654, R11 ;  /* 0x000006540c0b7816 */ /* 0x002fe4000000000b */
[----:B------:R-:W-:Y:S02]  /*7f10*/  SEL R12, RZ, 0x1, P2 ;  /* 0x00000001ff0c7807 */ /* 0x000fe40001000000 */
[----:B------:R5:W-:Y:S02]  /*7f20*/  SYNCS.ARRIVE.TRANS64.RED.A1T0 RZ, [R11+URZ], RZ ;  /* 0x000000ff0bff79a7 */ /* 0x000be4000810043f */
[----:B------:R-:W-:Y:S01]  /*7f30*/  LOP3.LUT R9, R9, R12, RZ, 0x3c, !PT ;  /* 0x0000000c09097212 */ /* 0x000fe200078e3cff */
[----:B-----5:R-:W-:-:S05]  /*7f40*/  VIADD R11, R13, 0x1 ;  /* 0x000000010d0b7836 */ /* 0x020fca0000000000 */
[----:B------:R-:W-:-:S04]  /*7f50*/  ISETP.NE.AND P3, PT, R11, 0x4, PT ;  /* 0x000000040b00780c */ /* 0x000fc80003f65270 */
[----:B------:R-:W-:Y:S02]  /*7f60*/  SEL R13, RZ, 0x1, P3 ;  /* 0x00000001ff0d7807 */ /* 0x000fe40001800000 */
[----:B------:R-:W-:Y:S02]  /*7f70*/  SEL R11, R11, RZ, P3 ;  /* 0x000000ff0b0b7207 */ /* 0x000fe40001800000 */
[----:B--2---:R-:W-:-:S03]  /*7f80*/  LOP3.LUT R14, R14, R13, RZ, 0x3c, !PT ;  /* 0x0000000d0e0e7212 */ /* 0x004fc600078e3cff */
[----:B------:R4:W-:Y:S04]  /*7f90*/  STL [R1+0xb4], R11 ;  /* 0x0000b40b01007387 */ /* 0x0009e80000100800 */
[----:B------:R4:W-:Y:S02]  /*7fa0*/  STL [R1+0xb8], R14 ;  /* 0x0000b80e01007387 */ /* 0x0009e40000100800 */
.L_x_81:
[----:B------:R-:W-:Y:S05]  /*7fb0*/  BSYNC B0 ;  /* 0x0000000000007941 */ /* 0x000fea0003800000 */
.L_x_80:
[----:B------:R-:W5:Y:S04]  /*7fc0*/  LDL.LU R29, [R1] ;  /* 0x00000000011d7983 */ /* 0x000f680000300800 */
[----:B------:R-:W2:Y:S04]  /*7fd0*/  LDL.LU R27, [R1+0x4] ;  /* 0x00000400011b7983 */ /* 0x000ea80000300800 */
[----:B------:R-:W3:Y:S04]  /*7fe0*/  LDL.LU R22, [R1+0x8] ;  /* 0x0000080001167983 */ /* 0x000ee80000300800 */
[----:B------:R-:W3:Y:S04]  /*7ff0*/  LDL.LU R34, [R1+0xc] ;  /* 0x00000c0001227983 */ /* 0x000ee80000300800 */
[----:B------:R-:W3:Y:S01]  /*8000*/  LDL.LU R24, [R1+0x10] ;  /* 0x0000100001187983 */ /* 0x000ee20000300800 */
[----:B----4-:R-:W-:-:S03]  /*8010*/  F2FP.F16.E4M3.UNPACK_B R11, R0 ;  /* 0x00000000ff0b723e */ /* 0x010fc600020006ff */
[----:B------:R-:W4:Y:S04]  /*8020*/  LDL.LU R26, [R1+0x14] ;  /* 0x00001400011a7983 */ /* 0x000f280000300800 */
[----:B------:R-:W4:Y:S01]  /*8030*/  LDL.LU R32, [R1+0x18] ;  /* 0x0000180001207983 */ /* 0x000f220000300800 */
[--C-:B------:R-:W-:Y:S02]  /*8040*/  HADD2.F32 R12, -RZ, R11.reuse.H0_H0 ;  /* 0x2000000bff0c7230 */ /* 0x100fe40000004100 */
[C---:B------:R-:W-:Y:S01]  /*8050*/  FMUL R17, R2.reuse, R17 ;  /* 0x0000001102117220 */ /* 0x040fe20000400000 */
[----:B------:R-:W-:Y:S01]  /*8060*/  HADD2.F32 R14, -RZ, R11.H1_H1 ;  /* 0x3000000bff0e7230 */ /* 0x000fe20000004100 */
[----:B------:R-:W4:Y:S01]  /*8070*/  LDL.LU R30, [R1+0x1c] ;  /* 0x00001c00011e7983 */ /* 0x000f220000300800 */
[----:B------:R-:W-:Y:S01]  /*8080*/  F2FP.F16.E4M3.UNPACK_B R13, R0.H1 ;  /* 0x00000000ff0d723e */ /* 0x000fe200030006ff */
[----:B------:R-:W-:-:S02]  /*8090*/  FMUL R11, R2, R228 ;  /* 0x000000e4020b7220 */ /* 0x000fc40000400000 */
[----:B------:R-:W4:Y:S01]  /*80a0*/  LDL.LU R28, [R1+0x20] ;  /* 0x00002000011c7983 */ /* 0x000f220000300800 */
[C---:B------:R-:W-:Y:S01]  /*80b0*/  FFMA R17, R16.reuse, R12, R17 ;  /* 0x0000000c10117223 */ /* 0x040fe20000000011 */
[----:B------:R-:W-:Y:S01]  /*80c0*/  FFMA R12, R16, R14, R11 ;  /* 0x0000000e100c7223 */ /* 0x000fe2000000000b */
[--C-:B------:R-:W-:Y:S01]  /*80d0*/  HADD2.F32 R18, -RZ, R13.reuse.H0_H0 ;  /* 0x2000000dff127230 */ /* 0x100fe20000004100 */
[----:B------:R-:W4:Y:S01]  /*80e0*/  LDL.LU R33, [R1+0x24] ;  /* 0x0000240001217983 */ /* 0x000f220000300800 */
[----:B------:R-:W-:Y:S02]  /*80f0*/  HADD2.F32 R14, -RZ, R13.H1_H1 ;  /* 0x3000000dff0e7230 */ /* 0x000fe40000004100 */
[----:B------:R-:W-:Y:S01]  /*8100*/  FMUL R229, R2, R229 ;  /* 0x000000e502e57220 */ /* 0x000fe20000400000 */
[----:B------:R-:W-:Y:S01]  /*8110*/  F2FP.F16.E4M3.UNPACK_B R15, R3 ;  /* 0x00000003ff0f723e */ /* 0x000fe200020006ff */
[----:B------:R-:W4:Y:S02]  /*8120*/  LDL.LU R31, [R1+0x28] ;  /* 0x00002800011f7983 */ /* 0x000f240000300800 */
[----:B------:R-:W-:-:S02]  /*8130*/  FFMA R229, R16, R18, R229 ;  /* 0x0000001210e57223 */ /* 0x000fc400000000e5 */
[--C-:B------:R-:W-:Y:S01]  /*8140*/  HADD2.F32 R18, -RZ, R15.reuse.H0_H0 ;  /* 0x2000000fff127230 */ /* 0x100fe20000004100 */
[----:B------:R-:W-:Y:S01]  /*8150*/  F2FP.F16.E4M3.UNPACK_B R19, R3.H1 ;  /* 0x00000003ff13723e */ /* 0x000fe200030006ff */
[----:B------:R-:W-:Y:S02]  /*8160*/  HADD2.F32 R20, -RZ, R15.H1_H1 ;  /* 0x3000000fff147230 */ /* 0x000fe40000004100 */
[C---:B-----5:R-:W-:Y:S02]  /*8170*/  FMUL R11, R2.reuse, R29 ;  /* 0x0000001d020b7220 */ /* 0x060fe40000400000 */
[----:B------:R-:W5:Y:S01]  /*8180*/  LDL.LU R29, [R1+0x2c] ;  /* 0x00002c00011d7983 */ /* 0x000f620000300800 */
[----:B--2---:R-:W-:-:S03]  /*8190*/  FMUL R13, R2, R27 ;  /* 0x0000001b020d7220 */ /* 0x004fc60000400000 */
[----:B------:R-:W2:Y:S01]  /*81a0*/  LDL.LU R27, [R1+0x30] ;  /* 0x00003000011b7983 */ /* 0x000ea20000300800 */
[----:B---3--:R-:W-:Y:S01]  /*81b0*/  FMUL R15, R2, R22 ;  /* 0x00000016020f7220 */ /* 0x008fe20000400000 */
[C---:B------:R-:W-:Y:S01]  /*81c0*/  FFMA R13, R16.reuse, R18, R13 ;  /* 0x00000012100d7223 */ /* 0x040fe2000000000d */
[C---:B------:R-:W-:Y:S01]  /*81d0*/  FFMA R14, R16.reuse, R14, R11 ;  /* 0x0000000e100e7223 */ /* 0x040fe2000000000b */
[----:B------:R-:W-:Y:S01]  /*81e0*/  F2FP.F16.E4M3.UNPACK_B R21, R4 ;  /* 0x00000004ff15723e */ /* 0x000fe200020006ff */
[----:B------:R-:W-:Y:S01]  /*81f0*/  FFMA R18, R16, R20, R15 ;  /* 0x0000001410127223 */ /* 0x000fe2000000000f */
[--C-:B------:R-:W-:Y:S02]  /*8200*/  HADD2.F32 R20, -RZ, R19.reuse.H0_H0 ;  /* 0x20000013ff147230 */ /* 0x100fe40000004100 */
[C---:B------:R-:W-:Y:S01]  /*8210*/  FMUL R11, R2.reuse, R34 ;  /* 0x00000022020b7220 */ /* 0x040fe20000400000 */
[----:B------:R-:W-:Y:S02]  /*8220*/  HADD2.F32 R22, -RZ, R19.H1_H1 ;  /* 0x30000013ff167230 */ /* 0x000fe40000004100 */
[----:B------:R-:W-:Y:S01]  /*8230*/  FMUL R15, R2, R24 ;  /* 0x00000018020f7220 */ /* 0x000fe20000400000 */
[----:B------:R-:W-:-:S02]  /*8240*/  HADD2.F32 R24, -RZ, R21.H0_H0 ;  /* 0x20000015ff187230 */ /* 0x000fc40000004100 */
[----:B------:R-:W-:Y:S01]  /*8250*/  FFMA R11, R16, R20, R11 ;  /* 0x00000014100b7223 */ /* 0x000fe2000000000b */
[----:B------:R-:W-:Y:S01]  /*8260*/  F2FP.F16.E4M3.UNPACK_B R23, R4.H1 ;  /* 0x00000004ff17723e */ /* 0x000fe200030006ff */
[----:B----4-:R-:W-:Y:S01]  /*8270*/  FMUL R19, R2, R26 ;  /* 0x0000001a02137220 */ /* 0x010fe20000400000 */
[----:B------:R-:W-:Y:S01]  /*8280*/  FFMA R20, R16, R22, R15 ;  /* 0x0000001610147223 */ /* 0x000fe2000000000f */
[----:B------:R-:W-:Y:S02]  /*8290*/  HADD2.F32 R22, -RZ, R21.H1_H1 ;  /* 0x30000015ff167230 */ /* 0x000fe40000004100 */
[----:B------:R-:W-:Y:S01]  /*82a0*/  FMUL R15, R2, R32 ;  /* 0x00000020020f7220 */ /* 0x000fe20000400000 */
[----:B------:R-:W-:Y:S01]  /*82b0*/  FFMA R19, R16, R24, R19 ;  /* 0x0000001810137223 */ /* 0x000fe20000000013 */
[--C-:B------:R-:W-:Y:S01]  /*82c0*/  HADD2.F32 R24, -RZ, R23.reuse.H0_H0 ;  /* 0x20000017ff187230 */ /* 0x100fe20000004100 */
[----:B------:R-:W-:Y:S01]  /*82d0*/  F2FP.F16.E4M3.UNPACK_B R25, R5 ;  /* 0x00000005ff19723e */ /* 0x000fe200020006ff */
[----:B------:R-:W-:-:S02]  /*82e0*/  HADD2.F32 R26, -RZ, R23.H1_H1 ;  /* 0x30000017ff1a7230 */ /* 0x000fc40000004100 */
[----:B------:R-:W-:Y:S01]  /*82f0*/  FMUL R21, R2, R30 ;  /* 0x0000001e02157220 */ /* 0x000fe20000400000 */
[----:B------:R-:W-:Y:S01]  /*8300*/  FFMA R22, R16, R22, R15 ;  /* 0x0000001610167223 */ /* 0x000fe2000000000f */
[----:B------:R-:W-:Y:S01]  /*8310*/  F2FP.F16.E4M3.UNPACK_B R15, R5.H1 ;  /* 0x00000005ff0f723e */ /* 0x000fe200030006ff */
[----:B------:R-:W-:Y:S01]  /*8320*/  FMUL R23, R2, R28 ;  /* 0x0000001c02177220 */ /* 0x000fe20000400000 */
[C---:B------:R-:W-:Y:S01]  /*8330*/  FFMA R21, R16.reuse, R24, R21 ;  /* 0x0000001810157223 */ /* 0x040fe20000000015 */
[--C-:B------:R-:W-:Y:S02]  /*8340*/  HADD2.F32 R28, -RZ, R25.reuse.H1_H1 ;  /* 0x30000019ff1c7230 */ /* 0x100fe40000004100 */
[----:B------:R-:W-:Y:S01]  /*8350*/  FFMA R24, R16, R26, R23 ;  /* 0x0000001a10187223 */ /* 0x000fe20000000017 */
[----:B------:R-:W-:Y:S02]  /*8360*/  HADD2.F32 R26, -RZ, R25.H0_H0 ;  /* 0x20000019ff1a7230 */ /* 0x000fe40000004100 */
[----:B------:R-:W-:-:S02]  /*8370*/  HADD2.F32 R30, -RZ, R15.H0_H0 ;  /* 0x2000000fff1e7230 */ /* 0x000fc40000004100 */
[----:B------:R-:W-:Y:S02]  /*8380*/  HADD2.F32 R32, -RZ, R15.H1_H1 ;  /* 0x3000000fff207230 */ /* 0x000fe40000004100 */
[C---:B------:R-:W-:Y:S01]  /*8390*/  FMUL R15, R2.reuse, R33 ;  /* 0x00000021020f7220 */ /* 0x040fe20000400000 */
[----:B------:R-:W-:-:S03]  /*83a0*/  FMUL R23, R2, R31 ;  /* 0x0000001f02177220 */ /* 0x000fc60000400000 */
        /* <DEDUP_REMOVED lines=9> */
[C---:B-----5:R-:W-:Y:S01]  /*8440*/  FMUL R25, R2.reuse, R29 ;  /* 0x0000001d02197220 */ /* 0x060fe20000400000 */
[----:B--2---:R-:W-:-:S03]  /*8450*/  FMUL R27, R2, R27 ;  /* 0x0000001b021b7220 */ /* 0x004fc60000400000 */
[C---:B------:R-:W-:Y:S01]  /*8460*/  FFMA R25, R16.reuse, R30, R25 ;  /* 0x0000001e10197223 */ /* 0x040fe20000000019 */
[----:B------:R-:W-:-:S05]  /*8470*/  FFMA R28, R16, R32, R27 ;  /* 0x00000020101c7223 */ /* 0x000fca000000001b */
[----:B------:R-:W-:Y:S01]  /*8480*/  F2FP.SATFINITE.RELU.E4M3.F32.PACK_AB_MERGE_C R25, R28, R25, RZ ;  /* 0x000000191c19723e */ /* 0x000fe200048078ff */
[----:B------:R-:W-:Y:S06]  /*8490*/  @P1 BRA `(.L_x_88) ;  /* 0x0000000000041947 */ /* 0x000fec0003800000 */
[----:B------:R-:W-:-:S04]  /*84a0*/  DEPBAR.LE SB0, 0x1 ;  /* 0x000080400000791a */ /* 0x000fc80000000000 */
.L_x_88:
        /* <DEDUP_REMOVED lines=16> */
[----:B---3--:R-:W3:Y:S02]  /*85b0*/  FENCE.VIEW.ASYNC.S ;  /* 0x00000000000073c6 */ /* 0x008ee40000000000 */
[----:B---3--:R-:W-:Y:S06]  /*85c0*/  BAR.SYNC.DEFER_BLOCKING 0x1, 0x100 ;  /* 0x0044000000007b1d */ /* 0x008fec0000010000 */
[----:B--2---:R-:W-:Y:S05]  /*85d0*/  @P1 BRA `(.L_x_90) ;  /* 0x0000000000201947 */ /* 0x004fea0003800000 */
[----:B------:R-:W-:Y:S02]  /*85e0*/  UIADD3 UR8, UP0, UR60, 0x4f0, URZ ;  /* 0x000004f03c087890 */ /* 0x000fe4000ff1e03f */
[----:B------:R-:W-:Y:S02]  /*85f0*/  UIADD3 UR6, UR46, 0x80, URZ ;  /* 0x000000802e067890 */ /* 0x000fe4000fffe03f */
[----:B------:R-:W-:Y:S02]  /*8600*/  UIADD3 UR5, UR45, 0x20, URZ ;  /* 0x000000202d057890 */ /* 0x000fe4000fffe03f */
[----:B------:R-:W-:Y:S02]  /*8610*/  UIADD3 UR4, UR51, 0x5100, URZ ;  /* 0x0000510033047890 */ /* 0x000fe4000fffe03f */
[----:B------:R-:W-:Y:S01]  /*8620*/  UIADD3.X UR9, URZ, UR61, URZ, UP0, !UPT ;  /* 0x0000003d3f097290 */ /* 0x000fe200087fe43f */
[----:B------:R-:W-:-:S08]  /*8630*/  UMOV UR7, UR47 ;  /* 0x0000002f00077c82 */ /* 0x000fd00008000000 */
[----:B------:R2:W-:Y:S02]  /*8640*/  UTMASTG.3D [UR4], [UR8] ;  /* 0x00000004080073b5 */ /* 0x0005e40008010000 */
[----:B--2---:R0:W-:Y:S02]  /*8650*/  UTMACMDFLUSH ;  /* 0x00000000000079b7 */ /* 0x0041e40000000000 */
.L_x_90:
[----:B------:R-:W-:Y:S05]  /*8660*/  BSYNC B0 ;  /* 0x0000000000007941 */ /* 0x000fea0003800000 */
.L_x_89:
[----:B------:R-:W-:Y:S04]  /*8670*/  BSSY B0, `(.L_x_91) ;  /* 0x000003c000007945 */ /* 0x000fe80003800000 */
[----:B------:R-:W-:Y:S05]  /*8680*/  @P0 BRA `(.L_x_92) ;  /* 0x0000000000e80947 */ /* 0x000fea0003800000 */
[----:B------:R-:W-:-:S04]  /*8690*/  MOV R11, UR50 ;  /* 0x00000032000b7c02 */ /* 0x000fc80008000f00 */
[----:B------:R-:W-:-:S13]  /*86a0*/  ISETP.NE.AND P2, PT, R11, 0x3, PT ;  /* 0x000000030b00780c */ /* 0x000fda0003f45270 */
[----:B------:R-:W-:Y:S05]  /*86b0*/  @!P2 BRA `(.L_x_93) ;  /* 0x000000000004a947 */ /* 0x000fea0003800000 */
[----:B------:R-:W-:Y:S01]  /*86c0*/  BPT.TRAP 0x1 ;  /* 0x000000040000795c */ /* 0x000fe20000300000 */
.L_x_93:
[----:B------:R-:W2:Y:S04]  /*86d0*/  LDL R12, [R1+0xb8] ;  /* 0x0000b800010c7983 */ /* 0x000ea80000100800 */
[----:B------:R-:W3:Y:S01]  /*86e0*/  LDL R11, [R1+0xb4] ;  /* 0x0000b400010b7983 */ /* 0x000ee20000100800 */
[----:B------:R-:W-:Y:S01]  /*86f0*/  BSSY B1, `(.L_x_94) ;  /* 0x0000005000017945 */ /* 0x000fe20003800000 */
[----:B--2---:R-:W-:Y:S02]  /*8700*/  SHF.L.U32 R12, R12, 0x1f, RZ ;  /* 0x0000001f0c0c7819 */ /* 0x004fe400000006ff */
[----:B---3--:R-:W-:-:S04]  /*8710*/  LEA R11, R11, UR51, 0x3 ;  /* 0x000000330b0b7c11 */ /* 0x008fc8000f8e18ff */
[----:B------:R-:W2:Y:S02]  /*8720*/  SYNCS.PHASECHK.TRANS64.TRYWAIT P3, [R11+URZ+0x80], R12 ;  /* 0x0000800c0b0075a7 */ /* 0x000ea4000806017f */
[----:B--2---:R-:W-:Y:S05]  /*8730*/  @!P3 BRA `(.L_x_95) ;  /* 0x0000006000ecb947 */ /* 0x004fea0003800000 */
.L_x_243:
[----:B------:R-:W-:Y:S05]  /*8740*/  BSYNC B1 ;  /* 0x0000000000017941 */ /* 0x000fea0003800000 */
.L_x_94:
[----:B------:R-:W-:Y:S04]  /*8750*/  BSSY B1, `(.L_x_96) ;  /* 0x0000012000017945 */ /* 0x000fe80003800000 */
[----:B------:R-:W-:Y:S05]  /*8760*/  @P4 BRA `(.L_x_97) ;  /* 0x0000000000404947 */ /* 0x000fea0003800000 */
[----:B------:R-:W3:Y:S02]  /*8770*/  LDL R13, [R1+0xb4] ;  /* 0x0000b400010d7983 */ /* 0x000ee40000100800 */
[----:B---3--:R-:W-:-:S05]  /*8780*/  LEA R15, R13, R6, 0xc ;  /* 0x000000060d0f7211 */ /* 0x008fca00078e60ff */
[----:B------:R-:W-:Y:S01]  /*8790*/  VIADD R0, R15, UR51 ;  /* 0x000000330f007c36 */ /* 0x000fe20008000000 */
[----:B------:R-:W-:Y:S04]  /*87a0*/  LDS.U16 R3, [R15+UR51+0x100] ;  /* 0x000100330f037984 */ /* 0x000fe80008000400 */
[----:B------:R-:W-:Y:S01]  /*87b0*/  IADD3 R17, R0, R7, RZ ;  /* 0x0000000700117210 */ /* 0x000fe20007ffe0ff */
[----:B------:R-:W-:Y:S04]  /*87c0*/  LDS.U16 R4, [R15+UR51+0x208] ;  /* 0x000208330f047984 */ /* 0x000fe80008000400 */
[----:B------:R-:W3:Y:S04]  /*87d0*/  LDS.U16 R0, [R15+UR51+0x200] ;  /* 0x000200330f007984 */ /* 0x000ee80008000400 */
[----:B------:R-:W4:Y:S04]  /*87e0*/  LDS.U16 R5, [R15+UR51+0x108] ;  /* 0x000108330f057984 */ /* 0x000f280008000400 */
[----:B--2---:R-:W-:Y:S04]  /*87f0*/  LDS.U16 R11, [R17+0x200] ;  /* 0x00020000110b7984 */ /* 0x004fe80000000400 */
[----:B------:R-:W2:Y:S04]  /*8800*/  LDS.U16 R12, [R17+0x100] ;  /* 0x00010000110c7984 */ /* 0x000ea80000000400 */
[----:B------:R-:W-:Y:S04]  /*8810*/  LDS.U16 R13, [R17+0x208] ;  /* 0x00020800110d7984 */ /* 0x000fe80000000400 */
[----:B------:R-:W5:Y:S01]  /*8820*/  LDS.U16 R14, [R17+0x108] ;  /* 0x00010800110e7984 */ /* 0x000f620000000400 */
[----:B---3--:R-:W-:-:S02]  /*8830*/  PRMT R0, R3, 0x5410, R0 ;  /* 0x0000541003007816 */ /* 0x008fc40000000000 */
[----:B----4-:R-:W-:Y:S02]  /*8840*/  PRMT R3, R5, 0x5410, R4 ;  /* 0x0000541005037816 */ /* 0x010fe40000000004 */
[----:B--2---:R-:W-:Y:S02]  /*8850*/  PRMT R4, R12, 0x5410, R11 ;  /* 0x000054100c047816 */ /* 0x004fe4000000000b */
[----:B-----5:R-:W-:-:S07]  /*8860*/  PRMT R5, R14, 0x5410, R13 ;  /* 0x000054100e057816 */ /* 0x020fce000000000d */
.L_x_97:
[----:B------:R-:W-:Y:S05]  /*8870*/  BSYNC B1 ;  /* 0x0000000000017941 */ /* 0x000fea0003800000 */
.L_x_96:
[----:B------:R-:W-:Y:S01]  /*8880*/  @!PT LDS RZ, [RZ] ;  /* 0x00000000fffff984 */ /* 0x000fe20000000800 */
[----:B------:R-:W-:Y:S01]  /*8890*/  @!PT LDS RZ, [RZ] ;  /* 0x00000000fffff984 */ /* 0x000fe20000000800 */
[----:B------:R-:W-:Y:S01]  /*88a0*/  @!PT LDS RZ, [RZ] ;  /* 0x00000000fffff984 */ /* 0x000fe20000000800 */
[----:B------:R-:W-:Y:S01]  /*88b0*/  @!PT LDS RZ, [RZ] ;  /* 0x00000000fffff984 */ /* 0x000fe20000000800 */
[----:B------:R3:W-:Y:S06]  /*88c0*/  MEMBAR.ALL.CTA ;  /* 0x0000000000007992 */ /* 0x0007ec0000008000 */
[----:B---3--:R-:W3:Y:S01]  /*88d0*/  FENCE.VIEW.ASYNC.S ;  /* 0x00000000000073c6 */ /* 0x008ee20000000000 */
[----:B------:R-:W-:Y:S05]  /*88e0*/  @!P2 BRA `(.L_x_98) ;  /* 0x000000000004a947 */ /* 0x000fea0003800000 */
[----:B------:R-:W-:Y:S01]  /*88f0*/  BPT.TRAP 0x1 ;  /* 0x000000040000795c */ /* 0x000fe20000300000 */
.L_x_98:
[----:B------:R-:W4:Y:S04]  /*8900*/  LDL.LU R13, [R1+0xb4] ;  /* 0x0000b400010d7983 */ /* 0x000f280000300800 */
[----:B------:R-:W5:Y:S01]  /*8910*/  LDL.LU R14, [R1+0xb8] ;  /* 0x0000b800010e7983 */ /* 0x000f620000300800 */
[C---:B--2---:R-:W-:Y:S01]  /*8920*/  LEA R11, R10.reuse, UR51, 0x3 ;  /* 0x000000330a0b7c11 */ /* 0x044fe2000f8e18ff */
[----:B-1----:R-:W-:Y:S01]  /*8930*/  VIADD R10, R10, 0x1 ;  /* 0x000000010a0a7836 */ /* 0x002fe20000000000 */
[----:B------:R-:W1:Y:S02]  /*8940*/  S2R R12, SR_CgaCtaId ;  /* 0x00000000000c7919 */ /* 0x000e640000008800 */
[----:B------:R-:W-:Y:S02]  /*8950*/  IADD3 R11, R11, 0xa0, RZ ;  /* 0x000000a00b0b7810 */ /* 0x000fe40007ffe0ff */
[----:B------:R-:W-:-:S04]  /*8960*/  ISETP.NE.AND P2, PT, R10, 0x4, PT ;  /* 0x000000040a00780c */ /* 0x000fc80003f45270 */
[----:B------:R-:W-:Y:S02]  /*8970*/  SEL R10, R10, RZ, P2 ;  /* 0x000000ff0a0a7207 */ /* 0x000fe40001000000 */
[----:B-1----:R-:W-:Y:S02]  /*8980*/  PRMT R11, R12, 0x654, R11 ;  /* 0x000006540c0b7816 */ /* 0x002fe4000000000b */
[----:B------:R-:W-:Y:S02]  /*8990*/  SEL R12, RZ, 0x1, P2 ;  /* 0x00000001ff0c7807 */ /* 0x000fe40001000000 */
[----:B---3--:R4:W-:Y:S02]  /*89a0*/  SYNCS.ARRIVE.TRANS64.RED.A1T0 RZ, [R11+URZ], RZ ;  /* 0x000000ff0bff79a7 */ /* 0x0089e4000810043f */
[----:B------:R-:W-:Y:S02]  /*89b0*/  LOP3.LUT R9, R9, R12, RZ, 0x3c, !PT ;  /* 0x0000000c09097212 */ /* 0x000fe400078e3cff */
[----:B----4-:R-:W-:-:S04]  /*89c0*/  IADD3 R11, R13, 0x1, RZ ;  /* 0x000000010d0b7810 */ /* 0x010fc80007ffe0ff */
[----:B------:R-:W-:-:S04]  /*89d0*/  ISETP.NE.AND P3, PT, R11, 0x4, PT ;  /* 0x000000040b00780c */ /* 0x000fc80003f65270 */
[----:B------:R-:W-:Y:S02]  /*89e0*/  SEL R13, RZ, 0x1, P3 ;  /* 0x00000001ff0d7807 */ /* 0x000fe40001800000 */
[----:B------:R-:W-:Y:S02]  /*89f0*/  SEL R11, R11, RZ, P3 ;  /* 0x000000ff0b0b7207 */ /* 0x000fe40001800000 */
[----:B-----5:R-:W-:-:S03]  /*8a00*/  LOP3.LUT R14, R14, R13, RZ, 0x3c, !PT ;  /* 0x0000000d0e0e7212 */ /* 0x020fc600078e3cff */
[----:B------:R2:W-:Y:S04]  /*8a10*/  STL [R1+0xb4], R11 ;  /* 0x0000b40b01007387 */ /* 0x0005e80000100800 */
[----:B------:R2:W-:Y:S02]  /*8a20*/  STL [R1+0xb8], R14 ;  /* 0x0000b80e01007387 */ /* 0x0005e40000100800 */
.L_x_92:
[----:B------:R-:W-:Y:S05]  /*8a30*/  BSYNC B0 ;  /* 0x0000000000007941 */ /* 0x000fea0003800000 */
.L_x_91:
[-C--:B--2---:R-:W-:Y:S01]  /*8a40*/  F2FP.F16.E4M3.UNPACK_B R11, R0.reuse ;  /* 0x00000000ff0b723e */ /* 0x084fe200020006ff */
        /* <DEDUP_REMOVED lines=65> */
.L_x_99:
        /* <DEDUP_REMOVED lines=22> */
[----:B------:R-:W-:Y:S01]  /*8fc0*/  UIADD3.X UR9, URZ, UR61, URZ, UP0, !UPT ;  /* 0x0000003d3f097290 */ /* 0x000fe200087fe43f */
[----:B------:R-:W-:Y:S01]  /*8fd0*/  UMOV UR6, UR46 ;  /* 0x0000002e00067c82 */ /* 0x000fe20008000000 */
[----:B------:R-:W-:-:S07]  /*8fe0*/  UMOV UR7, UR47 ;  /* 0x0000002f00077c82 */ /* 0x000fce0008000000 */
[----:B------:R2:W-:Y:S02]  /*8ff0*/  UTMASTG.3D [UR4], [UR8] ;  /* 0x00000004080073b5 */ /* 0x0005e40008010000 */
[----:B--2---:R0:W-:Y:S02]  /*9000*/  UTMACMDFLUSH ;  /* 0x00000000000079b7 */ /* 0x0041e40000000000 */
.L_x_101:
[----:B------:R-:W-:Y:S05]  /*9010*/  BSYNC B0 ;  /* 0x0000000000007941 */ /* 0x000fea0003800000 */
.L_x_100:
[----:B------:R-:W-:Y:S04]  /*9020*/  BSSY B0, `(.L_x_102) ;  /* 0x000003c000007945 */ /* 0x000fe80003800000 */
[----:B------:R-:W-:Y:S05]  /*9030*/  @P0 BRA `(.L_x_103) ;  /* 0x0000000000e80947 */ /* 0x000fea0003800000 */
[----:B------:R-:W-:-:S04]  /*9040*/  MOV R11, UR50 ;  /* 0x00000032000b7c02 */ /* 0x000fc80008000f00 */
[----:B------:R-:W-:-:S13]  /*9050*/  ISETP.NE.AND P2, PT, R11, 0x3, PT ;  /* 0x000000030b00780c */ /* 0x000fda0003f45270 */
[----:B------:R-:W-:Y:S05]  /*9060*/  @!P2 BRA `(.L_x_104) ;  /* 0x000000000004a947 */ /* 0x000fea0003800000 */
[----:B------:R-:W-:Y:S01]  /*9070*/  BPT.TRAP 0x1 ;  /* 0x000000040000795c */ /* 0x000fe20000300000 */
.L_x_104:
[----:B------:R-:W2:Y:S04]  /*9080*/  LDL R12, [R1+0xb8] ;  /* 0x0000b800010c7983 */ /* 0x000ea80000100800 */
[----:B------:R-:W3:Y:S01]  /*9090*/  LDL R11, [R1+0xb4] ;  /* 0x0000b400010b7983 */ /* 0x000ee20000100800 */
[----:B------:R-:W-:Y:S01]  /*90a0*/  BSSY B1, `(.L_x_105) ;  /* 0x0000005000017945 */ /* 0x000fe20003800000 */
[----:B--2---:R-:W-:Y:S02]  /*90b0*/  SHF.L.U32 R12, R12, 0x1f, RZ ;  /* 0x0000001f0c0c7819 */ /* 0x004fe400000006ff */
[----:B---3--:R-:W-:-:S04]  /*90c0*/  LEA R11, R11, UR51, 0x3 ;  /* 0x000000330b0b7c11 */ /* 0x008fc8000f8e18ff */
[----:B------:R-:W2:Y:S02]  /*90d0*/  SYNCS.PHASECHK.TRANS64.TRYWAIT P3, [R11+URZ+0x80], R12 ;  /* 0x0000800c0b0075a7 */ /* 0x000ea4000806017f */
[----:B--2---:R-:W-:Y:S05]  /*90e0*/  @!P3 BRA `(.L_x_106) ;  /* 0x000000580094b947 */ /* 0x004fea0003800000 */
.L_x_244:
[----:B------:R-:W-:Y:S05]  /*90f0*/  BSYNC B1 ;  /* 0x0000000000017941 */ /* 0x000fea0003800000 */
.L_x_105:
[----:B------:R-:W-:Y:S04]  /*9100*/  BSSY B1, `(.L_x_107) ;  /* 0x0000012000017945 */ /* 0x000fe80003800000 */
[----:B------:R-:W-:Y:S05]  /*9110*/  @P4 BRA `(.L_x_108) ;  /* 0x0000000000404947 */ /* 0x000fea0003800000 */
[----:B------:R-:W3:Y:S02]  /*9120*/  LDL R13, [R1+0xb4] ;  /* 0x0000b400010d7983 */ /* 0x000ee40000100800 */
[----:B---3--:R-:W-:-:S05]  /*9130*/  IMAD R15, R13, 0x1000, R6 ;  /* 0x000010000d0f7824 */ /* 0x008fca00078e0206 */
[----:B------:R-:W-:Y:S01]  /*9140*/  IADD3 R0, R15, UR51, RZ ;  /* 0x000000330f007c10 */ /* 0x000fe2000fffe0ff */
[----:B------:R-:W-:Y:S03]  /*9150*/  LDS.U16 R3, [R15+UR51+0x100] ;  /* 0x000100330f037984 */ /* 0x000fe60008000400 */
        /* <DEDUP_REMOVED lines=12> */
.L_x_108:
[----:B------:R-:W-:Y:S05]  /*9220*/  BSYNC B1 ;  /* 0x0000000000017941 */ /* 0x000fea0003800000 */
.L_x_107:
        /* <DEDUP_REMOVED lines=8> */
.L_x_109:
[----:B------:R-:W4:Y:S04]  /*92b0*/  LDL.LU R13, [R1+0xb4] ;  /* 0x0000b400010d7983 */ /* 0x000f280000300800 */
[----:B------:R-:W5:Y:S01]  /*92c0*/  LDL.LU R14, [R1+0xb8] ;  /* 0x0000b800010e7983 */ /* 0x000f620000300800 */
[C---:B--2---:R-:W-:Y:S02]  /*92d0*/  LEA R11, R10.reuse, UR51, 0x3 ;  /* 0x000000330a0b7c11 */ /* 0x044fe4000f8e18ff */
[----:B-1----:R-:W-:Y:S01]  /*92e0*/  IADD3 R10, R10, 0x1, RZ ;  /* 0x000000010a0a7810 */ /* 0x002fe20007ffe0ff */
[----:B------:R-:W1:Y:S02]  /*92f0*/  S2R R12, SR_CgaCtaId ;  /* 0x00000000000c7919 */ /* 0x000e640000008800 */
[----:B------:R-:W-:Y:S01]  /*9300*/  VIADD R11, R11, 0xa0 ;  /* 0x000000a00b0b7836 */ /* 0x000fe20000000000 */
        /* <DEDUP_REMOVED lines=13> */
.L_x_103:
[----:B------:R-:W-:Y:S05]  /*93e0*/  BSYNC B0 ;  /* 0x0000000000007941 */ /* 0x000fea0003800000 */
.L_x_102:
[----:B------:R-:W3:Y:S04]  /*93f0*/  LDL.LU R20, [R1+0x34] ;  /* 0x0000340001147983 */ /* 0x000ee80000300800 */
[----:B------:R-:W4:Y:S04]  /*9400*/  LDL.LU R13, [R1+0x38] ;  /* 0x00003800010d7983 */ /* 0x000f280000300800 */
[----:B------:R-:W5:Y:S04]  /*9410*/  LDL.LU R15, [R1+0x3c] ;  /* 0x00003c00010f7983 */ /* 0x000f680000300800 */
[----:B------:R-:W5:Y:S04]  /*9420*/  LDL.LU R31, [R1+0x40] ;  /* 0x00004000011f7983 */ /* 0x000f680000300800 */
[----:B------:R-:W5:Y:S04]  /*9430*/  LDL.LU R29, [R1+0x44] ;  /* 0x00004400011d7983 */ /* 0x000f680000300800 */
[----:B------:R-:W5:Y:S04]  /*9440*/  LDL.LU R19, [R1+0x48] ;  /* 0x0000480001137983 */ /* 0x000f680000300800 */
[----:B------:R-:W5:Y:S04]  /*9450*/  LDL.LU R32, [R1+0x4c] ;  /* 0x00004c0001207983 */ /* 0x000f680000300800 */
[----:B------:R-:W5:Y:S01]  /*9460*/  LDL.LU R26, [R1+0x50] ;  /* 0x00005000011a7983 */ /* 0x000f620000300800 */
[----:B--2---:R-:W-:-:S02]  /*9470*/  F2FP.F16.E4M3.UNPACK_B R11, R0 ;  /* 0x00000000ff0b723e */ /* 0x004fc400020006ff */
[----:B------:R-:W-:Y:S01]  /*9480*/  F2FP.F16.E4M3.UNPACK_B R14, R0.H1 ;  /* 0x00000000ff0e723e */ /* 0x000fe200030006ff */
[----:B------:R-:W2:Y:S02]  /*9490*/  LDL.LU R21, [R1+0x54] ;  /* 0x0000540001157983 */ /* 0x000ea40000300800 */
[--C-:B------:R-:W-:Y:S02]  /*94a0*/  HADD2.F32 R12, -RZ, R11.reuse.H0_H0 ;  /* 0x2000000bff0c7230 */ /* 0x100fe40000004100 */
[----:B------:R-:W2:Y:S01]  /*94b0*/  LDL.LU R30, [R1+0x58] ;  /* 0x00005800011e7983 */ /* 0x000ea20000300800 */
[----:B------:R-:W-:Y:S01]  /*94c0*/  HADD2.F32 R18, -RZ, R11.H1_H1 ;  /* 0x3000000bff127230 */ /* 0x000fe20000004100 */
[----:B------:R-:W-:Y:S02]  /*94d0*/  F2FP.F16.E4M3.UNPACK_B R17, R3 ;  /* 0x00000003ff11723e */ /* 0x000fe400020006ff */
[----:B------:R-:W2:Y:S04]  /*94e0*/  LDL.LU R28, [R1+0x5c] ;  /* 0x00005c00011c7983 */ /* 0x000ea80000300800 */
[----:B------:R-:W2:Y:S01]  /*94f0*/  LDL.LU R25, [R1+0x60] ;  /* 0x0000600001197983 */ /* 0x000ea20000300800 */
[----:B------:R-:W-:-:S03]  /*9500*/  HADD2.F32 R22, -RZ, R17.H1_H1 ;  /* 0x30000011ff167230 */ /* 0x000fc60000004100 */
[----:B------:R-:W2:Y:S04]  /*9510*/  LDL.LU R34, [R1+0x64] ;  /* 0x0000640001227983 */ /* 0x000ea80000300800 */
[----:B------:R-:W2:Y:S01]  /*9520*/  LDL.LU R33, [R1+0x68] ;  /* 0x0000680001217983 */ /* 0x000ea20000300800 */
[C---:B---3--:R-:W-:Y:S01]  /*9530*/  FMUL R11, R2.reuse, R20 ;  /* 0x00000014020b7220 */ /* 0x048fe20000400000 */
[----:B----4-:R-:W-:-:S03]  /*9540*/  FMUL R13, R2, R13 ;  /* 0x0000000d020d7220 */ /* 0x010fc60000400000 */
[C---:B------:R-:W-:Y:S01]  /*9550*/  FFMA R11, R16.reuse, R12, R11 ;  /* 0x0000000c100b7223 */ /* 0x040fe2000000000b */
[----:B------:R-:W-:Y:S01]  /*9560*/  FFMA R12, R16, R18, R13 ;  /* 0x00000012100c7223 */ /* 0x000fe2000000000d */
[----:B------:R-:W-:Y:S02]  /*9570*/  HADD2.F32 R18, -RZ, R17.H0_H0 ;  /* 0x20000011ff127230 */ /* 0x000fe40000004100 */
[C---:B-----5:R-:W-:Y:S02]  /*9580*/  FMUL R13, R2.reuse, R31 ;  /* 0x0000001f020d7220 */ /* 0x060fe40000400000 */
[----:B------:R-:W3:Y:S01]  /*9590*/  LDL.LU R31, [R1+0x6c] ;  /* 0x00006c00011f7983 */ /* 0x000ee20000300800 */
[----:B------:R-:W-:-:S03]  /*95a0*/  FMUL R17, R2, R29 ;  /* 0x0000001d02117220 */ /* 0x000fc60000400000 */
[----:B------:R-:W4:Y:S01]  /*95b0*/  LDL.LU R29, [R1+0x70] ;  /* 0x00007000011d7983 */ /* 0x000f220000300800 */
[--C-:B------:R-:W-:Y:S02]  /*95c0*/  HADD2.F32 R20, -RZ, R14.reuse.H0_H0 ;  /* 0x2000000eff147230 */ /* 0x100fe40000004100 */
[C---:B------:R-:W-:Y:S01]  /*95d0*/  FMUL R15, R2.reuse, R15 ;  /* 0x0000000f020f7220 */ /* 0x040fe20000400000 */
[----:B------:R-:W-:Y:S02]  /*95e0*/  HADD2.F32 R14, -RZ, R14.H1_H1 ;  /* 0x3000000eff0e7230 */ /* 0x000fe40000004100 */
[----:B------:R-:W-:Y:S01]  /*95f0*/  FMUL R19, R2, R19 ;  /* 0x0000001302137220 */ /* 0x000fe20000400000 */
[C---:B------:R-:W-:Y:S01]  /*9600*/  FFMA R15, R16.reuse, R20, R15 ;  /* 0x00000014100f7223 */ /* 0x040fe2000000000f */
[----:B------:R-:W-:Y:S01]  /*9610*/  F2FP.F16.E4M3.UNPACK_B R20, R3.H1 ;  /* 0x00000003ff14723e */ /* 0x000fe200030006ff */
[C---:B------:R-:W-:Y:S01]  /*9620*/  FFMA R17, R16.reuse, R18, R17 ;  /* 0x0000001210117223 */ /* 0x040fe20000000011 */
[C---:B------:R-:W-:Y:S01]  /*9630*/  FFMA R18, R16.reuse, R22, R19 ;  /* 0x0000001610127223 */ /* 0x040fe20000000013 */
[----:B------:R-:W-:Y:S01]  /*9640*/  FFMA R14, R16, R14, R13 ;  /* 0x0000000e100e7223 */ /* 0x000fe2000000000d */
[----:B------:R-:W-:Y:S01]  /*9650*/  F2FP.F16.E4M3.UNPACK_B R23, R4 ;  /* 0x00000004ff17723e */ /* 0x000fe200020006ff */
[----:B------:R-:W-:-:S02]  /*9660*/  HADD2.F32 R22, -RZ, R20.H0_H0 ;  /* 0x20000014ff167230 */ /* 0x000fc40000004100 */
[C---:B------:R-:W-:Y:S01]  /*9670*/  FMUL R13, R2.reuse, R32 ;  /* 0x00000020020d7220 */ /* 0x040fe20000400000 */
[----:B------:R-:W-:Y:S02]  /*9680*/  HADD2.F32 R20, -RZ, R20.H1_H1 ;  /* 0x30000014ff147230 */ /* 0x000fe40000004100 */
[----:B------:R-:W-:Y:S01]  /*9690*/  FMUL R19, R2, R26 ;  /* 0x0000001a02137220 */ /* 0x000fe20000400000 */
[--C-:B------:R-:W-:Y:S02]  /*96a0*/  HADD2.F32 R26, -RZ, R23.reuse.H0_H0 ;  /* 0x20000017ff1a7230 */ /* 0x100fe40000004100 */
[----:B------:R-:W-:Y:S01]  /*96b0*/  FFMA R13, R16, R22, R13 ;  /* 0x00000016100d7223 */ /* 0x000fe2000000000d */
[----:B--2---:R-:W-:Y:S01]  /*96c0*/  FMUL R21, R2, R21 ;  /* 0x0000001502157220 */ /* 0x004fe20000400000 */
[----:B------:R-:W-:Y:S01]  /*96d0*/  F2FP.F16.E4M3.UNPACK_B R24, R4.H1 ;  /* 0x00000004ff18723e */ /* 0x000fe200030006ff */
[----:B------:R-:W-:Y:S01]  /*96e0*/  FFMA R20, R16, R20, R19 ;  /* 0x0000001410147223 */ /* 0x000fe20000000013 */
[----:B------:R-:W-:-:S02]  /*96f0*/  HADD2.F32 R22, -RZ, R23.H1_H1 ;  /* 0x30000017ff167230 */ /* 0x000fc40000004100 */
[----:B------:R-:W-:Y:S01]  /*9700*/  FMUL R19, R2, R30 ;  /* 0x0000001e02137220 */ /* 0x000fe20000400000 */
[----:B------:R-:W-:Y:S01]  /*9710*/  FFMA R21, R16, R26, R21 ;  /* 0x0000001a10157223 */ /* 0x000fe20000000015 */
[--C-:B------:R-:W-:Y:S02]  /*9720*/  HADD2.F32 R26, -RZ, R24.reuse.H0_H0 ;  /* 0x20000018ff1a7230 */ /* 0x100fe40000004100 */
[----:B------:R-:W-:Y:S01]  /*9730*/  FMUL R23, R2, R28 ;  /* 0x0000001c02177220 */ /* 0x000fe20000400000 */
[----:B------:R-:W-:Y:S01]  /*9740*/  FFMA R22, R16, R22, R19 ;  /* 0x0000001610167223 */ /* 0x000fe20000000013 */
[-C--:B------:R-:W-:Y:S01]  /*9750*/  F2FP.F16.E4M3.UNPACK_B R27, R5.reuse ;  /* 0x00000005ff1b723e */ /* 0x080fe200020006ff */
[----:B------:R-:W-:Y:S01]  /*9760*/  HADD2.F32 R24, -RZ, R24.H1_H1 ;  /* 0x30000018ff187230 */ /* 0x000fe20000004100 */
[----:B------:R-:W-:Y:S01]  /*9770*/  F2FP.F16.E4M3.UNPACK_B R19, R5.H1 ;  /* 0x00000005ff13723e */ /* 0x000fe200030006ff */
[----:B------:R-:W-:Y:S01]  /*9780*/  FMUL R25, R2, R25 ;  /* 0x0000001902197220 */ /* 0x000fe20000400000 */
[----:B------:R-:W-:Y:S01]  /*9790*/  FFMA R23, R16, R26, R23 ;  /* 0x0000001a10177223 */ /* 0x000fe20000000017 */
[----:B------:R-:W-:-:S02]  /*97a0*/  HADD2.F32 R26, -RZ, R27.H0_H0 ;  /* 0x2000001bff1a7230 */ /* 0x000fc40000004100 */
[--C-:B------:R-:W-:Y:S02]  /*97b0*/  HADD2.F32 R30, -RZ, R19.reuse.H0_H0 ;  /* 0x20000013ff1e7230 */ /* 0x100fe40000004100 */
[----:B------:R-:W-:Y:S01]  /*97c0*/  FFMA R24, R16, R24, R25 ;  /* 0x0000001810187223 */ /* 0x000fe20000000019 */
[----:B------:R-:W-:Y:S02]  /*97d0*/  HADD2.F32 R32, -RZ, R19.H1_H1 ;  /* 0x30000013ff207230 */ /* 0x000fe40000004100 */
[C---:B------:R-:W-:Y:S01]  /*97e0*/  FMUL R19, R2.reuse, R34 ;  /* 0x0000002202137220 */ /* 0x040fe20000400000 */
[----:B------:R-:W-:Y:S02]  /*97f0*/  HADD2.F32 R28, -RZ, R27.H1_H1 ;  /* 0x3000001bff1c7230 */ /* 0x000fe40000004100 */
[----:B------:R-:W-:Y:S01]  /*9800*/  FMUL R25, R2, R33 ;  /* 0x0000002102197220 */ /* 0x000fe20000400000 */
[----:B------:R-:W-:-:S03]  /*9810*/  FFMA R19, R16, R26, R19 ;  /* 0x0000001a10137223 */ /* 0x000fc60000000013 */
[----:B------:R-:W-:Y:S01]  /*9820*/  FFMA R26, R16, R28, R25 ;  /* 0x0000001c101a7223 */ /* 0x000fe20000000019 */
[----:B------:R-:W-:Y:S02]  /*9830*/  F2FP.SATFINITE.RELU.E4M3.F32.PACK_AB_MERGE_C R11, R12, R11, RZ ;  /* 0x0000000b0c0b723e */ /* 0x000fe400048078ff */
[----:B------:R-:W-:Y:S02]  /*9840*/  F2FP.SATFINITE.RELU.E4M3.F32.PACK_AB_MERGE_C R15, R14, R15, RZ ;  /* 0x0000000f0e0f723e */ /* 0x000fe400048078ff */
[----:B------:R-:W-:Y:S02]  /*9850*/  F2FP.SATFINITE.RELU.E4M3.F32.PACK_AB_MERGE_C R17, R18, R17, RZ ;  /* 0x000000111211723e */ /* 0x000fe400048078ff */
[----:B------:R-:W-:Y:S02]  /*9860*/  F2FP.SATFINITE.RELU.E4M3.F32.PACK_AB_MERGE_C R13, R20, R13, RZ ;  /* 0x0000000d140d723e */ /* 0x000fe400048078ff */
[----:B------:R-:W-:Y:S02]  /*9870*/  F2FP.SATFINITE.RELU.E4M3.F32.PACK_AB_MERGE_C R21, R22, R21, RZ ;  /* 0x000000151615723e */ /* 0x000fe400048078ff */
[----:B------:R-:W-:-:S02]  /*9880*/  F2FP.SATFINITE.RELU.E4M3.F32.PACK_AB_MERGE_C R23, R24, R23, RZ ;  /* 0x000000171817723e */ /* 0x000fc400048078ff */
[----:B------:R-:W-:Y:S01]  /*9890*/  F2FP.SATFINITE.RELU.E4M3.F32.PACK_AB_MERGE_C R19, R26, R19, RZ ;  /* 0x000000131a13723e */ /* 0x000fe200048078ff */
[C---:B---3--:R-:W-:Y:S01]  /*98a0*/  FMUL R27, R2.reuse, R31 ;  /* 0x0000001f021b7220 */ /* 0x048fe20000400000 */
[----:B----4-:R-:W-:-:S03]  /*98b0*/  FMUL R29, R2, R29 ;  /* 0x0000001d021d7220 */ /* 0x010fc60000400000 */
[C---:B------:R-:W-:Y:S01]  /*98c0*/  FFMA R27, R16.reuse, R30, R27 ;  /* 0x0000001e101b7223 */ /* 0x040fe2000000001b */
[----:B------:R-:W-:-:S05]  /*98d0*/  FFMA R28, R16, R32, R29 ;  /* 0x00000020101c7223 */ /* 0x000fca000000001d */
[----:B------:R-:W-:Y:S01]  /*98e0*/  F2FP.SATFINITE.RELU.E4M3.F32.PACK_AB_MERGE_C R27, R28, R27, RZ ;  /* 0x0000001b1c1b723e */ /* 0x000fe200048078ff */
[----:B------:R-:W-:Y:S06]  /*98f0*/  @P1 BRA `(.L_x_110) ;  /* 0x0000000000041947 */ /* 0x000fec0003800000 */
[----:B------:R-:W-:-:S04]  /*9900*/  DEPBAR.LE SB0, 0x1 ;  /* 0x000080400000791a */ /* 0x000fc80000000000 */
.L_x_110:
        /* <DEDUP_REMOVED lines=27> */
.L_x_112:
[----:B------:R-:W-:Y:S05]  /*9ac0*/  BSYNC B0 ;  /* 0x0000000000007941 */ /* 0x000fea0003800000 */
.L_x_111:
[----:B------:R-:W-:Y:S04]  /*9ad0*/  BSSY B0, `(.L_x_113) ;  /* 0x000003c000007945 */ /* 0x000fe80003800000 */
[----:B------:R-:W-:Y:S05]  /*9ae0*/  @P0 BRA `(.L_x_114) ;  /* 0x0000000000e80947 */ /* 0x000fea0003800000 */
[----:B------:R-:W-:-:S05]  /*9af0*/  IMAD.U32 R11, RZ, RZ, UR50 ;  /* 0x00000032ff0b7e24 */ /* 0x000fca000f8e00ff */
[----:B------:R-:W-:-:S13]  /*9b00*/  ISETP.NE.AND P2, PT, R11, 0x3, PT ;  /* 0x000000030b00780c */ /* 0x000fda0003f45270 */
[----:B------:R-:W-:Y:S05]  /*9b10*/  @!P2 BRA `(.L_x_115) ;  /* 0x000000000004a947 */ /* 0x000fea0003800000 */
[----:B------:R-:W-:Y:S01]  /*9b20*/  BPT.TRAP 0x1 ;  /* 0x000000040000795c */ /* 0x000fe20000300000 */
.L_x_115:
[----:B------:R-:W2:Y:S04]  /*9b30*/  LDL R12, [R1+0xb8] ;  /* 0x0000b800010c7983 */ /* 0x000ea80000100800 */
[----:B------:R-:W3:Y:S01]  /*9b40*/  LDL R11, [R1+0xb4] ;  /* 0x0000b400010b7983 */ /* 0x000ee20000100800 */
[----:B------:R-:W-:Y:S01]  /*9b50*/  BSSY B1, `(.L_x_116) ;  /* 0x0000005000017945 */ /* 0x000fe20003800000 */
[----:B--2---:R-:W-:Y:S02]  /*9b60*/  SHF.L.U32 R12, R12, 0x1f, RZ ;  /* 0x0000001f0c0c7819 */ /* 0x004fe400000006ff */
[----:B---3--:R-:W-:-:S04]  /*9b70*/  LEA R11, R11, UR51, 0x3 ;  /* 0x000000330b0b7c11 */ /* 0x008fc8000f8e18ff */
[----:B------:R-:W2:Y:S02]  /*9b80*/  SYNCS.PHASECHK.TRANS64.TRYWAIT P3, [R11+URZ+0x80], R12 ;  /* 0x0000800c0b0075a7 */ /* 0x000ea4000806017f */
[----:B--2---:R-:W-:Y:S05]  /*9b90*/  @!P3 BRA `(.L_x_117) ;  /* 0x0000004c00fcb947 */ /* 0x004fea0003800000 */
.L_x_245:
[----:B------:R-:W-:Y:S05]  /*9ba0*/  BSYNC B1 ;  /* 0x0000000000017941 */ /* 0x000fea0003800000 */
.L_x_116:
[----:B------:R-:W-:Y:S04]  /*9bb0*/  BSSY B1, `(.L_x_118) ;  /* 0x0000012000017945 */ /* 0x000fe80003800000 */
[----:B------:R-:W-:Y:S05]  /*9bc0*/  @P4 BRA `(.L_x_119) ;  /* 0x0000000000404947 */ /* 0x000fea0003800000 */
[----:B------:R-:W3:Y:S02]  /*9bd0*/  LDL R13, [R1+0xb4] ;  /* 0x0000b400010d7983 */ /* 0x000ee40000100800 */
[----:B---3--:R-:W-:-:S04]  /*9be0*/  LEA R15, R13, R6, 0xc ;  /* 0x000000060d0f7211 */ /* 0x008fc800078e60ff */
[----:B------:R-:W-:Y:S01]  /*9bf0*/  IADD3 R0, R15, UR51, RZ ;  /* 0x000000330f007c10 */ /* 0x000fe2000fffe0ff */
[----:B------:R-:W-:Y:S04]  /*9c00*/  LDS.U16 R3, [R15+UR51+0x100] ;  /* 0x000100330f037984 */ /* 0x000fe80008000400 */
[----:B------:R-:W-:Y:S01]  /*9c10*/  IMAD.IADD R17, R0, 0x1, R7 ;  /* 0x0000000100117824 */ /* 0x000fe200078e0207 */
        /* <DEDUP_REMOVED lines=11> */
.L_x_119:
[----:B------:R-:W-:Y:S05]  /*9cd0*/  BSYNC B1 ;  /* 0x0000000000017941 */ /* 0x000fea0003800000 */
.L_x_118:
        /* <DEDUP_REMOVED lines=8> */
.L_x_120:
[----:B------:R-:W4:Y:S04]  /*9d60*/  LDL.LU R13, [R1+0xb4] ;  /* 0x0000b400010d7983 */ /* 0x000f280000300800 */
[----:B------:R-:W5:Y:S01]  /*9d70*/  LDL.LU R14, [R1+0xb8] ;  /* 0x0000b800010e7983 */ /* 0x000f620000300800 */
[C---:B--2---:R-:W-:Y:S02]  /*9d80*/  LEA R11, R10.reuse, UR51, 0x3 ;  /* 0x000000330a0b7c11 */ /* 0x044fe4000f8e18ff */
[----:B-1----:R-:W-:Y:S01]  /*9d90*/  IADD3 R10, R10, 0x1, RZ ;  /* 0x000000010a0a7810 */ /* 0x002fe20007ffe0ff */
[----:B------:R-:W1:Y:S01]  /*9da0*/  S2R R12, SR_CgaCtaId ;  /* 0x00000000000c7919 */ /* 0x000e620000008800 */
[----:B------:R-:W-:Y:S02]  /*9db0*/  IADD3 R11, R11, 0xa0, RZ ;  /* 0x000000a00b0b7810 */ /* 0x000fe40007ffe0ff */
[----:B------:R-:W-:-:S04]  /*9dc0*/  ISETP.NE.AND P2, PT, R10, 0x4, PT ;  /* 0x000000040a00780c */ /* 0x000fc80003f45270 */
[----:B------:R-:W-:Y:S02]  /*9dd0*/  SEL R10, R10, RZ, P2 ;  /* 0x000000ff0a0a7207 */ /* 0x000fe40001000000 */
[----:B-1----:R-:W-:Y:S02]  /*9de0*/  PRMT R11, R12, 0x654, R11 ;  /* 0x000006540c0b7816 */ /* 0x002fe4000000000b */
[----:B------:R-:W-:Y:S02]  /*9df0*/  SEL R12, RZ, 0x1, P2 ;  /* 0x00000001ff0c7807 */ /* 0x000fe40001000000 */
[----:B---3--:R4:W-:Y:S02]  /*9e00*/  SYNCS.ARRIVE.TRANS64.RED.A1T0 RZ, [R11+URZ], RZ ;  /* 0x000000ff0bff79a7 */ /* 0x0089e4000810043f */
[----:B------:R-:W-:Y:S01]  /*9e10*/  LOP3.LUT R9, R9, R12, RZ, 0x3c, !PT ;  /* 0x0000000c09097212 */ /* 0x000fe200078e3cff */
[----:B----4-:R-:W-:-:S05]  /*9e20*/  VIADD R11, R13, 0x1 ;  /* 0x000000010d0b7836 */ /* 0x010fca0000000000 */
[----:B------:R-:W-:-:S04]  /*9e30*/  ISETP.NE.AND P3, PT, R11, 0x4, PT ;  /* 0x000000040b00780c */ /* 0x000fc80003f65270 */
[----:B------:R-:W-:Y:S02]  /*9e40*/  SEL R13, RZ, 0x1, P3 ;  /* 0x00000001ff0d7807 */ /* 0x000fe40001800000 */
[----:B------:R-:W-:Y:S02]  /*9e50*/  SEL R11, R11, RZ, P3 ;  /* 0x000000ff0b0b7207 */ /* 0x000fe40001800000 */
[----:B-----5:R-:W-:-:S03]  /*9e60*/  LOP3.LUT R14, R14, R13, RZ, 0x3c, !PT ;  /* 0x0000000d0e0e7212 */ /* 0x020fc600078e3cff */
[----:B------:R2:W-:Y:S04]  /*9e70*/  STL [R1+0xb4], R11 ;  /* 0x0000b40b01007387 */ /* 0x0005e80000100800 */
[----:B------:R2:W-:Y:S02]  /*9e80*/  STL [R1+0xb8], R14 ;  /* 0x0000b80e01007387 */ /* 0x0005e40000100800 */
.L_x_114:
[----:B------:R-:W-:Y:S05]  /*9e90*/  BSYNC B0 ;  /* 0x0000000000007941 */ /* 0x000fea0003800000 */
.L_x_113:
        /* <DEDUP_REMOVED lines=66> */
.L_x_121:
        /* <DEDUP_REMOVED lines=27> */
.L_x_123:
[----:B------:R-:W-:Y:S05]  /*a470*/  BSYNC B0 ;  /* 0x0000000000007941 */ /* 0x000fea0003800000 */
.L_x_122:
[----:B------:R-:W-:Y:S04]  /*a480*/  BSSY B0, `(.L_x_124) ;  /* 0x0000033000007945 */ /* 0x000fe80003800000 */
[----:B------:R-:W-:Y:S05]  /*a490*/  @P0 BRA `(.L_x_125) ;  /* 0x0000000000c40947 */ /* 0x000fea0003800000 */
[----:B------:R-:W-:-:S04]  /*a4a0*/  MOV R11, UR50 ;  /* 0x00000032000b7c02 */ /* 0x000fc80008000f00 */
[----:B------:R-:W-:-:S13]  /*a4b0*/  ISETP.NE.AND P2, PT, R11, 0x3, PT ;  /* 0x000000030b00780c */ /* 0x000fda0003f45270 */
[----:B------:R-:W-:Y:S05]  /*a4c0*/  @!P2 BRA `(.L_x_126) ;  /* 0x000000000004a947 */ /* 0x000fea0003800000 */
[----:B------:R-:W-:Y:S01]  /*a4d0*/  BPT.TRAP 0x1 ;  /* 0x000000040000795c */ /* 0x000fe20000300000 */
.L_x_126:
[----:B------:R-:W2:Y:S04]  /*a4e0*/  LDL R12, [R1+0xb4] ;  /* 0x0000b400010c7983 */ /* 0x000ea80000100800 */
[----:B------:R-:W3:Y:S01]  /*a4f0*/  LDL.LU R11, [R1+0xb8] ;  /* 0x0000b800010b7983 */ /* 0x000ee20000300800 */
[----:B------:R-:W-:Y:S01]  /*a500*/  BSSY B1, `(.L_x_127) ;  /* 0x0000005000017945 */ /* 0x000fe20003800000 */
[----:B--2---:R-:W-:Y:S02]  /*a510*/  LEA R12, R12, UR51, 0x3 ;  /* 0x000000330c0c7c11 */ /* 0x004fe4000f8e18ff */
[----:B---3--:R-:W-:-:S04]  /*a520*/  SHF.L.U32 R11, R11, 0x1f, RZ ;  /* 0x0000001f0b0b7819 */ /* 0x008fc800000006ff */
[----:B------:R-:W2:Y:S02]  /*a530*/  SYNCS.PHASECHK.TRANS64.TRYWAIT P0, [R12+URZ+0x80], R11 ;  /* 0x0000800b0c0075a7 */ /* 0x000ea4000800017f */
[----:B--2---:R-:W-:Y:S05]  /*a540*/  @!P0 BRA `(.L_x_128) ;  /* 0x0000004400a48947 */ /* 0x004fea0003800000 */
.L_x_246:
[----:B------:R-:W-:Y:S05]  /*a550*/  BSYNC B1 ;  /* 0x0000000000017941 */ /* 0x000fea0003800000 */
.L_x_127:
[----:B------:R-:W-:Y:S04]  /*a560*/  BSSY B1, `(.L_x_129) ;  /* 0x0000012000017945 */ /* 0x000fe80003800000 */
[----:B------:R-:W-:Y:S05]  /*a570*/  @P4 BRA `(.L_x_130) ;  /* 0x0000000000404947 */ /* 0x000fea0003800000 */
[----:B------:R-:W3:Y:S02]  /*a580*/  LDL.LU R13, [R1+0xb4] ;  /* 0x0000b400010d7983 */ /* 0x000ee40000300800 */
[----:B---3--:R-:W-:-:S05]  /*a590*/  LEA R0, R13, R6, 0xc ;  /* 0x000000060d007211 */ /* 0x008fca00078e60ff */
[----:B------:R-:W-:Y:S01]  /*a5a0*/  VIADD R4, R0, UR51 ;  /* 0x0000003300047c36 */ /* 0x000fe20008000000 */
[----:B------:R-:W-:Y:S04]  /*a5b0*/  LDS.U16 R3, [R0+UR51+0x200] ;  /* 0x0002003300037984 */ /* 0x000fe80008000400 */
[----:B------:R-:W-:Y:S01]  /*a5c0*/  IADD3 R13, R7, R4, RZ ;  /* 0x00000004070d7210 */ /* 0x000fe20007ffe0ff */
[----:B------:R-:W-:Y:S04]  /*a5d0*/  LDS.U16 R5, [R0+UR51+0x208] ;  /* 0x0002083300057984 */ /* 0x000fe80008000400 */
[----:B------:R-:W3:Y:S04]  /*a5e0*/  LDS.U16 R4, [R0+UR51+0x100] ;  /* 0x0001003300047984 */ /* 0x000ee80008000400 */
[----:B--2---:R3:W2:Y:S04]  /*a5f0*/  LDS.U16 R12, [R0+UR51+0x108] ;  /* 0x00010833000c7984 */ /* 0x0046a80008000400 */
[----:B------:R-:W-:Y:S04]  /*a600*/  LDS.U16 R7, [R13+0x200] ;  /* 0x000200000d077984 */ /* 0x000fe80000000400 */
[----:B------:R-:W4:Y:S04]  /*a610*/  LDS.U16 R14, [R13+0x100] ;  /* 0x000100000d0e7984 */ /* 0x000f280000000400 */
[----:B------:R-:W-:Y:S04]  /*a620*/  LDS.U16 R11, [R13+0x208] ;  /* 0x000208000d0b7984 */ /* 0x000fe80000000400 */
[----:B------:R-:W5:Y:S01]  /*a630*/  LDS.U16 R18, [R13+0x108] ;  /* 0x000108000d127984 */ /* 0x000f620000000400 */
[----:B---3--:R-:W-:-:S02]  /*a640*/  PRMT R0, R4, 0x5410, R3 ;  /* 0x0000541004007816 */ /* 0x008fc40000000003 */
[----:B--2---:R-:W-:Y:S02]  /*a650*/  PRMT R3, R12, 0x5410, R5 ;  /* 0x000054100c037816 */ /* 0x004fe40000000005 */
[----:B----4-:R-:W-:Y:S02]  /*a660*/  PRMT R4, R14, 0x5410, R7 ;  /* 0x000054100e047816 */ /* 0x010fe40000000007 */
[----:B-----5:R-:W-:-:S07]  /*a670*/  PRMT R5, R18, 0x5410, R11 ;  /* 0x0000541012057816 */ /* 0x020fce000000000b */
.L_x_130:
[----:B------:R-:W-:Y:S05]  /*a680*/  BSYNC B1 ;  /* 0x0000000000017941 */ /* 0x000fea0003800000 */
.L_x_129:
        /* <DEDUP_REMOVED lines=8> */
.L_x_131:
[----:B--2---:R-:W2:Y:S01]  /*a710*/  S2R R12, SR_CgaCtaId ;  /* 0x00000000000c7919 */ /* 0x004ea20000008800 */
[C---:B------:R-:W-:Y:S01]  /*a720*/  LEA R7, R10.reuse, UR51, 0x3 ;  /* 0x000000330a077c11 */ /* 0x040fe2000f8e18ff */
[----:B-1----:R-:W-:-:S03]  /*a730*/  VIADD R10, R10, 0x1 ;  /* 0x000000010a0a7836 */ /* 0x002fc60000000000 */
[----:B------:R-:W-:Y:S02]  /*a740*/  IADD3 R7, R7, 0xa0, RZ ;  /* 0x000000a007077810 */ /* 0x000fe40007ffe0ff */
[----:B------:R-:W-:-:S04]  /*a750*/  ISETP.NE.AND P0, PT, R10, 0x4, PT ;  /* 0x000000040a00780c */ /* 0x000fc80003f05270 */
[----:B------:R-:W-:Y:S02]  /*a760*/  SEL R10, R10, RZ, P0 ;  /* 0x000000ff0a0a7207 */ /* 0x000fe40000000000 */
[----:B--2---:R-:W-:Y:S02]  /*a770*/  PRMT R7, R12, 0x654, R7 ;  /* 0x000006540c077816 */ /* 0x004fe40000000007 */
[----:B------:R-:W-:Y:S02]  /*a780*/  SEL R12, RZ, 0x1, P0 ;  /* 0x00000001ff0c7807 */ /* 0x000fe40000000000 */
[----:B---3--:R2:W-:Y:S02]  /*a790*/  SYNCS.ARRIVE.TRANS64.RED.A1T0 RZ, [R7+URZ], RZ ;  /* 0x000000ff07ff79a7 */ /* 0x0085e4000810043f */
[----:B------:R-:W-:-:S07]  /*a7a0*/  LOP3.LUT R9, R9, R12, RZ, 0x3c, !PT ;  /* 0x0000000c09097212 */ /* 0x000fce00078e3cff */
.L_x_125:
[----:B------:R-:W-:Y:S05]  /*a7b0*/  BSYNC B0 ;  /* 0x0000000000007941 */ /* 0x000fea0003800000 */
.L_x_124:
[----:B------:R-:W3:Y:S04]  /*a7c0*/  LDL.LU R14, [R1+0x74] ;  /* 0x00007400010e7983 */ /* 0x000ee80000300800 */
[----:B------:R-:W4:Y:S04]  /*a7d0*/  LDL.LU R13, [R1+0x78] ;  /* 0x00007800010d7983 */ /* 0x000f280000300800 */
[----:B------:R-:W5:Y:S04]  /*a7e0*/  LDL.LU R18, [R1+0x7c] ;  /* 0x00007c0001127983 */ /* 0x000f680000300800 */
[----:B------:R-:W5:Y:S04]  /*a7f0*/  LDL.LU R17, [R1+0x80] ;  /* 0x0000800001117983 */ /* 0x000f680000300800 */
[----:B------:R-:W5:Y:S01]  /*a800*/  LDL.LU R25, [R1+0x84] ;  /* 0x0000840001197983 */ /* 0x000f620000300800 */
[----:B--2---:R-:W-:-:S03]  /*a810*/  F2FP.F16.E4M3.UNPACK_B R7, R0 ;  /* 0x00000000ff07723e */ /* 0x004fc600020006ff */
[----:B------:R-:W2:Y:S04]  /*a820*/  LDL.LU R20, [R1+0x88] ;  /* 0x0000880001147983 */ /* 0x000ea80000300800 */
[----:B------:R-:W2:Y:S01]  /*a830*/  LDL.LU R19, [R1+0x8c] ;  /* 0x00008c0001137983 */ /* 0x000ea20000300800 */
[----:B------:R-:W-:-:S03]  /*a840*/  HADD2.F32 R11, -RZ, R7.H0_H0 ;  /* 0x20000007ff0b7230 */ /* 0x000fc60000004100 */
[----:B------:R-:W2:Y:S01]  /*a850*/  LDL.LU R29, [R1+0x90] ;  /* 0x00009000011d7983 */ /* 0x000ea20000300800 */
[----:B------:R-:W-:Y:S01]  /*a860*/  HADD2.F32 R7, -RZ, R7.H1_H1 ;  /* 0x30000007ff077230 */ /* 0x000fe20000004100 */
[----:B------:R-:W-:Y:S02]  /*a870*/  F2FP.F16.E4M3.UNPACK_B R0, R0.H1 ;  /* 0x00000000ff00723e */ /* 0x000fe400030006ff */
[----:B------:R-:W2:Y:S04]  /*a880*/  LDL.LU R22, [R1+0x94] ;  /* 0x0000940001167983 */ /* 0x000ea80000300800 */
[----:B------:R-:W2:Y:S04]  /*a890*/  LDL.LU R21, [R1+0x98] ;  /* 0x0000980001157983 */ /* 0x000ea80000300800 */
[----:B------:R-:W2:Y:S04]  /*a8a0*/  LDL.LU R24, [R1+0x9c] ;  /* 0x00009c0001187983 */ /* 0x000ea80000300800 */
[----:B------:R-:W2:Y:S01]  /*a8b0*/  LDL.LU R23, [R1+0xa0] ;  /* 0x0000a00001177983 */ /* 0x000ea20000300800 */
[C---:B---3--:R-:W-:Y:S01]  /*a8c0*/  FMUL R15, R2.reuse, R14 ;  /* 0x0000000e020f7220 */ /* 0x048fe20000400000 */
[----:B----4-:R-:W-:Y:S01]  /*a8d0*/  FMUL R14, R2, R13 ;  /* 0x0000000d020e7220 */ /* 0x010fe20000400000 */
[----:B------:R-:W-:-:S03]  /*a8e0*/  HADD2.F32 R13, -RZ, R0.H0_H0 ;  /* 0x20000000ff0d7230 */ /* 0x000fc60000004100 */
[----:B------:R-:W-:Y:S01]  /*a8f0*/  FFMA R14, R16, R7, R14 ;  /* 0x00000007100e7223 */ /* 0x000fe2000000000e */
[----:B------:R-:W-:Y:S02]  /*a900*/  HADD2.F32 R7, -RZ, R0.H1_H1 ;  /* 0x30000000ff077230 */ /* 0x000fe40000004100 */
[C---:B-----5:R-:W-:Y:S02]  /*a910*/  FMUL R0, R2.reuse, R25 ;  /* 0x0000001902007220 */ /* 0x060fe40000400000 */
[----:B------:R-:W3:Y:S04]  /*a920*/  LDL.LU R25, [R1+0xa4] ;  /* 0x0000a40001197983 */ /* 0x000ee80000300800 */
[----:B------:R-:W4:Y:S04]  /*a930*/  LDL.LU R28, [R1+0xa8] ;  /* 0x0000a800011c7983 */ /* 0x000f280000300800 */
[----:B------:R-:W5:Y:S04]  /*a940*/  LDL.LU R27, [R1+0xac] ;  /* 0x0000ac00011b7983 */ /* 0x000f680000300800 */
[----:B------:R-:W5:Y:S01]  /*a950*/  LDL.LU R26, [R1+0xb0] ;  /* 0x0000b000011a7983 */ /* 0x000f620000300800 */
[----:B------:R-:W-:Y:S01]  /*a960*/  F2FP.F16.E4M3.UNPACK_B R12, R3 ;  /* 0x00000003ff0c723e */ /* 0x000fe200020006ff */
[----:B------:R-:W-:Y:S01]  /*a970*/  FMUL R18, R2, R18 ;  /* 0x0000001202127220 */ /* 0x000fe20000400000 */
[----:B------:R-:W-:-:S03]  /*a980*/  FFMA R15, R16, R11, R15 ;  /* 0x0000000b100f7223 */ /* 0x000fc6000000000f */
[--C-:B------:R-:W-:Y:S02]  /*a990*/  HADD2.F32 R11, -RZ, R12.reuse.H0_H0 ;  /* 0x2000000cff0b7230 */ /* 0x100fe40000004100 */
[----:B------:R-:W-:Y:S01]  /*a9a0*/  FFMA R18, R16, R13, R18 ;  /* 0x0000000d10127223 */ /* 0x000fe20000000012 */
[----:B------:R-:W-:Y:S02]  /*a9b0*/  HADD2.F32 R13, -RZ, R12.H1_H1 ;  /* 0x3000000cff0d7230 */ /* 0x000fe40000004100 */
[----:B------:R-:W-:Y:S01]  /*a9c0*/  FMUL R17, R2, R17 ;  /* 0x0000001102117220 */ /* 0x000fe20000400000 */
[----:B------:R-:W-:Y:S01]  /*a9d0*/  F2FP.F16.E4M3.UNPACK_B R3, R3.H1 ;  /* 0x00000003ff03723e */ /* 0x000fe200030006ff */
[----:B------:R-:W-:Y:S01]  /*a9e0*/  FFMA R12, R16, R11, R0 ;  /* 0x0000000b100c7223 */ /* 0x000fe20000000000 */
[----:B------:R-:W-:Y:S01]  /*a9f0*/  F2FP.F16.E4M3.UNPACK_B R0, R4 ;  /* 0x00000004ff00723e */ /* 0x000fe200020006ff */
[----:B--2---:R-:W-:Y:S01]  /*aa00*/  FMUL R20, R2, R20 ;  /* 0x0000001402147220 */ /* 0x004fe20000400000 */
[----:B------:R-:W-:Y:S01]  /*aa10*/  FFMA R17, R16, R7, R17 ;  /* 0x0000000710117223 */ /* 0x000fe20000000011 */
[----:B------:R-:W-:-:S02]  /*aa20*/  HADD2.F32 R7, -RZ, R3.H0_H0 ;  /* 0x20000003ff077230 */ /* 0x000fc40000004100 */
[----:B------:R-:W-:Y:S01]  /*aa30*/  FMUL R19, R2, R19 ;  /* 0x0000001302137220 */ /* 0x000fe20000400000 */
[----:B------:R-:W-:Y:S01]  /*aa40*/  FFMA R13, R16, R13, R20 ;  /* 0x0000000d100d7223 */ /* 0x000fe20000000014 */
[----:B------:R-:W-:Y:S02]  /*aa50*/  HADD2.F32 R3, -RZ, R3.H1_H1 ;  /* 0x30000003ff037230 */ /* 0x000fe40000004100 */
[C---:B------:R-:W-:Y:S01]  /*aa60*/  FMUL R20, R2.reuse, R29 ;  /* 0x0000001d02147220 */ /* 0x040fe20000400000 */
[--C-:B------:R-:W-:Y:S02]  /*aa70*/  HADD2.F32 R11, -RZ, R0.reuse.H0_H0 ;  /* 0x20000000ff0b7230 */ /* 0x100fe40000004100 */
[----:B------:R-:W-:Y:S01]  /*aa80*/  FMUL R22, R2, R22 ;  /* 0x0000001602167220 */ /* 0x000fe20000400000 */
[----:B------:R-:W-:Y:S01]  /*aa90*/  F2FP.F16.E4M3.UNPACK_B R4, R4.H1 ;  /* 0x00000004ff04723e */ /* 0x000fe200030006ff */
[C---:B------:R-:W-:Y:S01]  /*aaa0*/  FFMA R19, R16.reuse, R7, R19 ;  /* 0x0000000710137223 */ /* 0x040fe20000000013 */
[C---:B------:R-:W-:Y:S01]  /*aab0*/  FFMA R20, R16.reuse, R3, R20 ;  /* 0x0000000310147223 */ /* 0x040fe20000000014 */
[----:B------:R-:W-:Y:S01]  /*aac0*/  FFMA R22, R16, R11, R22 ;  /* 0x0000000b10167223 */ /* 0x000fe20000000016 */
[----:B------:R-:W-:Y:S01]  /*aad0*/  HADD2.F32 R3, -RZ, R0.H1_H1 ;  /* 0x30000000ff037230 */ /* 0x000fe20000004100 */
[----:B------:R-:W-:Y:S01]  /*aae0*/  F2FP.F16.E4M3.UNPACK_B R0, R5 ;  /* 0x00000005ff00723e */ /* 0x000fe200020006ff */
[----:B------:R-:W-:-:S02]  /*aaf0*/  HADD2.F32 R7, -RZ, R4.H0_H0 ;  /* 0x20000004ff077230 */ /* 0x000fc40000004100 */
[----:B------:R-:W-:Y:S02]  /*ab00*/  HADD2.F32 R11, -RZ, R4.H1_H1 ;  /* 0x30000004ff0b7230 */ /* 0x000fe40000004100 */
[C---:B------:R-:W-:Y:S01]  /*ab10*/  FMUL R4, R2.reuse, R24 ;  /* 0x0000001802047220 */ /* 0x040fe20000400000 */
[C---:B------:R-:W-:Y:S01]  /*ab20*/  FMUL R24, R2.reuse, R23 ;  /* 0x0000001702187220 */ /* 0x040fe20000400000 */
[----:B------:R-:W-:Y:S01]  /*ab30*/  F2FP.F16.E4M3.UNPACK_B R5, R5.H1 ;  /* 0x00000005ff05723e */ /* 0x000fe200030006ff */
[----:B------:R-:W-:Y:S01]  /*ab40*/  FMUL R21, R2, R21 ;  /* 0x0000001502157220 */ /* 0x000fe20000400000 */
[C---:B------:R-:W-:Y:S01]  /*ab50*/  FFMA R4, R16.reuse, R7, R4 ;  /* 0x0000000710047223 */ /* 0x040fe20000000004 */
[C---:B------:R-:W-:Y:S01]  /*ab60*/  FFMA R23, R16.reuse, R11, R24 ;  /* 0x0000000b10177223 */ /* 0x040fe20000000018 */
[----:B------:R-:W-:Y:S02]  /*ab70*/  HADD2.F32 R7, -RZ, R0.H1_H1 ;  /* 0x30000000ff077230 */ /* 0x000fe40000004100 */
[----:B------:R-:W-:Y:S01]  /*ab80*/  FFMA R21, R16, R3, R21 ;  /* 0x0000000310157223 */ /* 0x000fe20000000015 */
[----:B------:R-:W-:-:S02]  /*ab90*/  HADD2.F32 R11, -RZ, R5.H0_H0 ;  /* 0x20000005ff0b7230 */ /* 0x000fc40000004100 */
[----:B------:R-:W-:Y:S02]  /*aba0*/  HADD2.F32 R3, -RZ, R0.H0_H0 ;  /* 0x20000000ff037230 */ /* 0x000fe40000004100 */
[----:B------:R-:W-:Y:S01]  /*abb0*/  HADD2.F32 R5, -RZ, R5.H1_H1 ;  /* 0x30000005ff057230 */ /* 0x000fe20000004100 */
[----:B------:R-:W-:Y:S02]  /*abc0*/  F2FP.SATFINITE.RELU.E4M3.F32.PACK_AB_MERGE_C R15, R14, R15, RZ ;  /* 0x0000000f0e0f723e */ /* 0x000fe400048078ff */
[----:B------:R-:W-:Y:S02]  /*abd0*/  F2FP.SATFINITE.RELU.E4M3.F32.PACK_AB_MERGE_C R17, R17, R18, RZ ;  /* 0x000000121111723e */ /* 0x000fe400048078ff */
[----:B------:R-:W-:Y:S02]  /*abe0*/  F2FP.SATFINITE.RELU.E4M3.F32.PACK_AB_MERGE_C R13, R13, R12, RZ ;  /* 0x0000000c0d0d723e */ /* 0x000fe400048078ff */
[----:B------:R-:W-:Y:S02]  /*abf0*/  F2FP.SATFINITE.RELU.E4M3.F32.PACK_AB_MERGE_C R19, R20, R19, RZ ;  /* 0x000000131413723e */ /* 0x000fe400048078ff */
[----:B------:R-:W-:-:S02]  /*ac00*/  F2FP.SATFINITE.RELU.E4M3.F32.PACK_AB_MERGE_C R21, R21, R22, RZ ;  /* 0x000000161515723e */ /* 0x000fc400048078ff */
[----:B------:R-:W-:Y:S01]  /*ac10*/  F2FP.SATFINITE.RELU.E4M3.F32.PACK_AB_MERGE_C R23, R23, R4, RZ ;  /* 0x000000041717723e */ /* 0x000fe200048078ff */
[C---:B---3--:R-:W-:Y:S01]  /*ac20*/  FMUL R25, R2.reuse, R25 ;  /* 0x0000001902197220 */ /* 0x048fe20000400000 */
[C---:B----4-:R-:W-:Y:S01]  /*ac30*/  FMUL R0, R2.reuse, R28 ;  /* 0x0000001c02007220 */ /* 0x050fe20000400000 */
[C---:B-----5:R-:W-:Y:S01]  /*ac40*/  FMUL R24, R2.reuse, R27 ;  /* 0x0000001b02187220 */ /* 0x060fe20000400000 */
[----:B------:R-:W-:Y:S01]  /*ac50*/  FMUL R26, R2, R26 ;  /* 0x0000001a021a7220 */ /* 0x000fe20000400000 */
[C---:B------:R-:W-:Y:S01]  /*ac60*/  FFMA R3, R16.reuse, R3, R25 ;  /* 0x0000000310037223 */ /* 0x040fe20000000019 */
[C---:B------:R-:W-:Y:S01]  /*ac70*/  FFMA R0, R16.reuse, R7, R0 ;  /* 0x0000000710007223 */ /* 0x040fe20000000000 */
[C---:B------:R-:W-:Y:S01]  /*ac80*/  FFMA R11, R16.reuse, R11, R24 ;  /* 0x0000000b100b7223 */ /* 0x040fe20000000018 */
[----:B------:R-:W-:-:S03]  /*ac90*/  FFMA R26, R16, R5, R26 ;  /* 0x00000005101a7223 */ /* 0x000fc6000000001a */
[----:B------:R-:W-:Y:S02]  /*aca0*/  F2FP.SATFINITE.RELU.E4M3.F32.PACK_AB_MERGE_C R3, R0, R3, RZ ;  /* 0x000000030003723e */ /* 0x000fe400048078ff */
[----:B------:R-:W-:Y:S01]  /*acb0*/  F2FP.SATFINITE.RELU.E4M3.F32.PACK_AB_MERGE_C R11, R26, R11, RZ ;  /* 0x0000000b1a0b723e */ /* 0x000fe200048078ff */
[----:B------:R-:W-:Y:S06]  /*acc0*/  @P1 BRA `(.L_x_132) ;  /* 0x0000000000041947 */ /* 0x000fec0003800000 */
[----:B------:R-:W-:-:S04]  /*acd0*/  DEPBAR.LE SB0, 0x1 ;  /* 0x000080400000791a */ /* 0x000fc80000000000 */
.L_x_132:
[----:B------:R-:W2:Y:S01]  /*ace0*/  LDL.LU R25, [R1+0xbc] ;  /* 0x0000bc0001197983 */ /* 0x000ea20000300800 */
        /* <DEDUP_REMOVED lines=17> */
[----:B----4-:R-:W-:Y:S01]  /*ae00*/  BAR.SYNC.DEFER_BLOCKING 0x1, 0x100 ;  /* 0x0044000000007b1d */ /* 0x010fe20000010000 */
[----:B--2---:R-:W-:-:S05]  /*ae10*/  IADD3 R25, P0, R25, UR56, RZ ;  /* 0x0000003819197c10 */ /* 0x004fca000ff1e0ff */
[----:B------:R3:W-:Y:S01]  /*ae20*/  STL [R1+0xbc], R25 ;  /* 0x0000bc1901007387 */ /* 0x0007e20000100800 */
[----:B------:R-:W-:Y:S07]  /*ae30*/  @P1 BRA `(.L_x_134) ;  /* 0x0000000000201947 */ /* 0x000fee0003800000 */
        /* <DEDUP_REMOVED lines=8> */
.L_x_134:
[----:B------:R-:W-:Y:S05]  /*aec0*/  BSYNC B0 ;  /* 0x0000000000007941 */ /* 0x000fea0003800000 */
.L_x_133:
[----:B------:R-:W2:Y:S01]  /*aed0*/  LDL.LU R27, [R1+0xc0] ;  /* 0x0000c000011b7983 */ /* 0x000ea20000300800 */
[----:B------:R-:W-:Y:S01]  /*aee0*/  ULDC.64 UR4, c[0x0][0x8f8] ;  /* 0x00023e0000047ab9 */ /* 0x000fe20000000a00 */
[----:B------:R-:W-:Y:S01]  /*aef0*/  UMOV UR45, 0xffffffff ;  /* 0xffffffff002d7882 */ /* 0x000fe20000000000 */
[----:B------:R-:W-:Y:S01]  /*af00*/  UMOV UR47, 0xffffffff ;  /* 0xffffffff002f7882 */ /* 0x000fe20000000000 */
[----:B------:R-:W-:Y:S02]  /*af10*/  PRMT R0, RZ, 0x7610, R0 ;  /* 0x00007610ff007816 */ /* 0x000fe40000000000 */
[----:B------:R-:W-:Y:S02]  /*af20*/  MOV R4, 0xffffffff ;  /* 0xffffffff00047802 */ /* 0x000fe40000000f00 */
[----:B--2---:R-:W-:Y:S02]  /*af30*/  IADD3.X R27, R27, UR38, RZ, P0, !PT ;  /* 0x000000261b1b7c10 */ /* 0x004fe400087fe4ff */
[----:B------:R-:W-:-:S03]  /*af40*/  ISETP.GE.U32.AND P0, PT, R25, UR4, PT ;  /* 0x0000000419007c0c */ /* 0x000fc6000bf06070 */
[----:B------:R2:W-:Y:S01]  /*af50*/  STL [R1+0xc0], R27 ;  /* 0x0000c01b01007387 */ /* 0x0005e20000100800 */
[----:B------:R-:W-:-:S13]  /*af60*/  ISETP.GE.U32.AND.EX P0, PT, R27, UR5, PT, P0 ;  /* 0x000000051b007c0c */ /* 0x000fda000bf06100 */
[----:B--2---:R-:W-:Y:S05]  /*af70*/  @P0 BRA `(.L_x_135) ;  /* 0x0000000400740947 */ /* 0x004fea0003800000 */
[----:B---3--:R-:W2:Y:S01]  /*af80*/  S2R R17, SR_CTAID.X ;  /* 0x0000000000117919 */ /* 0x008ea20000002500 */
[----:B------:R-:W3:Y:S01]  /*af90*/  LDC.64 R14, c[0x0][0x8d0] ;  /* 0x00023400ff0e7b82 */ /* 0x000ee20000000a00 */
[----:B------:R-:W-:Y:S01]  /*afa0*/  ULDC UR4, c[0x0][0x150] ;  /* 0x0000540000047ab9 */ /* 0x000fe20000000800 */
[----:B------:R-:W-:Y:S01]  /*afb0*/  MOV R12, R25 ;  /* 0x00000019000c7202 */ /* 0x000fe20000000f00 */
[----:B------:R-:W4:Y:S01]  /*afc0*/  S2R R23, SR_CTAID.Y ;  /* 0x0000000000177919 */ /* 0x000f220000002600 */
[----:B------:R-:W-:-:S04]  /*afd0*/  IMAD.MOV.U32 R13, RZ, RZ, R27 ;  /* 0x000000ffff0d7224 */ /* 0x000fc800078e001b */
[----:B------:R-:W1:Y:S08]  /*afe0*/  LDC R24, c[0x0][0x144] ;  /* 0x00005100ff187b82 */ /* 0x000e700000000800 */
[----:B------:R-:W1:Y:S08]  /*aff0*/  LDC R8, c[0x0][0x8d8] ;  /* 0x00023600ff087b82 */ /* 0x000e700000000800 */
[----:B------:R-:W1:Y:S01]  /*b000*/  LDC.64 R18, c[0x0][0x8c8] ;  /* 0x00023200ff127b82 */ /* 0x000e620000000a00 */
[----:B---3--:R-:W-:-:S04]  /*b010*/  ISETP.NE.U32.AND P0, PT, R14, RZ, PT ;  /* 0x000000ff0e00720c */ /* 0x008fc80003f05070 */
[----:B------:R-:W-:Y:S02]  /*b020*/  ISETP.NE.AND.EX P0, PT, R15, RZ, PT, P0 ;  /* 0x000000ff0f00720c */ /* 0x000fe40003f05300 */
[----:B--2---:R-:W-:-:S05]  /*b030*/  I2FP.F32.U32 R0, R17 ;  /* 0x0000001100007245 */ /* 0x004fca0000201000 */
[----:B------:R-:W-:-:S04]  /*b040*/  FMUL R0, R0, UR4 ;  /* 0x0000000400007c20 */ /* 0x000fc80008400000 */
[----:B------:R2:W3:Y:S02]  /*b050*/  F2I.U32.TRUNC.NTZ R22, R0 ;  /* 0x0000000000167305 */ /* 0x0004e4000020f000 */
[----:B----4-:R-:W-:Y:S05]  /*b060*/  @!P0 BRA `(.L_x_136) ;  /* 0x0000000000288947 */ /* 0x010fea0003800000 */
[----:B--2---:R-:W2:Y:S02]  /*b070*/  LDC R0, c[0x0][0x8dc] ;  /* 0x00023700ff007b82 */ /* 0x004ea40000000800 */
[----:B--2---:R-:W-:-:S04]  /*b080*/  IADD3 R3, P0, R25, R0, RZ ;  /* 0x0000000019037210 */ /* 0x004fc80007f1e0ff */
        /* <DEDUP_REMOVED lines=8> */
.L_x_136:
[-CC-:B-1----:R-:W-:Y:S01]  /*b110*/  SHF.R.U64 R29, R12, R8.reuse, R13.reuse ;  /* 0x000000080c1d7219 */ /* 0x182fe2000000120d */
[----:B------:R-:W1:Y:S01]  /*b120*/  LDC.64 R20, c[0x0][0x8e8] ;  /* 0x00023a00ff147b82 */ /* 0x000e620000000a00 */
[----:B--2---:R-:W-:Y:S01]  /*b130*/  SHF.R.U32.HI R0, RZ, R8, R13 ;  /* 0x00000008ff007219 */ /* 0x004fe2000001160d */
[----:B------:R-:W-:Y:S01]  /*b140*/  IMAD.MOV.U32 R4, RZ, RZ, R25 ;  /* 0x000000ffff047224 */ /* 0x000fe200078e0019 */
[----:B------:R-:W-:Y:S01]  /*b150*/  IADD3 R3, P0, RZ, -R29, RZ ;  /* 0x8000001dff037210 */ /* 0x000fe20007f1e0ff */
[----:B------:R-:W-:Y:S01]  /*b160*/  ULDC UR4, c[0x0][0x154] ;  /* 0x0000550000047ab9 */ /* 0x000fe20000000800 */
[----:B---3--:R-:W-:Y:S02]  /*b170*/  IADD3 R22, -R22, RZ, RZ ;  /* 0x000000ff16167210 */ /* 0x008fe40007ffe1ff */
[----:B------:R-:W-:Y:S01]  /*b180*/  IADD3.X R5, RZ, ~R0, RZ, P0, !PT ;  /* 0x80000000ff057210 */ /* 0x000fe200007fe4ff */
[----:B------:R-:W2:Y:S01]  /*b190*/  LDC R6, c[0x0][0x8c0] ;  /* 0x00023000ff067b82 */ /* 0x000ea20000000800 */
[----:B------:R-:W-:-:S03]  /*b1a0*/  MOV R7, 0x1 ;  /* 0x0000000100077802 */ /* 0x000fc60000000f00 */
[----:B------:R-:W-:Y:S01]  /*b1b0*/  IMAD R0, R5, R18, RZ ;  /* 0x0000001205007224 */ /* 0x000fe200078e02ff */
[----:B------:R-:W-:-:S03]  /*b1c0*/  MOV R5, R27 ;  /* 0x0000001b00057202 */ /* 0x000fc60000000f00 */
[----:B------:R-:W3:Y:S01]  /*b1d0*/  LDC R12, c[0x0][0x8b0] ;  /* 0x00022c00ff0c7b82 */ /* 0x000ee20000000800 */
[----:B------:R-:W-:-:S04]  /*b1e0*/  IMAD.WIDE.U32 R4, R3, R18, R4 ;  /* 0x0000001203047225 */ /* 0x000fc800078e0004 */
[----:B------:R-:W-:Y:S01]  /*b1f0*/  IMAD R3, R3, R19, R0 ;  /* 0x0000001303037224 */ /* 0x000fe200078e0200 */
[----:B------:R-:W-:Y:S02]  /*b200*/  I2FP.F32.U32 R0, R23 ;  /* 0x0000001700007245 */ /* 0x000fe40000201000 */
[----:B------:R-:W4:Y:S01]  /*b210*/  LDC R26, c[0x0][0x900] ;  /* 0x00024000ff1a7b82 */ /* 0x000f220000000800 */
[----:B------:R-:W-:Y:S01]  /*b220*/  IMAD R19, R24, R22, R17 ;  /* 0x0000001618137224 */ /* 0x000fe200078e0211 */
[----:B-1----:R-:W-:Y:S02]  /*b230*/  ISETP.NE.U32.AND P0, PT, R20, RZ, PT ;  /* 0x000000ff1400720c */ /* 0x002fe40003f05070 */
[----:B------:R-:W-:Y:S01]  /*b240*/  IADD3 R3, R5, R3, RZ ;  /* 0x0000000305037210 */ /* 0x000fe20007ffe0ff */
[----:B------:R-:W-:Y:S01]  /*b250*/  FMUL R0, R0, UR4 ;  /* 0x0000000400007c20 */ /* 0x000fe20008400000 */
[----:B------:R-:W-:Y:S01]  /*b260*/  ISETP.NE.AND.EX P0, PT, R21, RZ, PT, P0 ;  /* 0x000000ff1500720c */ /* 0x000fe20003f05300 */
[----:B------:R-:W-:Y:S01]  /*b270*/  IMAD.MOV.U32 R5, RZ, RZ, -0x1 ;  /* 0xffffffffff057424 */ /* 0x000fe200078e00ff */
[----:B------:R-:W1:Y:S01]  /*b280*/  LDC R22, c[0x0][0x148] ;  /* 0x00005200ff167b82 */ /* 0x000e620000000800 */
[-CC-:B--2---:R-:W-:Y:S01]  /*b290*/  SHF.R.U64 R14, R4, R6.reuse, R3.reuse ;  /* 0x00000006040e7219 */ /* 0x184fe20000001203 */
[----:B------:R2:W1:Y:S01]  /*b2a0*/  F2I.U32.TRUNC.NTZ R15, R0 ;  /* 0x00000000000f7305 */ /* 0x000462000020f000 */
[----:B------:R-:W-:-:S05]  /*b2b0*/  SHF.R.U32.HI R3, RZ, R6, R3 ;  /* 0x00000006ff037219 */ /* 0x000fca0000011603 */
[----:B------:R-:W1:Y:S01]  /*b2c0*/  LDC R17, c[0x0][0x8a8] ;  /* 0x00022a00ff117b82 */ /* 0x000e620000000800 */
[-CC-:B---3--:R-:W-:Y:S02]  /*b2d0*/  SHF.R.U64 R8, R14, R12.reuse, R3.reuse ;  /* 0x0000000c0e087219 */ /* 0x188fe40000001203 */
[----:B------:R-:W-:-:S05]  /*b2e0*/  SHF.R.U32.HI R3, RZ, R12, R3 ;  /* 0x0000000cff037219 */ /* 0x000fca0000011603 */
[----:B------:R-:W3:Y:S01]  /*b2f0*/  LDC R24, c[0x0][0x8f0] ;  /* 0x00023c00ff187b82 */ /* 0x000ee20000000800 */
[-C--:B----4-:R-:W-:Y:S02]  /*b300*/  SHF.L.U32 R4, R5, R26.reuse, RZ ;  /* 0x0000001a05047219 */ /* 0x090fe400000006ff */
[-CC-:B------:R-:W-:Y:S02]  /*b310*/  SHF.R.U64 R18, R8, R26.reuse, R3.reuse ;  /* 0x0000001a08127219 */ /* 0x180fe40000001203 */
[----:B------:R-:W-:Y:S02]  /*b320*/  SHF.R.U32.HI R5, RZ, R26, R3 ;  /* 0x0000001aff057219 */ /* 0x000fe40000011603 */
[----:B------:R-:W-:Y:S01]  /*b330*/  LOP3.LUT R25, RZ, R4, RZ, 0x33, !PT ;  /* 0x00000004ff197212 */ /* 0x000fe200078e33ff */
[----:B------:R-:W4:Y:S01]  /*b340*/  LDC R27, c[0x0][0x8e0] ;  /* 0x00023800ff1b7b82 */ /* 0x000f220000000800 */
[----:B------:R-:W-:Y:S02]  /*b350*/  SHF.L.U32 R26, R7, R26, RZ ;  /* 0x0000001a071a7219 */ /* 0x000fe400000006ff */
[----:B------:R-:W-:-:S05]  /*b360*/  MOV R4, R18 ;  /* 0x0000001200047202 */ /* 0x000fca0000000f00 */
[----:B------:R-:W1:Y:S01]  /*b370*/  LDC R28, c[0x0][0x8b8] ;  /* 0x00022e00ff1c7b82 */ /* 0x000e620000000800 */
[----:B--2---:R-:W-:Y:S05]  /*b380*/  @!P0 BRA `(.L_x_137) ;  /* 0x0000000000288947 */ /* 0x004fea0003800000 */
[----:B------:R-:W2:Y:S02]  /*b390*/  LDC R3, c[0x0][0x8f4] ;  /* 0x00023d00ff037b82 */ /* 0x000ea40000000800 */
[----:B--2---:R-:W-:-:S05]  /*b3a0*/  IADD3 R3, P0, R18, R3, RZ ;  /* 0x0000000312037210 */ /* 0x004fca0007f1e0ff */
[----:B------:R-:W-:-:S04]  /*b3b0*/  IMAD.X R11, RZ, RZ, R5, P0 ;  /* 0x000000ffff0b7224 */ /* 0x000fc800000e0605 */
[----:B------:R-:W-:-:S04]  /*b3c0*/  IMAD.WIDE.U32 R4, R11, R20, RZ ;  /* 0x000000140b047225 */ /* 0x000fc800078e00ff */
[----:B------:R-:W-:-:S04]  /*b3d0*/  IMAD.WIDE.U32 R6, P0, R3, R21, R4 ;  /* 0x0000001503067225 */ /* 0x000fc80007800004 */
[----:B------:R-:W-:Y:S01]  /*b3e0*/  IMAD.WIDE.U32 R4, R3, R20, RZ ;  /* 0x0000001403047225 */ /* 0x000fe200078e00ff */
[----:B------:R-:W-:Y:S02]  /*b3f0*/  IADD3.X R13, RZ, RZ, RZ, P0, !PT ;  /* 0x000000ffff0d7210 */ /* 0x000fe400007fe4ff */
[----:B------:R-:W-:Y:S02]  /*b400*/  MOV R12, R7 ;  /* 0x00000007000c7202 */ /* 0x000fe40000000f00 */
[----:B------:R-:W-:-:S05]  /*b410*/  IADD3 RZ, P0, R5, R6, RZ ;  /* 0x0000000605ff7210 */ /* 0x000fca0007f1e0ff */
[----:B------:R-:W-:-:S08]  /*b420*/  IMAD.WIDE.U32.X R4, R11, R21, R12, P0 ;  /* 0x000000150b047225 */ /* 0x000fd000000e040c */
.L_x_137:
[----:B------:R-:W2:Y:S01]  /*b430*/  LDC R3, c[0x0][0x904] ;  /* 0x00024100ff037b82 */ /* 0x000ea20000000800 */
[----:B---3--:R-:W-:Y:S01]  /*b440*/  SHF.R.U64 R0, R4, R24, R5 ;  /* 0x0000001804007219 */ /* 0x008fe20000001205 */
[----:B-1----:R-:W-:Y:S01]  /*b450*/  IMAD.MOV R15, RZ, RZ, -R15 ;  /* 0x000000ffff0f7224 */ /* 0x002fe200078e0a0f */
[----:B------:R-:W-:Y:S02]  /*b460*/  LOP3.LUT R7, R8, R25, RZ, 0xc0, !PT ;  /* 0x0000001908077212 */ /* 0x000fe400078ec0ff */
[----:B------:R-:W-:Y:S02]  /*b470*/  IADD3 R5, R17, -0x1, RZ ;  /* 0xffffffff11057810 */ /* 0x000fe40007ffe0ff */
[----:B------:R-:W-:Y:S01]  /*b480*/  R2UR UR47, R29 ;  /* 0x000000001d2f72ca */ /* 0x000fe200000e0000 */
[----:B------:R-:W-:Y:S01]  /*b490*/  IMAD R4, R26, R0, R7 ;  /* 0x000000001a047224 */ /* 0x000fe200078e0207 */
[----:B------:R-:W-:Y:S02]  /*b4a0*/  LOP3.LUT R5, R14, R5, RZ, 0xc0, !PT ;  /* 0x000000050e057212 */ /* 0x000fe400078ec0ff */
[----:B--2---:R-:W-:-:S02]  /*b4b0*/  ISETP.NE.AND P0, PT, R3, 0x1, PT ;  /* 0x000000010300780c */ /* 0x004fc40003f05270 */
[----:B------:R-:W-:-:S05]  /*b4c0*/  IADD3 R3, -R0, RZ, RZ ;  /* 0x000000ff00037210 */ /* 0x000fca0007ffe1ff */
[----:B----4-:R-:W-:-:S04]  /*b4d0*/  IMAD R0, R3, R27, R18 ;  /* 0x0000001b03007224 */ /* 0x010fc800078e0212 */
[----:B------:R-:W-:Y:S02]  /*b4e0*/  IMAD R3, R0, R17, R5 ;  /* 0x0000001100037224 */ /* 0x000fe400078e0205 */
[----:B------:R-:W-:-:S04]  /*b4f0*/  @P0 IMAD R19, R22, R15, R23 ;  /* 0x0000000f16130224 */ /* 0x000fc800078e0217 */
[----:B------:R-:W-:-:S05]  /*b500*/  IMAD R4, R4, R28, R19 ;  /* 0x0000001c04047224 */ /* 0x000fca00078e0213 */
[----:B------:R-:W-:Y:S02]  /*b510*/  SEL R0, R3, R4, !P0 ;  /* 0x0000000403007207 */ /* 0x000fe40004000000 */
[----:B------:R-:W-:Y:S02]  /*b520*/  SEL R4, R4, R3, !P0 ;  /* 0x0000000304047207 */ /* 0x000fe40004000000 */
[----:B------:R-:W-:Y:S01]  /*b530*/  R2UR UR45, R0 ;  /* 0x00000000002d72ca */ /* 0x000fe200000e0000 */
[----:B------:R-:W-:-:S14]  /*b540*/  IMAD.MOV.U32 R0, RZ, RZ, 0x1 ;  /* 0x00000001ff007424 */ /* 0x000fdc00078e00ff */
.L_x_135:
[----:B------:R-:W-:Y:S01]  /*b550*/  UIADD3 UR48, UR52, UR48, URZ ;  /* 0x0000003034307290 */ /* 0x000fe2000fffe03f */
[----:B------:R4:W-:Y:S01]  /*b560*/  STL [R1+0xb8], R9 ;  /* 0x0000b80901007387 */ /* 0x0009e20000100800 */
[----:B------:R-:W-:Y:S02]  /*b570*/  LOP3.LUT P0, RZ, R0, 0xff, RZ, 0xc0, !PT ;  /* 0x000000ff00ff7812 */ /* 0x000fe4000780c0ff */
[----:B------:R-:W-:Y:S01]  /*b580*/  USHF.R.U32.HI UR4, URZ, 0x3, UR48 ;  /* 0x000000033f047899 */ /* 0x000fe20008011630 */
[----:B------:R4:W-:Y:S01]  /*b590*/  STL [R1+0xb4], R10 ;  /* 0x0000b40a01007387 */ /* 0x0009e20000100800 */
[----:B------:R-:W-:Y:S02]  /*b5a0*/  UISETP.GT.U32.AND UP0, UPT, UR48, 0x7, UPT ;  /* 0x000000073000788c */ /* 0x000fe4000bf04070 */
[----:B------:R-:W-:Y:S02]  /*b5b0*/  ULOP3.LUT UR4, UR4, 0x1, URZ, 0xc0, !UPT ;  /* 0x0000000104047892 */ /* 0x000fe4000f8ec03f */
[----:B------:R-:W-:-:S02]  /*b5c0*/  UISETP.LT.U32.AND UP1, UPT, UR52, 0x8, UP0 ;  /* 0x000000083400788c */ /* 0x000fc40008721070 */
[----:B------:R-:W-:Y:S02]  /*b5d0*/  UISETP.NE.U32.AND UP2, UPT, UR4, 0x1, UPT ;  /* 0x000000010400788c */ /* 0x000fe4000bf45070 */
[----:B------:R-:W-:Y:S02]  /*b5e0*/  USEL UR5, URZ, 0x1, !UP1 ;  /* 0x000000013f057887 */ /* 0x000fe4000c800000 */
[----:B------:R-:W-:Y:S02]  /*b5f0*/  UISETP.GT.U32.AND UP0, UPT, UR52, 0x7, !UP2 ;  /* 0x000000073400788c */ /* 0x000fe4000d704070 */
[----:B------:R-:W-:Y:S02]  /*b600*/  ULOP3.LUT UR48, UR48, 0x7, URZ, 0xc0, !UPT ;  /* 0x0000000730307892 */ /* 0x000fe4000f8ec03f */
[----:B------:R-:W-:-:S04]  /*b610*/  USEL UR4, URZ, 0x1, !UP0 ;  /* 0x000000013f047887 */ /* 0x000fc8000c000000 */
[----:B------:R-:W-:Y:S01]  /*b620*/  ULOP3.LUT UR36, UR4, UR36, UR5, 0x96, !UPT ;  /* 0x0000002404247292 */ /* 0x000fe2000f8e9605 */
[----:B----4-:R-:W-:Y:S11]  /*b630*/  @P0 BRA `(.L_x_138) ;  /* 0xffffff5c00f00947 */ /* 0x010ff6000383ffff */
[----:B------:R-:W-:-:S04]  /*b640*/  DEPBAR.LE SB0, 0x0 ;  /* 0x000080000000791a */ /* 0x000fc80000000000 */
[----:B------:R-:W-:Y:S05]  /*b650*/  EXIT ;  /* 0x000000000000794d */ /* 0x000fea0003800000 */
.L_x_9:
[----:B------:R-:W2:Y:S01]  /*b660*/  LDL R17, [R1+0xbc] ;  /* 0x0000bc0001117983 */ /* 0x000ea20000100800 */
[----:B------:R-:W-:-:S03]  /*b670*/  ULDC.64 UR4, c[0x0][0x8f8] ;  /* 0x00023e0000047ab9 */ /* 0x000fc60000000a00 */
[----:B------:R-:W3:Y:S01]  /*b680*/  LDL R18, [R1+0xc0] ;  /* 0x0000c00001127983 */ /* 0x000ee20000100800 */
[----:B------:R-:W-:Y:S01]  /*b690*/  PRMT R7, RZ, 0x7610, R7 ;  /* 0x00007610ff077816 */ /* 0x000fe20000000007 */
[----:B------:R-:W-:Y:S01]  /*b6a0*/  IMAD.MOV.U32 R4, RZ, RZ, -0x1 ;  /* 0xffffffffff047424 */ /* 0x000fe200078e00ff */
[----:B------:R-:W-:Y:S02]  /*b6b0*/  MOV R6, 0xffffffff ;  /* 0xffffffff00067802 */ /* 0x000fe40000000f00 */
[----:B------:R-:W-:Y:S02]  /*b6c0*/  MOV R5, 0xffffffff ;  /* 0xffffffff00057802 */ /* 0x000fe40000000f00 */
[----:B--2---:R-:W-:-:S04]  /*b6d0*/  ISETP.GE.U32.AND P0, PT, R17, UR4, PT ;  /* 0x0000000411007c0c */ /* 0x004fc8000bf06070 */
[----:B---3--:R-:W-:-:S13]  /*b6e0*/  ISETP.GE.U32.AND.EX P0, PT, R18, UR5, PT, P0 ;  /* 0x0000000512007c0c */ /* 0x008fda000bf06100 */
[----:B------:R-:W-:Y:S05]  /*b6f0*/  @P0 BRA `(.L_x_139) ;  /* 0x0000000400680947 */ /* 0x000fea0003800000 */
[----:B------:R-:W1:Y:S01]  /*b700*/  LDC.64 R10, c[0x0][0x8d0] ;  /* 0x00023400ff0a7b82 */ /* 0x000e620000000a00 */
[----:B------:R-:W-:Y:S02]  /*b710*/  MOV R8, R17 ;  /* 0x0000001100087202 */ /* 0x000fe40000000f00 */
[----:B------:R-:W-:-:S05]  /*b720*/  MOV R9, R18 ;  /* 0x0000001200097202 */ /* 0x000fca0000000f00 */
[----:B------:R-:W2:Y:S08]  /*b730*/  LDC R12, c[0x0][0x8d8] ;  /* 0x00023600ff0c7b82 */ /* 0x000eb00000000800 */
[----:B------:R-:W3:Y:S01]  /*b740*/  LDC.64 R14, c[0x0][0x8c8] ;  /* 0x00023200ff0e7b82 */ /* 0x000ee20000000a00 */
[----:B-1----:R-:W-:-:S04]  /*b750*/  ISETP.NE.U32.AND P0, PT, R10, RZ, PT ;  /* 0x000000ff0a00720c */ /* 0x002fc80003f05070 */
[----:B------:R-:W-:-:S13]  /*b760*/  ISETP.NE.AND.EX P0, PT, R11, RZ, PT, P0 ;  /* 0x000000ff0b00720c */ /* 0x000fda0003f05300 */
[----:B--23--:R-:W-:Y:S05]  /*b770*/  @!P0 BRA `(.L_x_140) ;  /* 0x0000000000288947 */ /* 0x00cfea0003800000 */
[----:B------:R-:W1:Y:S02]  /*b780*/  LDC R4, c[0x0][0x8dc] ;  /* 0x00023700ff047b82 */ /* 0x000e640000000800 */
[----:B-1----:R-:W-:-:S05]  /*b790*/  IADD3 R9, P0, R17, R4, RZ ;  /* 0x0000000411097210 */ /* 0x002fca0007f1e0ff */
        /* <DEDUP_REMOVED lines=8> */
.L_x_140:
[--C-:B------:R-:W-:Y:S01]  /*b820*/  SHF.R.U64 R10, R8, R12, R9.reuse ;  /* 0x0000000c080a7219 */ /* 0x100fe20000001209 */
[----:B------:R-:W1:Y:S01]  /*b830*/  LDC R16, c[0x0][0x8c0] ;  /* 0x00023000ff107b82 */ /* 0x000e620000000800 */
[----:B------:R-:W-:Y:S01]  /*b840*/  I2FP.F32.U32 R6, R2 ;  /* 0x0000000200067245 */ /* 0x000fe20000201000 */
[----:B------:R-:W-:Y:S01]  /*b850*/  ULDC UR4, c[0x0][0x150] ;  /* 0x0000540000047ab9 */ /* 0x000fe20000000800 */
[----:B------:R-:W-:Y:S02]  /*b860*/  MOV R5, R18 ;  /* 0x0000001200057202 */ /* 0x000fe40000000f00 */
[----:B------:R-:W-:Y:S01]  /*b870*/  SHF.R.U32.HI R3, RZ, R12, R9 ;  /* 0x0000000cff037219 */ /* 0x000fe20000011609 */
[----:B------:R-:W-:Y:S01]  /*b880*/  FMUL R9, R6, UR4 ;  /* 0x0000000406097c20 */ /* 0x000fe20008400000 */
[----:B------:R-:W-:Y:S01]  /*b890*/  IADD3 R7, P0, RZ, -R10, RZ ;  /* 0x8000000aff077210 */ /* 0x000fe20007f1e0ff */
[----:B------:R-:W2:Y:S01]  /*b8a0*/  LDC.64 R18, c[0x0][0x8e8] ;  /* 0x00023a00ff127b82 */ /* 0x000ea20000000a00 */
[----:B------:R-:W-:Y:S01]  /*b8b0*/  MOV R4, R17 ;  /* 0x0000001100047202 */ /* 0x000fe20000000f00 */
[----:B------:R-:W-:-:S02]  /*b8c0*/  ULDC UR4, c[0x0][0x154] ;  /* 0x0000550000047ab9 */ /* 0x000fc40000000800 */
[----:B------:R-:W-:Y:S01]  /*b8d0*/  IMAD.X R3, RZ, RZ, ~R3, P0 ;  /* 0x000000ffff037224 */ /* 0x000fe200000e0e03 */
[----:B------:R-:W3:Y:S01]  /*b8e0*/  F2I.U32.TRUNC.NTZ R9, R9 ;  /* 0x0000000900097305 */ /* 0x000ee2000020f000 */
[-C--:B------:R-:W-:Y:S02]  /*b8f0*/  IMAD.WIDE.U32 R4, R7, R14.reuse, R4 ;  /* 0x0000000e07047225 */ /* 0x080fe400078e0004 */
[----:B------:R-:W4:Y:S02]  /*b900*/  LDC R11, c[0x0][0x144] ;  /* 0x00005100ff0b7b82 */ /* 0x000f240000000800 */
[----:B------:R-:W-:-:S04]  /*b910*/  IMAD R6, R3, R14, RZ ;  /* 0x0000000e03067224 */ /* 0x000fc800078e02ff */
[----:B------:R-:W-:Y:S01]  /*b920*/  IMAD R3, R7, R15, R6 ;  /* 0x0000000f07037224 */ /* 0x000fe200078e0206 */
[----:B------:R-:W-:Y:S01]  /*b930*/  MOV R6, 0xffffffff ;  /* 0xffffffff00067802 */ /* 0x000fe20000000f00 */
[----:B------:R-:W5:Y:S02]  /*b940*/  LDC R12, c[0x0][0x8b0] ;  /* 0x00022c00ff0c7b82 */ /* 0x000f640000000800 */
[----:B------:R-:W-:Y:S01]  /*b950*/  IMAD.IADD R3, R5, 0x1, R3 ;  /* 0x0000000105037824 */ /* 0x000fe200078e0203 */
[----:B------:R-:W-:-:S04]  /*b960*/  I2FP.F32.U32 R5, R0 ;  /* 0x0000000000057245 */ /* 0x000fc80000201000 */
[-CC-:B-1----:R-:W-:Y:S01]  /*b970*/  SHF.R.U64 R8, R4, R16.reuse, R3.reuse ;  /* 0x0000001004087219 */ /* 0x182fe20000001203 */
[----:B------:R-:W1:Y:S01]  /*b980*/  LDC R7, c[0x0][0x900] ;  /* 0x00024000ff077b82 */ /* 0x000e620000000800 */
[----:B---3--:R-:W-:Y:S01]  /*b990*/  IADD3 R4, -R9, RZ, RZ ;  /* 0x000000ff09047210 */ /* 0x008fe20007ffe1ff */
[----:B------:R-:W-:Y:S01]  /*b9a0*/  FMUL R5, R5, UR4 ;  /* 0x0000000405057c20 */ /* 0x000fe20008400000 */
[----:B--2---:R-:W-:Y:S02]  /*b9b0*/  ISETP.NE.U32.AND P0, PT, R18, RZ, PT ;  /* 0x000000ff1200720c */ /* 0x004fe40003f05070 */
[----:B------:R-:W-:Y:S02]  /*b9c0*/  SHF.R.U32.HI R3, RZ, R16, R3 ;  /* 0x00000010ff037219 */ /* 0x000fe40000011603 */
[----:B------:R-:W-:Y:S01]  /*b9d0*/  ISETP.NE.AND.EX P0, PT, R19, RZ, PT, P0 ;  /* 0x000000ff1300720c */ /* 0x000fe20003f05300 */
[----:B------:R-:W2:Y:S01]  /*b9e0*/  LDC R15, c[0x0][0x148] ;  /* 0x00005200ff0f7b82 */ /* 0x000ea20000000800 */
[----:B----4-:R-:W-:-:S02]  /*b9f0*/  IMAD R17, R11, R4, R2 ;  /* 0x000000040b117224 */ /* 0x010fc400078e0202 */
[----:B------:R-:W-:-:S05]  /*ba00*/  IMAD.MOV.U32 R4, RZ, RZ, 0x1 ;  /* 0x00000001ff047424 */ /* 0x000fca00078e00ff */
[----:B------:R-:W3:Y:S01]  /*ba10*/  LDC R14, c[0x0][0x8a8] ;  /* 0x00022a00ff0e7b82 */ /* 0x000ee20000000800 */
[-CC-:B-----5:R-:W-:Y:S02]  /*ba20*/  SHF.R.U64 R11, R8, R12.reuse, R3.reuse ;  /* 0x0000000c080b7219 */ /* 0x1a0fe40000001203 */
[----:B------:R-:W-:Y:S02]  /*ba30*/  SHF.R.U32.HI R2, RZ, R12, R3 ;  /* 0x0000000cff027219 */ /* 0x000fe40000011603 */
[----:B------:R4:W1:Y:S03]  /*ba40*/  F2I.U32.TRUNC.NTZ R12, R5 ;  /* 0x00000005000c7305 */ /* 0x000866000020f000 */
[----:B------:R-:W2:Y:S01]  /*ba50*/  LDC R20, c[0x0][0x8f0] ;  /* 0x00023c00ff147b82 */ /* 0x000ea20000000800 */
[-C--:B-1----:R-:W-:Y:S02]  /*ba60*/  SHF.L.U32 R6, R6, R7.reuse, RZ ;  /* 0x0000000706067219 */ /* 0x082fe400000006ff */
[----:B------:R-:W-:-:S02]  /*ba70*/  SHF.R.U64 R13, R11, R7, R2 ;  /* 0x000000070b0d7219 */ /* 0x000fc40000001202 */
[-C--:B------:R-:W-:Y:S02]  /*ba80*/  SHF.R.U32.HI R3, RZ, R7.reuse, R2 ;  /* 0x00000007ff037219 */ /* 0x080fe40000011602 */
[----:B------:R-:W-:Y:S01]  /*ba90*/  SHF.L.U32 R16, R4, R7, RZ ;  /* 0x0000000704107219 */ /* 0x000fe200000006ff */
[----:B------:R-:W1:Y:S01]  /*baa0*/  LDC R21, c[0x0][0x8e0] ;  /* 0x00023800ff157b82 */ /* 0x000e620000000800 */
[----:B------:R-:W-:Y:S02]  /*bab0*/  LOP3.LUT R22, RZ, R6, RZ, 0x33, !PT ;  /* 0x00000006ff167212 */ /* 0x000fe400078e33ff */
[----:B------:R-:W-:-:S05]  /*bac0*/  MOV R2, R13 ;  /* 0x0000000d00027202 */ /* 0x000fca0000000f00 */
        /* <DEDUP_REMOVED lines=12> */
.L_x_141:
[----:B------:R-:W4:Y:S01]  /*bb90*/  LDC R4, c[0x0][0x904] ;  /* 0x00024100ff047b82 */ /* 0x000f220000000800 */
[----:B--2---:R-:W-:Y:S01]  /*bba0*/  SHF.R.U64 R3, R2, R20, R3 ;  /* 0x0000001402037219 */ /* 0x004fe20000001203 */
[----:B---3--:R-:W-:Y:S01]  /*bbb0*/  VIADD R5, R14, 0xffffffff ;  /* 0xffffffff0e057836 */ /* 0x008fe20000000000 */
[----:B------:R-:W-:Y:S02]  /*bbc0*/  LOP3.LUT R2, R11, R22, RZ, 0xc0, !PT ;  /* 0x000000160b027212 */ /* 0x000fe400078ec0ff */
[----:B------:R-:W-:Y:S02]  /*bbd0*/  IADD3 R12, -R12, RZ, RZ ;  /* 0x000000ff0c0c7210 */ /* 0x000fe40007ffe1ff */
[----:B------:R-:W-:Y:S01]  /*bbe0*/  MOV R7, 0x1 ;  /* 0x0000000100077802 */ /* 0x000fe20000000f00 */
[----:B------:R-:W-:Y:S01]  /*bbf0*/  IMAD R2, R16, R3, R2 ;  /* 0x0000000310027224 */ /* 0x000fe200078e0202 */
[----:B----4-:R-:W-:Y:S02]  /*bc00*/  ISETP.NE.AND P0, PT, R4, 0x1, PT ;  /* 0x000000010400780c */ /* 0x010fe40003f05270 */
[----:B------:R-:W-:-:S02]  /*bc10*/  IADD3 R4, -R3, RZ, RZ ;  /* 0x000000ff03047210 */ /* 0x000fc40007ffe1ff */
[----:B------:R-:W-:-:S09]  /*bc20*/  LOP3.LUT R3, R8, R5, RZ, 0xc0, !PT ;  /* 0x0000000508037212 */ /* 0x000fd200078ec0ff */
[----:B------:R-:W-:Y:S02]  /*bc30*/  @P0 IMAD R17, R15, R12, R0 ;  /* 0x0000000c0f110224 */ /* 0x000fe400078e0200 */
[----:B-1----:R-:W-:Y:S02]  /*bc40*/  IMAD R0, R4, R21, R13 ;  /* 0x0000001504007224 */ /* 0x002fe400078e020d */
[----:B------:R-:W-:Y:S02]  /*bc50*/  IMAD R6, R2, R23, R17 ;  /* 0x0000001702067224 */ /* 0x000fe400078e0211 */
[----:B------:R-:W-:Y:S02]  /*bc60*/  IMAD R3, R0, R14, R3 ;  /* 0x0000000e00037224 */ /* 0x000fe400078e0203 */
[----:B------:R-:W-:-:S03]  /*bc70*/  IMAD.MOV.U32 R4, RZ, RZ, R10 ;  /* 0x000000ffff047224 */ /* 0x000fc600078e000a */
[----:B------:R-:W-:Y:S02]  /*bc80*/  SEL R5, R3, R6, !P0 ;  /* 0x0000000603057207 */ /* 0x000fe40004000000 */
[----:B------:R-:W-:-:S07]  /*bc90*/  SEL R6, R6, R3, !P0 ;  /* 0x0000000306067207 */ /* 0x000fce0004000000 */
.L_x_139:
[----:B------:R-:W-:-:S08]  /*bca0*/  NOP ;  /* 0x0000000000007918 */ /* 0x000fd00000000000 */
[----:B------:R-:W1:-:S00]  /*bcb0*/  USETMAXREG.DEALLOC.CTAPOOL 0x28 ;  /* 0x00000028000079c8 */ /* 0x000e4000080e0500 */
[----:B------:R-:W-:-:S06]  /*bcc0*/  UISETP.NE.AND UP0, UPT, UR41, 0x1, UPT ;  /* 0x000000012900788c */ /* 0x000fcc000bf05270 */
[----:B------:R-:W-:-:S13]  /*bcd0*/  PLOP3.LUT P0, PT, PT, PT, UP0, 0x80, 0x0 ;  /* 0x000000000000781c */ /* 0x000fda0003f0f008 */
[----:B------:R-:W-:Y:S05]  /*bce0*/  @!P0 EXIT ;  /* 0x000000000000894d */ /* 0x000fea0003800000 */
[----:B------:R-:W-:-:S06]  /*bcf0*/  UISETP.NE.AND UP0, UPT, UR41, URZ, UPT ;  /* 0x0000003f2900728c */ /* 0x000fcc000bf05270 */
[----:B------:R-:W-:-:S13]  /*bd00*/  PLOP3.LUT P0, PT, PT, PT, UP0, 0x80, 0x0 ;  /* 0x000000000000781c */ /* 0x000fda0003f0f008 */
[----:B-1----:R-:W-:Y:S05]  /*bd10*/  @!P0 BRA `(.L_x_142) ;  /* 0x00000018004c8947 */ /* 0x002fea0003800000 */
[----:B------:R-:W-:-:S04]  /*bd20*/  UISETP.NE.AND UP0, UPT, UR43, URZ, UPT ;  /* 0x0000003f2b00728c */ /* 0x000fc8000bf05270 */
[----:B------:R-:W-:-:S06]  /*bd30*/  UISETP.NE.OR UP0, UPT, UR41, 0x2, UP0 ;  /* 0x000000022900788c */ /* 0x000fcc0008705670 */
[----:B------:R-:W-:-:S13]  /*bd40*/  PLOP3.LUT P0, PT, PT, PT, UP0, 0x80, 0x0 ;  /* 0x000000000000781c */ /* 0x000fda0003f0f008 */
[----:B------:R-:W-:Y:S05]  /*bd50*/  @P0 EXIT ;  /* 0x000000000000094d */ /* 0x000fea0003800000 */
[----:B------:R-:W-:-:S13]  /*bd60*/  LOP3.LUT P2, RZ, R7, 0xff, RZ, 0xc0, !PT ;  /* 0x000000ff07ff7812 */ /* 0x000fda000784c0ff */
[----:B------:R-:W-:Y:S05]  /*bd70*/  @!P2 BRA `(.L_x_143) ;  /* 0x000000000018a947 */ /* 0x000fea0003800000 */
[----:B------:R-:W-:Y:S01]  /*bd80*/  UMOV UR4, 0x400 ;  /* 0x0000040000047882 */ /* 0x000fe20000000000 */
[----:B------:R-:W-:Y:S01]  /*bd90*/  MOV R0, RZ ;  /* 0x000000ff00007202 */ /* 0x000fe20000000f00 */
[----:B------:R-:W-:-:S03]  /*bda0*/  ULEA UR4, UR37, UR4, 0x18 ;  /* 0x0000000425047291 */ /* 0x000fc6000f8ec03f */
[----:B------:R-:W-:-:S06]  /*bdb0*/  SHF.L.U32 R0, R0, 0x1f, RZ ;  /* 0x0000001f00007819 */ /* 0x000fcc00000006ff */
[----:B------:R-:W1:Y:S02]  /*bdc0*/  SYNCS.PHASECHK.TRANS64.TRYWAIT P0, [UR4+0xc8], R0 ;  /* 0x0000c800ff0075a7 */ /* 0x000e640008000144 */
[----:B-1----:R-:W-:Y:S05]  /*bdd0*/  @!P0 BRA `(.L_x_144) ;  /* 0x0000002c00948947 */ /* 0x002fea0003800000 */
.L_x_143:
[----:B------:R-:W-:Y:S01]  /*bde0*/  PRMT R11, RZ, 0x7610, R11 ;  /* 0x00007610ff0b7816 */ /* 0x000fe2000000000b */
[----:B------:R-:W-:Y:S06]  /*bdf0*/  @P1 BRA `(.L_x_145) ;  /* 0x00000000002c1947 */ /* 0x000fec0003800000 */
[----:B------:R-:W-:Y:S02]  /*be00*/  ULDC.64 UR4, c[0x0][0x588] ;  /* 0x0001620000047ab9 */ /* 0x000fe40000000a00 */
[----:B------:R-:W-:-:S04]  /*be10*/  ISETP.NE.U32.AND P0, PT, RZ, UR4, PT ;  /* 0x00000004ff007c0c */ /* 0x000fc8000bf05070 */
[----:B------:R-:W-:-:S13]  /*be20*/  ISETP.NE.AND.EX P0, PT, RZ, UR5, PT, P0 ;  /* 0x00000005ff007c0c */ /* 0x000fda000bf05300 */
[----:B------:R-:W-:Y:S05]  /*be30*/  @!P0 BRA `(.L_x_146) ;  /* 0x0000000000148947 */ /* 0x000fea0003800000 */
[----:B------:R-:W-:Y:S01]  /*be40*/  MOV R2, UR54 ;  /* 0x0000003600027c02 */ /* 0x000fe20008000f00 */
[----:B-1----:R-:W-:-:S05]  /*be50*/  IMAD.U32 R3, RZ, RZ, UR55 ;  /* 0x00000037ff037e24 */ /* 0x002fca000f8e00ff */
[----:B------:R2:W5:Y:S01]  /*be60*/  LDG.E R10, desc[UR58][R2.64] ;  /* 0x0000003a020a7981 */ /* 0x000562000c1e1900 */
[----:B------:R-:W-:Y:S01]  /*be70*/  MOV R11, 0x1 ;  /* 0x00000001000b7802 */ /* 0x000fe20000000f00 */
[----:B------:R-:W-:Y:S06]  /*be80*/  BRA `(.L_x_145) ;  /* 0x0000000000087947 */ /* 0x000fec0003800000 */
.L_x_146:
[----:B------:R-:W3:Y:S01]  /*be90*/  LDC R10, c[0x0][0x580] ;  /* 0x00016000ff0a7b82 */ /* 0x000ee20000000800 */
[----:B------:R-:W-:-:S07]  /*bea0*/  MOV R11, 0x1 ;  /* 0x00000001000b7802 */ /* 0x000fce0000000f00 */
.L_x_145:
[----:B------:R-:W-:Y:S05]  /*beb0*/  @!P2 BRA `(.L_x_147) ;  /* 0x000000140060a947 */ /* 0x000fea0003800000 */
[----:B------:R-:W4:Y:S01]  /*bec0*/  LDC R9, c[0x0][0x900] ;  /* 0x00024000ff097b82 */ /* 0x000f220000000800 */
[----:B-1----:R-:W-:Y:S01]  /*bed0*/  IMAD.MOV.U32 R0, RZ, RZ, -0x1 ;  /* 0xffffffffff007424 */ /* 0x002fe200078e00ff */
[----:B--2---:R-:W-:Y:S01]  /*bee0*/  MOV R2, 0x1 ;  /* 0x0000000100027802 */ /* 0x004fe20000000f00 */
[----:B------:R-:W-:Y:S01]  /*bef0*/  ULOP3.LUT UR21, UR39, 0x2, URZ, 0xfc, !UPT ;  /* 0x0000000227157892 */ /* 0x000fe2000f8efc3f */
[----:B------:R-:W-:Y:S01]  /*bf00*/  ULDC.64 UR22, c[0x0][0x198] ;  /* 0x0000660000167ab9 */ /* 0x000fe20000000a00 */
[----:B------:R-:W-:Y:S01]  /*bf10*/  ULDC.64 UR4, c[0x0][0x588] ;  /* 0x0001620000047ab9 */ /* 0x000fe20000000a00 */
[----:B------:R-:W-:Y:S02]  /*bf20*/  ULDC.64 UR6, c[0x0][0x8f8] ;  /* 0x00023e0000067ab9 */ /* 0x000fe40000000a00 */
[----:B------:R-:W1:Y:S01]  /*bf30*/  LDC R8, c[0x0][0x8a8] ;  /* 0x00022a00ff087b82 */ /* 0x000e620000000800 */
[----:B------:R-:W-:Y:S01]  /*bf40*/  ULDC.64 UR14, c[0x0][0x590] ;  /* 0x00016400000e7ab9 */ /* 0x000fe20000000a00 */
[----:B----4-:R-:W-:-:S02]  /*bf50*/  SHF.L.U32 R0, R0, R9, RZ ;  /* 0x0000000900007219 */ /* 0x010fc400000006ff */
[----:B------:R-:W-:Y:S02]  /*bf60*/  SHF.L.U32 R9, R2, R9, RZ ;  /* 0x0000000902097219 */ /* 0x000fe400000006ff */
[----:B------:R-:W-:Y:S02]  /*bf70*/  LOP3.LUT R0, RZ, R0, RZ, 0x33, !PT ;  /* 0x00000000ff007212 */ /* 0x000fe400078e33ff */
[----:B-1----:R-:W-:-:S07]  /*bf80*/  IADD3 R8, R8, -0x1, RZ ;  /* 0xffffffff08087810 */ /* 0x002fce0007ffe0ff */
.L_x_203:
[----:B------:R-:W-:Y:S02]  /*bf90*/  ISETP.NE.U32.AND P0, PT, RZ, UR14, PT ;  /* 0x0000000eff007c0c */ /* 0x000fe4000bf05070 */
[----:B------:R-:W-:Y:S02]  /*bfa0*/  R2UR UR19, R6 ;  /* 0x00000000061372ca */ /* 0x000fe400000e0000 */
[----:B------:R-:W-:Y:S02]  /*bfb0*/  R2UR UR18, R5 ;  /* 0x00000000051272ca */ /* 0x000fe400000e0000 */
[----:B------:R-:W-:-:S09]  /*bfc0*/  ISETP.NE.AND.EX P0, PT, RZ, UR15, PT, P0 ;  /* 0x0000000fff007c0c */ /* 0x000fd2000bf05300 */
[----:B------:R-:W-:Y:S02]  /*bfd0*/  USHF.L.U32 UR19, UR19, 0x8, URZ ;  /* 0x0000000813137899 */ /* 0x000fe4000800063f */
[----:B------:R-:W-:Y:S02]  /*bfe0*/  USHF.L.U32 UR18, UR18, 0x7, URZ ;  /* 0x0000000712127899 */ /* 0x000fe4000800063f */
[----:B---34-:R-:W-:Y:S10]  /*bff0*/  @!P0 BRA `(.L_x_148) ;  /* 0x00000000002c8947 */ /* 0x018ff40003800000 */
[----:B------:R-:W-:-:S04]  /*c000*/  ISETP.NE.U32.AND P1, PT, RZ, UR4, PT ;  /* 0x00000004ff007c0c */ /* 0x000fc8000bf25070 */
[----:B------:R-:W-:-:S13]  /*c010*/  ISETP.NE.AND.EX P1, PT, RZ, UR5, PT, P1 ;  /* 0x00000005ff007c0c */ /* 0x000fda000bf25310 */
[----:B------:R-:W-:Y:S05]  /*c020*/  @!P1 BRA `(.L_x_149) ;  /* 0x0000000000189947 */ /* 0x000fea0003800000 */
[----:B------:R-:W1:Y:S01]  /*c030*/  LDC.64 R2, c[0x0][0x588] ;  /* 0x00016200ff027b82 */ /* 0x000e620000000a00 */
[----:B------:R-:W-:-:S04]  /*c040*/  IMAD R5, R4, UR14, RZ ;  /* 0x0000000e04057c24 */ /* 0x000fc8000f8e02ff */
[----:B-1----:R-:W-:-:S05]  /*c050*/  IMAD.WIDE R2, R5, 0x4, R2 ;  /* 0x0000000405027825 */ /* 0x002fca00078e0202 */
[----:B---3-5:R1:W5:Y:S01]  /*c060*/  LDG.E R10, desc[UR58][R2.64] ;  /* 0x0000003a020a7981 */ /* 0x028362000c1e1900 */
[----:B------:R-:W-:Y:S01]  /*c070*/  IMAD.MOV.U32 R11, RZ, RZ, 0x1 ;  /* 0x00000001ff0b7424 */ /* 0x000fe200078e00ff */
[----:B------:R-:W-:Y:S06]  /*c080*/  BRA `(.L_x_148) ;  /* 0x0000000000087947 */ /* 0x000fec0003800000 */
.L_x_149:
[----:B---3-5:R-:W2:Y:S01]  /*c090*/  LDC R10, c[0x0][0x580] ;  /* 0x00016000ff0a7b82 */ /* 0x028ea20000000800 */
[----:B------:R-:W-:-:S07]  /*c0a0*/  MOV R11, 0x1 ;  /* 0x00000001000b7802 */ /* 0x000fce0000000f00 */
.L_x_148:
[----:B------:R-:W-:Y:S05]  /*c0b0*/  @!P0 BRA `(.L_x_150) ;  /* 0x00000000001c8947 */ /* 0x000fea0003800000 */
[----:B------:R-:W-:-:S13]  /*c0c0*/  LOP3.LUT P2, RZ, R11, 0xff, RZ, 0xc0, !PT ;  /* 0x000000ff0bff7812 */ /* 0x000fda000784c0ff */
[----:B-1----:R-:W1:Y:S02]  /*c0d0*/  @!P2 LDC.64 R2, c[0x0][0x588] ;  /* 0x00016200ff02ab82 */ /* 0x002e640000000a00 */
[----:B-1----:R-:W-:-:S04]  /*c0e0*/  @!P2 ISETP.NE.U32.AND P0, PT, R2, RZ, PT ;  /* 0x000000ff0200a20c */ /* 0x002fc80003f05070 */
[----:B------:R-:W-:Y:S02]  /*c0f0*/  @!P2 ISETP.NE.AND.EX P1, PT, R3, RZ, PT, P0 ;  /* 0x000000ff0300a20c */ /* 0x000fe40003f25300 */
[----:B--23-5:R-:W-:Y:S02]  /*c100*/  @P2 FSETP.EQ.AND P0, PT, R10, RZ, PT ;  /* 0x000000ff0a00220b */ /* 0x02cfe40003f02000 */
[----:B------:R-:W-:Y:S01]  /*c110*/  @!P2 PLOP3.LUT P0, PT, P1, PT, PT, 0x8, 0x0 ;  /* 0x000000000000a81c */ /* 0x000fe20000f0e170 */
[----:B------:R-:W-:-:S12]  /*c120*/  BRA `(.L_x_151) ;  /* 0x0000000000047947 */ /* 0x000fd80003800000 */
.L_x_150:
[----:B--23-5:R-:W-:-:S13]  /*c130*/  FSETP.EQ.AND P0, PT, R10, RZ, PT ;  /* 0x000000ff0a00720b */ /* 0x02cfda0003f02000 */
.L_x_151:
[----:B------:R-:W-:Y:S01]  /*c140*/  UISETP.NE.AND UP0, UPT, UR21, 0x3, UPT ;  /* 0x000000031500788c */ /* 0x000fe2000bf05270 */
[----:B------:R-:W-:-:S04]  /*c150*/  ELECT P1, URZ, PT ;  /* 0x00000000003f782f */ /* 0x000fc80003820000 */
[----:B------:R-:W-:Y:S02]  /*c160*/  PLOP3.LUT P0, PT, P1, P0, PT, 0x20, 0x0 ;  /* 0x000000000000781c */ /* 0x000fe40000f00470 */
[----:B------:R-:W-:-:S13]  /*c170*/  PLOP3.LUT P1, PT, PT, PT, UP0, 0x80, 0x0 ;  /* 0x000000000000781c */ /* 0x000fda0003f2f008 */
[----:B------:R-:W-:Y:S05]  /*c180*/  @!P1 BRA `(.L_x_152) ;  /* 0x0000000000049947 */ /* 0x000fea0003800000 */
[----:B------:R-:W-:Y:S01]  /*c190*/  BPT.TRAP 0x1 ;  /* 0x000000040000795c */ /* 0x000fe20000300000 */
.L_x_152:
[----:B------:R-:W2:Y:S01]  /*c1a0*/  S2UR UR37, SR_CgaCtaId ;  /* 0x00000000002579c3 */ /* 0x000ea20000008800 */
[----:B------:R-:W-:Y:S01]  /*c1b0*/  UMOV UR13, 0x400 ;  /* 0x00000400000d7882 */ /* 0x000fe20000000000 */
[----:B-1----:R-:W-:-:S04]  /*c1c0*/  MOV R2, 0x1 ;  /* 0x0000000100027802 */ /* 0x002fc80000000f00 */
[----:B------:R-:W-:Y:S01]  /*c1d0*/  SHF.L.U32 R2, R2, 0x1f, RZ ;  /* 0x0000001f02027819 */ /* 0x000fe200000006ff */
[----:B--2---:R-:W-:-:S09]  /*c1e0*/  ULEA UR13, UR37, UR13, 0x18 ;  /* 0x0000000d250d7291 */ /* 0x004fd2000f8ec03f */
[----:B------:R-:W1:Y:S02]  /*c1f0*/  SYNCS.PHASECHK.TRANS64.TRYWAIT P2, [UR13+0xa0], R2 ;  /* 0x0000a002ff0075a7 */ /* 0x000e64000804014d */
[----:B-1----:R-:W-:Y:S05]  /*c200*/  @!P2 BRA `(.L_x_153) ;  /* 0x0000002800a0a947 */ /* 0x002fea0003800000 */
.L_x_247:
[----:B------:R-:W-:Y:S04]  /*c210*/  BSSY B0, `(.L_x_154) ;  /* 0x000000e000007945 */ /* 0x000fe80003800000 */
[----:B------:R-:W-:Y:S05]  /*c220*/  @!P0 BRA `(.L_x_155) ;  /* 0x0000000000308947 */ /* 0x000fea0003800000 */
[----:B------:R-:W-:Y:S01]  /*c230*/  R2UR UR20, R4 ;  /* 0x00000000041472ca */ /* 0x000fe200000e0000 */
[----:B------:R-:W-:Y:S02]  /*c240*/  UIADD3 UR8, UP0, UR22, 0x3f0, URZ ;  /* 0x000003f016087890 */ /* 0x000fe4000ff1e03f */
[----:B------:R-:W-:Y:S02]  /*c250*/  UIADD3 UR16, UR13, 0x100, URZ ;  /* 0x000001000d107890 */ /* 0x000fe4000fffe03f */
[----:B------:R-:W-:Y:S02]  /*c260*/  UIADD3 UR17, UR13, 0x80, URZ ;  /* 0x000000800d117890 */ /* 0x000fe4000fffe03f */
[----:B------:R-:W-:Y:S01]  /*c270*/  UIADD3.X UR9, URZ, UR23, URZ, UP0, !UPT ;  /* 0x000000173f097290 */ /* 0x000fe200087fe43f */
[----:B------:R-:W-:Y:S01]  /*c280*/  UMOV UR10, 0x0 ;  /* 0x00000000000a7882 */ /* 0x000fe20000000000 */
[----:B------:R-:W-:-:S07]  /*c290*/  UMOV UR11, 0x10000000 ;  /* 0x10000000000b7882 */ /* 0x000fce0000000000 */
[----:B------:R2:W-:Y:S02]  /*c2a0*/  UTMALDG.3D [UR16], [UR8], desc[UR10] ;  /* 0x00000a10080075b4 */ /* 0x0005e40008011000 */
[----:B--2---:R-:W-:Y:S05]  /*c2b0*/  @!P1 BRA `(.L_x_156) ;  /* 0x0000000000049947 */ /* 0x004fea0003800000 */
[----:B------:R-:W-:Y:S01]  /*c2c0*/  BPT.TRAP 0x1 ;  /* 0x000000040000795c */ /* 0x000fe20000300000 */
.L_x_156:
[----:B-1----:R-:W1:Y:S02]  /*c2d0*/  LDC R3, c[0x0][0x800] ;  /* 0x00020000ff037b82 */ /* 0x002e640000000800 */
[----:B-1----:R2:W-:Y:S02]  /*c2e0*/  SYNCS.ARRIVE.TRANS64.RED.A0TR RZ, [UR13+0x80], R3 ;  /* 0x00008003ffff79a7 */ /* 0x0025e4000830040d */
.L_x_155:
[----:B------:R-:W-:Y:S05]  /*c2f0*/  BSYNC B0 ;  /* 0x0000000000007941 */ /* 0x000fea0003800000 */
.L_x_154:
[----:B------:R-:W-:Y:S05]  /*c300*/  @!P1 BRA `(.L_x_157) ;  /* 0x0000000000049947 */ /* 0x000fea0003800000 */
[----:B------:R-:W-:Y:S01]  /*c310*/  BPT.TRAP 0x1 ;  /* 0x000000040000795c */ /* 0x000fe20000300000 */
.L_x_157:
[----:B------:R-:W-:-:S04]  /*c320*/  UIADD3 UR33, UR13, 0x80, URZ ;  /* 0x000000800d217890 */ /* 0x000fc8000fffe03f */
[----:B------:R-:W-:-:S09]  /*c330*/  UPRMT UR16, UR37, 0x654, UR33 ;  /* 0x0000065425107896 */ /* 0x000fd20008000021 */
[----:B------:R-:W-:Y:S01]  /*c340*/  SYNCS.ARRIVE.TRANS64.RED.A1T0 RZ, [UR16], RZ ;  /* 0x000000ffffff79a7 */ /* 0x000fe20008100410 */
[----:B------:R-:W-:Y:S05]  /*c350*/  @!P1 BRA `(.L_x_158) ;  /* 0x0000000000049947 */ /* 0x000fea0003800000 */
[----:B------:R-:W-:Y:S01]  /*c360*/  BPT.TRAP 0x1 ;  /* 0x000000040000795c */ /* 0x000fe20000300000 */
.L_x_158:
[----:B------:R-:W3:Y:S02]  /*c370*/  SYNCS.PHASECHK.TRANS64.TRYWAIT P2, [UR13+0xa8], R2 ;  /* 0x0000a802ff0075a7 */ /* 0x000ee4000804014d */
[----:B---3--:R-:W-:Y:S05]  /*c380*/  @!P2 BRA `(.L_x_159) ;  /* 0x000000280058a947 */ /* 0x008fea0003800000 */
.L_x_248:
[----:B------:R-:W-:Y:S04]  /*c390*/  BSSY B0, `(.L_x_160) ;  /* 0x0000010000007945 */ /* 0x000fe80003800000 */
[----:B------:R-:W-:Y:S05]  /*c3a0*/  @!P0 BRA `(.L_x_161) ;  /* 0x0000000000388947 */ /* 0x000fea0003800000 */
[----:B------:R-:W-:Y:S01]  /*c3b0*/  UIADD3 UR24, UP0, UR22, 0x3f0, URZ ;  /* 0x000003f016187890 */ /* 0x000fe2000ff1e03f */
[----:B------:R-:W-:Y:S01]  /*c3c0*/  R2UR UR12, R4 ;  /* 0x00000000040c72ca */ /* 0x000fe200000e0000 */
[----:B------:R-:W-:Y:S02]  /*c3d0*/  UIADD3 UR11, UR19, 0x80, URZ ;  /* 0x00000080130b7890 */ /* 0x000fe4000fffe03f */
[----:B------:R-:W-:Y:S02]  /*c3e0*/  UIADD3 UR8, UR13, 0x1100, URZ ;  /* 0x000011000d087890 */ /* 0x000fe4000fffe03f */
[----:B------:R-:W-:Y:S02]  /*c3f0*/  UIADD3 UR9, UR13, 0x88, URZ ;  /* 0x000000880d097890 */ /* 0x000fe4000fffe03f */
[----:B------:R-:W-:Y:S01]  /*c400*/  UIADD3.X UR25, URZ, UR23, URZ, UP0, !UPT ;  /* 0x000000173f197290 */ /* 0x000fe200087fe43f */
[----:B------:R-:W-:Y:S01]  /*c410*/  UMOV UR26, 0x0 ;  /* 0x00000000001a7882 */ /* 0x000fe20000000000 */
[----:B------:R-:W-:Y:S01]  /*c420*/  UMOV UR27, 0x10000000 ;  /* 0x10000000001b7882 */ /* 0x000fe20000000000 */
[----:B------:R-:W-:-:S06]  /*c430*/  UMOV UR10, UR18 ;  /* 0x00000012000a7c82 */ /* 0x000fcc0008000000 */
[----:B------:R3:W-:Y:S02]  /*c440*/  UTMALDG.3D [UR8], [UR24], desc[UR26] ;  /* 0x00001a08180075b4 */ /* 0x0007e40008011000 */
[----:B---3--:R-:W-:Y:S05]  /*c450*/  @!P1 BRA `(.L_x_162) ;  /* 0x0000000000049947 */ /* 0x008fea0003800000 */
[----:B------:R-:W-:Y:S01]  /*c460*/  BPT.TRAP 0x1 ;  /* 0x000000040000795c */ /* 0x000fe20000300000 */
.L_x_162:
[----:B-12---:R-:W1:Y:S02]  /*c470*/  LDC R3, c[0x0][0x800] ;  /* 0x00020000ff037b82 */ /* 0x006e640000000800 */
[----:B-1----:R3:W-:Y:S02]  /*c480*/  SYNCS.ARRIVE.TRANS64.RED.A0TR RZ, [UR13+0x88], R3 ;  /* 0x00008803ffff79a7 */ /* 0x0027e4000830040d */
.L_x_161:
[----:B------:R-:W-:Y:S05]  /*c490*/  BSYNC B0 ;  /* 0x0000000000007941 */ /* 0x000fea0003800000 */
.L_x_160:
[----:B------:R-:W-:Y:S05]  /*c4a0*/  @!P1 BRA `(.L_x_163) ;  /* 0x0000000000049947 */ /* 0x000fea0003800000 */
[----:B------:R-:W-:Y:S01]  /*c4b0*/  BPT.TRAP 0x1 ;  /* 0x000000040000795c */ /* 0x000fe20000300000 */
.L_x_163:
[----:B------:R-:W-:Y:S02]  /*c4c0*/  UIADD3 UR25, UR13, 0x88, URZ ;  /* 0x000000880d197890 */ /* 0x000fe4000fffe03f */
[----:B------:R-:W-:Y:S02]  /*c4d0*/  UIADD3 UR10, UR18, 0x20, URZ ;  /* 0x00000020120a7890 */ /* 0x000fe4000fffe03f */
[----:B------:R-:W-:-:S09]  /*c4e0*/  UPRMT UR20, UR37, 0x654, UR25 ;  /* 0x0000065425147896 */ /* 0x000fd20008000019 */
[----:B------:R-:W-:Y:S01]  /*c4f0*/  SYNCS.ARRIVE.TRANS64.RED.A1T0 RZ, [UR20], RZ ;  /* 0x000000ffffff79a7 */ /* 0x000fe20008100414 */
[----:B------:R-:W-:Y:S05]  /*c500*/  @!P1 BRA `(.L_x_164) ;  /* 0x0000000000049947 */ /* 0x000fea0003800000 */
[----:B------:R-:W-:Y:S01]  /*c510*/  BPT.TRAP 0x1 ;  /* 0x000000040000795c */ /* 0x000fe20000300000 */
.L_x_164:
[----:B------:R-:W4:Y:S02]  /*c520*/  SYNCS.PHASECHK.TRANS64.TRYWAIT P2, [UR13+0xb0], R2 ;  /* 0x0000b002ff0075a7 */ /* 0x000f24000804014d */
[----:B----4-:R-:W-:Y:S05]  /*c530*/  @!P2 BRA `(.L_x_165) ;  /* 0x000000280004a947 */ /* 0x010fea0003800000 */
.L_x_249:
        /* <DEDUP_REMOVED lines=8> */
[----:B------:R-:W-:Y:S01]  /*c5c0*/  UMOV UR29, 0x10000000 ;  /* 0x10000000001d7882 */ /* 0x000fe20000000000 */
[----:B------:R-:W-:-:S06]  /*c5d0*/  UMOV UR11, UR19 ;  /* 0x00000013000b7c82 */ /* 0x000fcc0008000000 */
[----:B------:R4:W-:Y:S02]  /*c5e0*/  UTMALDG.3D [UR8], [UR26], desc[UR28] ;  /* 0x00001c081a0075b4 */ /* 0x0009e40008011000 */
[----:B----4-:R-:W-:Y:S05]  /*c5f0*/  @!P1 BRA `(.L_x_168) ;  /* 0x0000000000049947 */ /* 0x010fea0003800000 */
[----:B------:R-:W-:Y:S01]  /*c600*/  BPT.TRAP 0x1 ;  /* 0x000000040000795c */ /* 0x000fe20000300000 */
.L_x_168:
[----:B-123--:R-:W1:Y:S02]  /*c610*/  LDC R3, c[0x0][0x800] ;  /* 0x00020000ff037b82 */ /* 0x00ee640000000800 */
[----:B-1----:R4:W-:Y:S02]  /*c620*/  SYNCS.ARRIVE.TRANS64.RED.A0TR RZ, [UR13+0x90], R3 ;  /* 0x00009003ffff79a7 */ /* 0x0029e4000830040d */
.L_x_167:
[----:B------:R-:W-:Y:S05]  /*c630*/  BSYNC B0 ;  /* 0x0000000000007941 */ /* 0x000fea0003800000 */
.L_x_166:
[----:B------:R-:W-:Y:S05]  /*c640*/  @!P1 BRA `(.L_x_169) ;  /* 0x0000000000049947 */ /* 0x000fea0003800000 */
[----:B------:R-:W-:Y:S01]  /*c650*/  BPT.TRAP 0x1 ;  /* 0x000000040000795c */ /* 0x000fe20000300000 */
.L_x_169:
[----:B------:R-:W-:-:S04]  /*c660*/  UIADD3 UR17, UR13, 0x90, URZ ;  /* 0x000000900d117890 */ /* 0x000fc8000fffe03f */
[----:B------:R-:W-:-:S09]  /*c670*/  UPRMT UR29, UR37, 0x654, UR17 ;  /* 0x00000654251d7896 */ /* 0x000fd20008000011 */
[----:B------:R-:W-:Y:S01]  /*c680*/  SYNCS.ARRIVE.TRANS64.RED.A1T0 RZ, [UR29], RZ ;  /* 0x000000ffffff79a7 */ /* 0x000fe2000810041d */
[----:B------:R-:W-:Y:S05]  /*c690*/  @!P1 BRA `(.L_x_170) ;  /* 0x0000000000049947 */ /* 0x000fea0003800000 */
[----:B------:R-:W-:Y:S01]  /*c6a0*/  BPT.TRAP 0x1 ;  /* 0x000000040000795c */ /* 0x000fe20000300000 */
.L_x_170:
[----:B------:R-:W5:Y:S02]  /*c6b0*/  SYNCS.PHASECHK.TRANS64.TRYWAIT P2, [UR13+0xb8], R2 ;  /* 0x0000b802ff0075a7 */ /* 0x000f64000804014d */
[----:B-----5:R-:W-:Y:S05]  /*c6c0*/  @!P2 BRA `(.L_x_171) ;  /* 0x0000002400b8a947 */ /* 0x020fea0003800000 */
.L_x_250:
        /* <DEDUP_REMOVED lines=9> */
[----:B------:R-:W-:-:S07]  /*c760*/  UMOV UR31, 0x10000000 ;  /* 0x10000000001f7882 */ /* 0x000fce0000000000 */
[----:B------:R1:W-:Y:S02]  /*c770*/  UTMALDG.3D [UR8], [UR26], desc[UR30] ;  /* 0x00001e081a0075b4 */ /* 0x0003e40008011000 */
[----:B-1----:R-:W-:Y:S05]  /*c780*/  @!P1 BRA `(.L_x_174) ;  /* 0x0000000000049947 */ /* 0x002fea0003800000 */
[----:B------:R-:W-:Y:S01]  /*c790*/  BPT.TRAP 0x1 ;  /* 0x000000040000795c */ /* 0x000fe20000300000 */
.L_x_174:
[----:B------:R-:W1:Y:S02]  /*c7a0*/  LDC R2, c[0x0][0x800] ;  /* 0x00020000ff027b82 */ /* 0x000e640000000800 */
[----:B-1----:R1:W-:Y:S02]  /*c7b0*/  SYNCS.ARRIVE.TRANS64.RED.A0TR RZ, [UR13+0x98], R2 ;  /* 0x00009802ffff79a7 */ /* 0x0023e4000830040d */
.L_x_173:
[----:B------:R-:W-:Y:S05]  /*c7c0*/  BSYNC B0 ;  /* 0x0000000000007941 */ /* 0x000fea0003800000 */
.L_x_172:
[----:B------:R-:W-:Y:S05]  /*c7d0*/  @!P1 BRA `(.L_x_175) ;  /* 0x0000000000049947 */ /* 0x000fea0003800000 */
[----:B------:R-:W-:Y:S01]  /*c7e0*/  BPT.TRAP 0x1 ;  /* 0x000000040000795c */ /* 0x000fe20000300000 */
.L_x_175:
[----:B------:R-:W-:Y:S02]  /*c7f0*/  UIADD3 UR9, UR13, 0x98, URZ ;  /* 0x000000980d097890 */ /* 0x000fe4000fffe03f */
[----:B------:R-:W-:Y:S02]  /*c800*/  UIADD3 UR34, UR18, 0x40, URZ ;  /* 0x0000004012227890 */ /* 0x000fe4000fffe03f */
[----:B------:R-:W-:-:S09]  /*c810*/  UPRMT UR30, UR37, 0x654, UR9 ;  /* 0x00000654251e7896 */ /* 0x000fd20008000009 */
[----:B------:R-:W-:Y:S01]  /*c820*/  SYNCS.ARRIVE.TRANS64.RED.A1T0 RZ, [UR30], RZ ;  /* 0x000000ffffff79a7 */ /* 0x000fe2000810041e */
[----:B------:R-:W-:Y:S05]  /*c830*/  @!P1 BRA `(.L_x_176) ;  /* 0x0000000000049947 */ /* 0x000fea0003800000 */
[----:B------:R-:W-:Y:S01]  /*c840*/  BPT.TRAP 0x1 ;  /* 0x000000040000795c */ /* 0x000fe20000300000 */
.L_x_176:
[----:B-1----:R-:W-:-:S04]  /*c850*/  SHF.L.U32 R2, RZ, 0x1f, RZ ;  /* 0x0000001fff027819 */ /* 0x002fc800000006ff */
[----:B------:R-:W1:Y:S02]  /*c860*/  SYNCS.PHASECHK.TRANS64.TRYWAIT P2, [UR13+0xa0], R2 ;  /* 0x0000a002ff0075a7 */ /* 0x000e64000804014d */
[----:B-1----:R-:W-:Y:S05]  /*c870*/  @!P2 BRA `(.L_x_177) ;  /* 0x000000240064a947 */ /* 0x002fea0003800000 */
.L_x_251:
[----:B------:R-:W-:Y:S04]  /*c880*/  BSSY B0, `(.L_x_178) ;  /* 0x000000e000007945 */ /* 0x000fe80003800000 */
[----:B------:R-:W-:Y:S05]  /*c890*/  @!P0 BRA `(.L_x_179) ;  /* 0x0000000000308947 */ /* 0x000fea0003800000 */
[----:B------:R-:W-:Y:S01]  /*c8a0*/  R2UR UR36, R4 ;  /* 0x00000000042472ca */ /* 0x000fe200000e0000 */
[----:B------:R-:W-:Y:S02]  /*c8b0*/  UIADD3 UR10, UP0, UR22, 0x3f0, URZ ;  /* 0x000003f0160a7890 */ /* 0x000fe4000ff1e03f */
[----:B------:R-:W-:Y:S02]  /*c8c0*/  UIADD3 UR32, UR13, 0x100, URZ ;  /* 0x000001000d207890 */ /* 0x000fe4000fffe03f */
[----:B------:R-:W-:Y:S01]  /*c8d0*/  UIADD3.X UR11, URZ, UR23, URZ, UP0, !UPT ;  /* 0x000000173f0b7290 */ /* 0x000fe200087fe43f */
[----:B------:R-:W-:Y:S01]  /*c8e0*/  UMOV UR26, 0x0 ;  /* 0x00000000001a7882 */ /* 0x000fe20000000000 */
[----:B------:R-:W-:Y:S01]  /*c8f0*/  UMOV UR27, 0x10000000 ;  /* 0x10000000001b7882 */ /* 0x000fe20000000000 */
[----:B------:R-:W-:-:S06]  /*c900*/  UMOV UR35, UR19 ;  /* 0x0000001300237c82 */ /* 0x000fcc0008000000 */
[----:B------:R1:W-:Y:S02]  /*c910*/  UTMALDG.3D [UR32], [UR10], desc[UR26] ;  /* 0x00001a200a0075b4 */ /* 0x0003e40008011000 */
[----:B-1----:R-:W-:Y:S05]  /*c920*/  @!P1 BRA `(.L_x_180) ;  /* 0x0000000000049947 */ /* 0x002fea0003800000 */
[----:B------:R-:W-:Y:S01]  /*c930*/  BPT.TRAP 0x1 ;  /* 0x000000040000795c */ /* 0x000fe20000300000 */
.L_x_180:
[----:B--234-:R-:W1:Y:S02]  /*c940*/  LDC R3, c[0x0][0x800] ;  /* 0x00020000ff037b82 */ /* 0x01ce640000000800 */
[----:B-1----:R1:W-:Y:S02]  /*c950*/  SYNCS.ARRIVE.TRANS64.RED.A0TR RZ, [UR13+0x80], R3 ;  /* 0x00008003ffff79a7 */ /* 0x0023e4000830040d */
.L_x_179:
[----:B------:R-:W-:Y:S05]  /*c960*/  BSYNC B0 ;  /* 0x0000000000007941 */ /* 0x000fea0003800000 */
.L_x_178:
[----:B------:R-:W-:Y:S05]  /*c970*/  @!P1 BRA `(.L_x_181) ;  /* 0x0000000000049947 */ /* 0x000fea0003800000 */
[----:B------:R-:W-:Y:S01]  /*c980*/  BPT.TRAP 0x1 ;  /* 0x000000040000795c */ /* 0x000fe20000300000 */
.L_x_181:
[----:B------:R-:W-:Y:S01]  /*c990*/  SYNCS.ARRIVE.TRANS64.RED.A1T0 RZ, [UR16], RZ ;  /* 0x000000ffffff79a7 */ /* 0x000fe20008100410 */
[----:B------:R-:W-:Y:S05]  /*c9a0*/  @!P1 BRA `(.L_x_182) ;  /* 0x0000000000049947 */ /* 0x000fea0003800000 */
[----:B------:R-:W-:Y:S01]  /*c9b0*/  BPT.TRAP 0x1 ;  /* 0x000000040000795c */ /* 0x000fe20000300000 */
.L_x_182:
[----:B------:R-:W5:Y:S02]  /*c9c0*/  SYNCS.PHASECHK.TRANS64.TRYWAIT P2, [UR13+0xa8], R2 ;  /* 0x0000a802ff0075a7 */ /* 0x000f64000804014d */
[----:B-----5:R-:W-:Y:S05]  /*c9d0*/  @!P2 BRA `(.L_x_183) ;  /* 0x000000240024a947 */ /* 0x020fea0003800000 */
.L_x_252:
        /* <DEDUP_REMOVED lines=13> */
.L_x_186:
[----:B--234-:R-:W1:Y:S02]  /*cab0*/  LDC R3, c[0x0][0x800] ;  /* 0x00020000ff037b82 */ /* 0x01ce640000000800 */
[----:B-1----:R1:W-:Y:S02]  /*cac0*/  SYNCS.ARRIVE.TRANS64.RED.A0TR RZ, [UR13+0x88], R3 ;  /* 0x00008803ffff79a7 */ /* 0x0023e4000830040d */
.L_x_185:
[----:B------:R-:W-:Y:S05]  /*cad0*/  BSYNC B0 ;  /* 0x0000000000007941 */ /* 0x000fea0003800000 */
.L_x_184:
[----:B------:R-:W-:Y:S05]  /*cae0*/  @!P1 BRA `(.L_x_187) ;  /* 0x0000000000049947 */ /* 0x000fea0003800000 */
[----:B------:R-:W-:Y:S01]  /*caf0*/  BPT.TRAP 0x1 ;  /* 0x000000040000795c */ /* 0x000fe20000300000 */
.L_x_187:
[----:B------:R-:W-:Y:S01]  /*cb00*/  SYNCS.ARRIVE.TRANS64.RED.A1T0 RZ, [UR20], RZ ;  /* 0x000000ffffff79a7 */ /* 0x000fe20008100414 */
[----:B------:R-:W-:Y:S01]  /*cb10*/  UIADD3 UR18, UR18, 0x60, URZ ;  /* 0x0000006012127890 */ /* 0x000fe2000fffe03f */
[----:B------:R-:W-:Y:S11]  /*cb20*/  @!P1 BRA `(.L_x_188) ;  /* 0x0000000000049947 */ /* 0x000ff60003800000 */
[----:B------:R-:W-:Y:S01]  /*cb30*/  BPT.TRAP 0x1 ;  /* 0x000000040000795c */ /* 0x000fe20000300000 */
.L_x_188:
[----:B------:R-:W5:Y:S02]  /*cb40*/  SYNCS.PHASECHK.TRANS64.TRYWAIT P2, [UR13+0xb0], R2 ;  /* 0x0000b002ff0075a7 */ /* 0x000f64000804014d */
[----:B-----5:R-:W-:Y:S05]  /*cb50*/  @!P2 BRA `(.L_x_189) ;  /* 0x0000002000dca947 */ /* 0x020fea0003800000 */
.L_x_253:
[----:B------:R-:W-:Y:S04]  /*cb60*/  BSSY B0, `(.L_x_190) ;  /* 0x000000d000007945 */ /* 0x000fe80003800000 */
[----:B------:R-:W-:Y:S05]  /*cb70*/  @!P0 BRA `(.L_x_191) ;  /* 0x00000000002c8947 */ /* 0x000fea0003800000 */
[----:B------:R-:W-:Y:S01]  /*cb80*/  R2UR UR20, R4 ;  /* 0x00000000041472ca */ /* 0x000fe200000e0000 */
[----:B------:R-:W-:Y:S02]  /*cb90*/  UIADD3 UR10, UP0, UR22, 0x3f0, URZ ;  /* 0x000003f0160a7890 */ /* 0x000fe4000ff1e03f */
[----:B------:R-:W-:Y:S02]  /*cba0*/  UIADD3 UR16, UR13, 0x2100, URZ ;  /* 0x000021000d107890 */ /* 0x000fe4000fffe03f */
[----:B------:R-:W-:Y:S01]  /*cbb0*/  UIADD3.X UR11, URZ, UR23, URZ, UP0, !UPT ;  /* 0x000000173f0b7290 */ /* 0x000fe200087fe43f */
[----:B------:R-:W-:Y:S01]  /*cbc0*/  UMOV UR24, 0x0 ;  /* 0x0000000000187882 */ /* 0x000fe20000000000 */
[----:B------:R-:W-:-:S07]  /*cbd0*/  UMOV UR25, 0x10000000 ;  /* 0x1000000000197882 */ /* 0x000fce0000000000 */
[----:B------:R1:W-:Y:S02]  /*cbe0*/  UTMALDG.3D [UR16], [UR10], desc[UR24] ;  /* 0x000018100a0075b4 */ /* 0x0003e40008011000 */
[----:B-1----:R-:W-:Y:S05]  /*cbf0*/  @!P1 BRA `(.L_x_192) ;  /* 0x0000000000049947 */ /* 0x002fea0003800000 */
[----:B------:R-:W-:Y:S01]  /*cc00*/  BPT.TRAP 0x1 ;  /* 0x000000040000795c */ /* 0x000fe20000300000 */
.L_x_192:
[----:B--234-:R-:W1:Y:S02]  /*cc10*/  LDC R3, c[0x0][0x800] ;  /* 0x00020000ff037b82 */ /* 0x01ce640000000800 */
[----:B-1----:R1:W-:Y:S02]  /*cc20*/  SYNCS.ARRIVE.TRANS64.RED.A0TR RZ, [UR13+0x90], R3 ;  /* 0x00009003ffff79a7 */ /* 0x0023e4000830040d */
.L_x_191:
[----:B------:R-:W-:Y:S05]  /*cc30*/  BSYNC B0 ;  /* 0x0000000000007941 */ /* 0x000fea0003800000 */
.L_x_190:
[----:B------:R-:W-:Y:S05]  /*cc40*/  @!P1 BRA `(.L_x_193) ;  /* 0x0000000000049947 */ /* 0x000fea0003800000 */
[----:B------:R-:W-:Y:S01]  /*cc50*/  BPT.TRAP 0x1 ;  /* 0x000000040000795c */ /* 0x000fe20000300000 */
.L_x_193:
[----:B------:R-:W-:Y:S01]  /*cc60*/  SYNCS.ARRIVE.TRANS64.RED.A1T0 RZ, [UR29], RZ ;  /* 0x000000ffffff79a7 */ /* 0x000fe2000810041d */
[----:B------:R-:W-:Y:S05]  /*cc70*/  @!P1 BRA `(.L_x_194) ;  /* 0x0000000000049947 */ /* 0x000fea0003800000 */
[----:B------:R-:W-:Y:S01]  /*cc80*/  BPT.TRAP 0x1 ;  /* 0x000000040000795c */ /* 0x000fe20000300000 */
.L_x_194:
[----:B------:R-:W5:Y:S02]  /*cc90*/  SYNCS.PHASECHK.TRANS64.TRYWAIT P2, [UR13+0xb8], R2 ;  /* 0x0000b802ff0075a7 */ /* 0x000f64000804014d */
[----:B-----5:R-:W-:Y:S05]  /*cca0*/  @!P2 BRA `(.L_x_195) ;  /* 0x0000002000a0a947 */ /* 0x020fea0003800000 */
.L_x_254:
        /* <DEDUP_REMOVED lines=13> */
.L_x_198:
[----:B------:R-:W1:Y:S02]  /*cd80*/  LDC R2, c[0x0][0x800] ;  /* 0x00020000ff027b82 */ /* 0x000e640000000800 */
[----:B-1----:R1:W-:Y:S02]  /*cd90*/  SYNCS.ARRIVE.TRANS64.RED.A0TR RZ, [UR13+0x98], R2 ;  /* 0x00009802ffff79a7 */ /* 0x0023e4000830040d */
.L_x_197:
[----:B------:R-:W-:Y:S05]  /*cda0*/  BSYNC B0 ;  /* 0x0000000000007941 */ /* 0x000fea0003800000 */
.L_x_196:
[----:B------:R-:W-:Y:S05]  /*cdb0*/  @!P1 BRA `(.L_x_199) ;  /* 0x0000000000049947 */ /* 0x000fea0003800000 */
[----:B------:R-:W-:Y:S01]  /*cdc0*/  BPT.TRAP 0x1 ;  /* 0x000000040000795c */ /* 0x000fe20000300000 */
.L_x_199:
[----:B------:R-:W5:Y:S01]  /*cdd0*/  LDL.LU R19, [R1+0xc0] ;  /* 0x0000c00001137983 */ /* 0x000f620000300800 */
[----:B------:R-:W-:Y:S03]  /*cde0*/  SYNCS.ARRIVE.TRANS64.RED.A1T0 RZ, [UR30], RZ ;  /* 0x000000ffffff79a7 */ /* 0x000fe6000810041e */
[----:B------:R-:W2:Y:S01]  /*cdf0*/  LDL.LU R18, [R1+0xbc] ;  /* 0x0000bc0001127983 */ /* 0x000ea20000300800 */
[----:B-1----:R-:W-:Y:S01]  /*ce00*/  PRMT R2, RZ, 0x7610, R2 ;  /* 0x00007610ff027816 */ /* 0x002fe20000000002 */
[----:B------:R-:W-:Y:S01]  /*ce10*/  IMAD.MOV.U32 R6, RZ, RZ, -0x1 ;  /* 0xffffffffff067424 */ /* 0x000fe200078e00ff */
[----:B------:R-:W-:Y:S02]  /*ce20*/  MOV R5, 0xffffffff ;  /* 0xffffffff00057802 */ /* 0x000fe40000000f00 */
[----:B------:R-:W-:Y:S02]  /*ce30*/  MOV R4, 0xffffffff ;  /* 0xffffffff00047802 */ /* 0x000fe40000000f00 */
[----:B--2---:R-:W-:-:S04]  /*ce40*/  IADD3 R18, P0, R18, UR56, RZ ;  /* 0x0000003812127c10 */ /* 0x004fc8000ff1e0ff */
[----:B-----5:R-:W-:Y:S01]  /*ce50*/  IADD3.X R19, R19, UR38, RZ, P0, !PT ;  /* 0x0000002613137c10 */ /* 0x020fe200087fe4ff */
[----:B------:R1:W-:Y:S01]  /*ce60*/  STL [R1+0xbc], R18 ;  /* 0x0000bc1201007387 */ /* 0x0003e20000100800 */
[----:B------:R-:W-:-:S03]  /*ce70*/  ISETP.GE.U32.AND P0, PT, R18, UR6, PT ;  /* 0x0000000612007c0c */ /* 0x000fc6000bf06070 */
[----:B------:R1:W-:Y:S01]  /*ce80*/  STL [R1+0xc0], R19 ;  /* 0x0000c01301007387 */ /* 0x0003e20000100800 */
[----:B------:R-:W-:-:S13]  /*ce90*/  ISETP.GE.U32.AND.EX P0, PT, R19, UR7, PT, P0 ;  /* 0x0000000713007c0c */ /* 0x000fda000bf06100 */
[----:B-1----:R-:W-:Y:S05]  /*cea0*/  @P0 BRA `(.L_x_200) ;  /* 0x00000004005c0947 */ /* 0x002fea0003800000 */
[----:B------:R-:W1:Y:S01]  /*ceb0*/  LDC.64 R14, c[0x0][0x8d0] ;  /* 0x00023400ff0e7b82 */ /* 0x000e620000000a00 */
[----:B------:R-:W-:Y:S01]  /*cec0*/  IMAD.MOV.U32 R2, RZ, RZ, R18 ;  /* 0x000000ffff027224 */ /* 0x000fe200078e0012 */
[----:B---34-:R-:W-:-:S06]  /*ced0*/  MOV R3, R19 ;  /* 0x0000001300037202 */ /* 0x018fcc0000000f00 */
        /* <DEDUP_REMOVED lines=15> */
.L_x_201:
[-CC-:B------:R-:W-:Y:S01]  /*cfd0*/  SHF.R.U64 R14, R2, R16.reuse, R3.reuse ;  /* 0x00000010020e7219 */ /* 0x180fe20000001203 */
[----:B------:R-:W1:Y:S01]  /*cfe0*/  LDC.64 R6, c[0x0][0x8e8] ;  /* 0x00023a00ff067b82 */ /* 0x000e620000000a00 */
[----:B------:R-:W-:Y:S01]  /*cff0*/  SHF.R.U32.HI R2, RZ, R16, R3 ;  /* 0x00000010ff027219 */ /* 0x000fe20000011603 */
[----:B------:R-:W2:Y:S01]  /*d000*/  S2R R15, SR_CTAID.X ;  /* 0x00000000000f7919 */ /* 0x000ea20000002500 */
[----:B------:R-:W-:Y:S01]  /*d010*/  IADD3 R17, P0, RZ, -R14, RZ ;  /* 0x8000000eff117210 */ /* 0x000fe20007f1e0ff */
[----:B------:R-:W-:-:S03]  /*d020*/  ULDC UR8, c[0x0][0x150] ;  /* 0x0000540000087ab9 */ /* 0x000fc60000000800 */
[----:B------:R-:W-:Y:S01]  /*d030*/  IADD3.X R3, RZ, ~R2, RZ, P0, !PT ;  /* 0x80000002ff037210 */ /* 0x000fe200007fe4ff */
[----:B------:R-:W3:Y:S04]  /*d040*/  LDC R4, c[0x0][0x8c0] ;  /* 0x00023000ff047b82 */ /* 0x000ee80000000800 */
[----:B------:R-:W-:Y:S01]  /*d050*/  IMAD R2, R3, R12, RZ ;  /* 0x0000000c03027224 */ /* 0x000fe200078e02ff */
[----:B------:R-:W-:-:S03]  /*d060*/  MOV R3, R19 ;  /* 0x0000001300037202 */ /* 0x000fc60000000f00 */
[----:B------:R-:W4:Y:S01]  /*d070*/  LDC R21, c[0x0][0x8b0] ;  /* 0x00022c00ff157b82 */ /* 0x000f220000000800 */
[C---:B------:R-:W-:Y:S02]  /*d080*/  IMAD R5, R17.reuse, R13, R2 ;  /* 0x0000000d11057224 */ /* 0x040fe400078e0202 */
[----:B------:R-:W-:Y:S01]  /*d090*/  IMAD.MOV.U32 R2, RZ, RZ, R18 ;  /* 0x000000ffff027224 */ /* 0x000fe200078e0012 */
[----:B------:R-:W2:Y:S03]  /*d0a0*/  S2R R13, SR_CTAID.Y ;  /* 0x00000000000d7919 */ /* 0x000ea60000002600 */
[----:B------:R-:W-:Y:S01]  /*d0b0*/  IMAD.WIDE.U32 R2, R17, R12, R2 ;  /* 0x0000000c11027225 */ /* 0x000fe200078e0002 */
[----:B------:R-:W5:Y:S01]  /*d0c0*/  LDC R23, c[0x0][0x900] ;  /* 0x00024000ff177b82 */ /* 0x000f620000000800 */
[----:B-1----:R-:W-:-:S03]  /*d0d0*/  ISETP.NE.U32.AND P0, PT, R6, RZ, PT ;  /* 0x000000ff0600720c */ /* 0x002fc60003f05070 */
[----:B------:R-:W-:Y:S02]  /*d0e0*/  IADD3 R3, R3, R5, RZ ;  /* 0x0000000503037210 */ /* 0x000fe40007ffe0ff */
[----:B------:R-:W-:Y:S02]  /*d0f0*/  ISETP.NE.AND.EX P0, PT, R7, RZ, PT, P0 ;  /* 0x000000ff0700720c */ /* 0x000fe40003f05300 */
[-CC-:B---3--:R-:W-:Y:S02]  /*d100*/  SHF.R.U64 R17, R2, R4.reuse, R3.reuse ;  /* 0x0000000402117219 */ /* 0x188fe40000001203 */
[----:B------:R-:W-:Y:S02]  /*d110*/  SHF.R.U32.HI R2, RZ, R4, R3 ;  /* 0x00000004ff027219 */ /* 0x000fe40000011603 */
[----:B--2---:R-:W-:Y:S02]  /*d120*/  I2FP.F32.U32 R3, R15 ;  /* 0x0000000f00037245 */ /* 0x004fe40000201000 */
[----:B----4-:R-:W-:-:S03]  /*d130*/  SHF.R.U64 R19, R17, R21, R2 ;  /* 0x0000001511137219 */ /* 0x010fc60000001202 */
[----:B------:R-:W-:Y:S01]  /*d140*/  FMUL R16, R3, UR8 ;  /* 0x0000000803107c20 */ /* 0x000fe20008400000 */
[----:B------:R-:W-:-:S04]  /*d150*/  SHF.R.U32.HI R2, RZ, R21, R2 ;  /* 0x00000015ff027219 */ /* 0x000fc80000011602 */
[-CC-:B-----5:R-:W-:Y:S02]  /*d160*/  SHF.R.U64 R12, R19, R23.reuse, R2.reuse ;  /* 0x00000017130c7219 */ /* 0x1a0fe40000001202 */
[----:B------:R-:W-:-:S03]  /*d170*/  SHF.R.U32.HI R21, RZ, R23, R2 ;  /* 0x00000017ff157219 */ /* 0x000fc60000011602 */
[----:B------:R-:W-:Y:S01]  /*d180*/  IMAD.MOV.U32 R2, RZ, RZ, R12 ;  /* 0x000000ffff027224 */ /* 0x000fe200078e000c */
[----:B------:R-:W-:Y:S01]  /*d190*/  MOV R3, R21 ;  /* 0x0000001500037202 */ /* 0x000fe20000000f00 */
[----:B------:R-:W-:Y:S06]  /*d1a0*/  @!P0 BRA `(.L_x_202) ;  /* 0x0000000000288947 */ /* 0x000fec0003800000 */
[----:B------:R-:W1:Y:S02]  /*d1b0*/  LDC R3, c[0x0][0x8f4] ;  /* 0x00023d00ff037b82 */ /* 0x000e640000000800 */
[----:B-1----:R-:W-:-:S04]  /*d1c0*/  IADD3 R3, P0, R12, R3, RZ ;  /* 0x000000030c037210 */ /* 0x002fc80007f1e0ff */
[----:B------:R-:W-:-:S05]  /*d1d0*/  IADD3.X R21, RZ, R21, RZ, P0, !PT ;  /* 0x00000015ff157210 */ /* 0x000fca00007fe4ff */
[----:B------:R-:W-:-:S04]  /*d1e0*/  IMAD.WIDE.U32 R4, R21, R6, RZ ;  /* 0x0000000615047225 */ /* 0x000fc800078e00ff */
[----:B------:R-:W-:-:S04]  /*d1f0*/  IMAD.WIDE.U32 R4, P0, R3, R7, R4 ;  /* 0x0000000703047225 */ /* 0x000fc80007800004 */
[----:B------:R-:W-:Y:S01]  /*d200*/  IMAD.WIDE.U32 R2, R3, R6, RZ ;  /* 0x0000000603027225 */ /* 0x000fe200078e00ff */
[----:B------:R-:W-:-:S04]  /*d210*/  MOV R2, R5 ;  /* 0x0000000500027202 */ /* 0x000fc80000000f00 */
[----:B------:R-:W-:Y:S01]  /*d220*/  IADD3 RZ, P1, R3, R4, RZ ;  /* 0x0000000403ff7210 */ /* 0x000fe20007f3e0ff */
[----:B------:R-:W-:-:S04]  /*d230*/  IMAD.X R3, RZ, RZ, RZ, P0 ;  /* 0x000000ffff037224 */ /* 0x000fc800000e06ff */
[----:B------:R-:W-:-:S08]  /*d240*/  IMAD.WIDE.U32.X R2, R21, R7, R2, P1 ;  /* 0x0000000715027225 */ /* 0x000fd000008e0402 */
.L_x_202:
[----:B------:R-:W1:Y:S01]  /*d250*/  LDC R23, c[0x0][0x904] ;  /* 0x00024100ff177b82 */ /* 0x000e620000000800 */
[----:B------:R-:W-:Y:S01]  /*d260*/  I2FP.F32.U32 R5, R13 ;  /* 0x0000000d00057245 */ /* 0x000fe20000201000 */
[----:B------:R-:W-:Y:S01]  /*d270*/  ULDC UR8, c[0x0][0x154] ;  /* 0x0000550000087ab9 */ /* 0x000fe20000000800 */
[----:B------:R-:W2:Y:S03]  /*d280*/  F2I.U32.TRUNC.NTZ R16, R16 ;  /* 0x0000001000107305 */ /* 0x000ea6000020f000 */
[----:B------:R-:W-:Y:S02]  /*d290*/  FMUL R6, R5, UR8 ;  /* 0x0000000805067c20 */ /* 0x000fe40008400000 */
[----:B------:R-:W3:Y:S04]  /*d2a0*/  LDC R7, c[0x0][0x8f0] ;  /* 0x00023c00ff077b82 */ /* 0x000ee80000000800 */
[----:B------:R-:W4:Y:S04]  /*d2b0*/  F2I.U32.TRUNC.NTZ R6, R6 ;  /* 0x0000000600067305 */ /* 0x000f28000020f000 */
[----:B------:R-:W5:Y:S01]  /*d2c0*/  LDC R4, c[0x0][0x144] ;  /* 0x00005100ff047b82 */ /* 0x000f620000000800 */
[----:B--2---:R-:W-:-:S07]  /*d2d0*/  IADD3 R5, -R16, RZ, RZ ;  /* 0x000000ff10057210 */ /* 0x004fce0007ffe1ff */
[----:B------:R-:W2:Y:S01]  /*d2e0*/  LDC R18, c[0x0][0x148] ;  /* 0x00005200ff127b82 */ /* 0x000ea20000000800 */
[----:B-1----:R-:W-:-:S07]  /*d2f0*/  ISETP.NE.AND P0, PT, R23, 0x1, PT ;  /* 0x000000011700780c */ /* 0x002fce0003f05270 */
[----:B------:R-:W1:Y:S01]  /*d300*/  LDC R20, c[0x0][0x8e0] ;  /* 0x00023800ff147b82 */ /* 0x000e620000000800 */
[----:B---3--:R-:W-:Y:S02]  /*d310*/  SHF.R.U64 R3, R2, R7, R3 ;  /* 0x0000000702037219 */ /* 0x008fe40000001203 */
[----:B------:R-:W-:-:S05]  /*d320*/  LOP3.LUT R2, R19, R0, RZ, 0xc0, !PT ;  /* 0x0000000013027212 */ /* 0x000fca00078ec0ff */
[----:B------:R-:W3:Y:S01]  /*d330*/  LDC R21, c[0x0][0x8b8] ;  /* 0x00022e00ff157b82 */ /* 0x000ee20000000800 */
[----:B-----5:R-:W-:Y:S01]  /*d340*/  IMAD R15, R4, R5, R15 ;  /* 0x00000005040f7224 */ /* 0x020fe200078e020f */
[----:B------:R-:W-:Y:S01]  /*d350*/  IADD3 R5, -R3, RZ, RZ ;  /* 0x000000ff03057210 */ /* 0x000fe20007ffe1ff */
[----:B----4-:R-:W-:Y:S02]  /*d360*/  IMAD.MOV R4, RZ, RZ, -R6 ;  /* 0x000000ffff047224 */ /* 0x010fe400078e0a06 */
[----:B------:R-:W-:Y:S01]  /*d370*/  IMAD R2, R9, R3, R2 ;  /* 0x0000000309027224 */ /* 0x000fe200078e0202 */
[----:B------:R-:W-:Y:S02]  /*d380*/  LOP3.LUT R3, R17, R8, RZ, 0xc0, !PT ;  /* 0x0000000811037212 */ /* 0x000fe400078ec0ff */
[----:B------:R-:W4:Y:S01]  /*d390*/  LDC R22, c[0x0][0x8a8] ;  /* 0x00022a00ff167b82 */ /* 0x000f220000000800 */
[----:B--2---:R-:W-:Y:S02]  /*d3a0*/  @P0 IMAD R15, R18, R4, R13 ;  /* 0x00000004120f0224 */ /* 0x004fe400078e020d */
[----:B------:R-:W-:-:S02]  /*d3b0*/  IMAD.MOV.U32 R4, RZ, RZ, R14 ;  /* 0x000000ffff047224 */ /* 0x000fc400078e000e */
[----:B-1----:R-:W-:Y:S02]  /*d3c0*/  IMAD R12, R5, R20, R12 ;  /* 0x00000014050c7224 */ /* 0x002fe400078e020c */
[----:B---3--:R-:W-:Y:S01]  /*d3d0*/  IMAD R6, R2, R21, R15 ;  /* 0x0000001502067224 */ /* 0x008fe200078e020f */
[----:B------:R-:W-:Y:S01]  /*d3e0*/  MOV R2, 0x1 ;  /* 0x0000000100027802 */ /* 0x000fe20000000f00 */
[----:B----4-:R-:W-:-:S05]  /*d3f0*/  IMAD R3, R12, R22, R3 ;  /* 0x000000160c037224 */ /* 0x010fca00078e0203 */
[----:B------:R-:W-:Y:S02]  /*d400*/  SEL R5, R3, R6, !P0 ;  /* 0x0000000603057207 */ /* 0x000fe40004000000 */
[----:B------:R-:W-:-:S07]  /*d410*/  SEL R6, R6, R3, !P0 ;  /* 0x0000000306067207 */ /* 0x000fce0004000000 */
.L_x_200:
[----:B------:R-:W-:-:S13]  /*d420*/  LOP3.LUT P0, RZ, R2, 0xff, RZ, 0xc0, !PT ;  /* 0x000000ff02ff7812 */ /* 0x000fda000780c0ff */
[----:B------:R-:W-:Y:S05]  /*d430*/  @P0 BRA `(.L_x_203) ;  /* 0xffffffe800d40947 */ /* 0x000fea000383ffff */
.L_x_147:
[----:B------:R-:W-:Y:S01]  /*d440*/  ELECT P0, URZ, PT ;  /* 0x00000000003f782f */ /* 0x000fe20003800000 */
[----:B------:R-:W-:-:S12]  /*d450*/  BSSY B0, `(.L_x_204) ;  /* 0x000001e000007945 */ /* 0x000fd80003800000 */
[----:B------:R-:W-:Y:S05]  /*d460*/  @!P0 BRA `(.L_x_205) ;  /* 0x0000000000708947 */ /* 0x000fea0003800000 */
[----:B------:R-:W-:-:S06]  /*d470*/  ULOP3.LUT UR4, UR39, 0x2, URZ, 0xfc, !UPT ;  /* 0x0000000227047892 */ /* 0x000fcc000f8efc3f */
[----:B-1----:R-:W-:-:S04]  /*d480*/  MOV R0, UR4 ;  /* 0x0000000400007c02 */ /* 0x002fc80008000f00 */
[----:B------:R-:W-:-:S13]  /*d490*/  ISETP.NE.AND P0, PT, R0, 0x3, PT ;  /* 0x000000030000780c */ /* 0x000fda0003f05270 */
[----:B------:R-:W-:Y:S05]  /*d4a0*/  @!P0 BRA `(.L_x_206) ;  /* 0x0000000000048947 */ /* 0x000fea0003800000 */
[----:B------:R-:W-:Y:S01]  /*d4b0*/  BPT.TRAP 0x1 ;  /* 0x000000040000795c */ /* 0x000fe20000300000 */
.L_x_206:
[----:B------:R-:W-:Y:S01]  /*d4c0*/  MOV R0, 0x400 ;  /* 0x0000040000007802 */ /* 0x000fe20000000f00 */
[----:B--2---:R-:W-:Y:S01]  /*d4d0*/  IMAD.MOV.U32 R2, RZ, RZ, 0x1 ;  /* 0x00000001ff027424 */ /* 0x004fe200078e00ff */
[----:B---34-:R-:W-:-:S04]  /*d4e0*/  MOV R3, UR37 ;  /* 0x0000002500037c02 */ /* 0x018fc80008000f00 */
[----:B------:R-:W-:Y:S02]  /*d4f0*/  LEA R0, R3, R0, 0x18 ;  /* 0x0000000003007211 */ /* 0x000fe400078ec0ff */
[----:B------:R-:W-:-:S04]  /*d500*/  SHF.L.U32 R3, R2, 0x1f, RZ ;  /* 0x0000001f02037819 */ /* 0x000fc800000006ff */
[----:B------:R-:W1:Y:S02]  /*d510*/  SYNCS.PHASECHK.TRANS64.TRYWAIT P1, [R0+URZ+0xa0], R3 ;  /* 0x0000a003000075a7 */ /* 0x000e64000802017f */
[----:B-1----:R-:W-:Y:S05]  /*d520*/  @!P1 BRA `(.L_x_207) ;  /* 0x0000001800989947 */ /* 0x002fea0003800000 */
.L_x_255:
[----:B------:R-:W-:Y:S05]  /*d530*/  @!P0 BRA `(.L_x_208) ;  /* 0x0000000000048947 */ /* 0x000fea0003800000 */
[----:B------:R-:W-:Y:S01]  /*d540*/  BPT.TRAP 0x1 ;  /* 0x000000040000795c */ /* 0x000fe20000300000 */
.L_x_208:
[----:B------:R-:W2:Y:S02]  /*d550*/  SYNCS.PHASECHK.TRANS64.TRYWAIT P1, [R0+URZ+0xa8], R3 ;  /* 0x0000a803000075a7 */ /* 0x000ea4000802017f */
[----:B--2---:R-:W-:Y:S05]  /*d560*/  @!P1 BRA `(.L_x_209) ;  /* 0x00000018009c9947 */ /* 0x004fea0003800000 */
.L_x_256:
[----:B------:R-:W-:Y:S05]  /*d570*/  @!P0 BRA `(.L_x_210) ;  /* 0x0000000000048947 */ /* 0x000fea0003800000 */
[----:B------:R-:W-:Y:S01]  /*d580*/  BPT.TRAP 0x1 ;  /* 0x000000040000795c */ /* 0x000fe20000300000 */
.L_x_210:
[----:B------:R-:W3:Y:S02]  /*d590*/  SYNCS.PHASECHK.TRANS64.TRYWAIT P1, [R0+URZ+0xb0], R3 ;  /* 0x0000b003000075a7 */ /* 0x000ee4000802017f */
[----:B---3--:R-:W-:Y:S05]  /*d5a0*/  @!P1 BRA `(.L_x_211) ;  /* 0x0000001800a09947 */ /* 0x008fea0003800000 */
.L_x_257:
[----:B------:R-:W-:Y:S05]  /*d5b0*/  @!P0 BRA `(.L_x_212) ;  /* 0x0000000000048947 */ /* 0x000fea0003800000 */
[----:B------:R-:W-:Y:S01]  /*d5c0*/  BPT.TRAP 0x1 ;  /* 0x000000040000795c */ /* 0x000fe20000300000 */
.L_x_212:
[----:B-123--:R-:W-:-:S04]  /*d5d0*/  MOV R3, 0x1 ;  /* 0x0000000100037802 */ /* 0x00efc80000000f00 */
[----:B------:R-:W-:-:S07]  /*d5e0*/  SHF.L.U32 R3, R3, 0x1f, RZ ;  /* 0x0000001f03037819 */ /* 0x000fce00000006ff */
.L_x_213:
[----:B-1----:R1:W2:Y:S02]  /*d5f0*/  SYNCS.PHASECHK.TRANS64.TRYWAIT P0, [R0+URZ+0xb8], R3 ;  /* 0x0000b803000075a7 */ /* 0x0022a4000800017f */
[----:B--2---:R-:W-:Y:S05]  /*d600*/  @!P0 NANOSLEEP.SYNCS 0x989680 ;  /* 0x009896800000895d */ /* 0x004fea0003900000 */
[----:B------:R-:W2:Y:S02]  /*d610*/  @!P0 SYNCS.PHASECHK.TRANS64 P0, [R0+URZ+0xb8], R3 ;  /* 0x0000b803000085a7 */ /* 0x000ea4000800007f */
[----:B--2---:R-:W-:Y:S05]  /*d620*/  @!P0 BRA `(.L_x_213) ;  /* 0xfffffffc00f08947 */ /* 0x004fea000383ffff */
.L_x_205:
[----:B------:R-:W-:Y:S05]  /*d630*/  BSYNC B0 ;  /* 0x0000000000007941 */ /* 0x000fea0003800000 */
.L_x_204:
[----:B------:R-:W-:Y:S05]  /*d640*/  EXIT ;  /* 0x000000000000794d */ /* 0x000fea0003800000 */
.L_x_142:
[----:B------:R-:W-:Y:S01]  /*d650*/  LOP3.LUT P0, RZ, R7, 0xff, RZ, 0xc0, !PT ;  /* 0x000000ff07ff7812 */ /* 0x000fe2000780c0ff */
[----:B------:R-:W-:Y:S01]  /*d660*/  IMAD.MOV.U32 R0, RZ, RZ, RZ ;  /* 0x000000ffff007224 */ /* 0x000fe200078e00ff */
[----:B------:R-:W-:-:S11]  /*d670*/  MOV R8, 0x1 ;  /* 0x0000000100087802 */ /* 0x000fd60000000f00 */
[----:B------:R-:W-:Y:S05]  /*d680*/  @!P0 BRA `(.L_x_214) ;  /* 0x0000000c00448947 */ /* 0x000fea0003800000 */
[----:B------:R-:W1:Y:S01]  /*d690*/  S2R R2, SR_TID.X ;  /* 0x0000000000027919 */ /* 0x000e620000002100 */
[----:B------:R-:W-:Y:S01]  /*d6a0*/  ULDC UR4, c[0x0][0x28c] ;  /* 0x0000a30000047ab9 */ /* 0x000fe20000000800 */
[----:B------:R-:W-:Y:S01]  /*d6b0*/  ULDC UR7, c[0x0][0x8a8] ;  /* 0x00022a0000077ab9 */ /* 0x000fe20000000800 */
[----:B------:R-:W-:Y:S01]  /*d6c0*/  UIADD3 UR5, UR4, 0x3f, URZ ;  /* 0x0000003f04057890 */ /* 0x000fe2000fffe03f */
[----:B------:R-:W-:Y:S01]  /*d6d0*/  BSSY B0, `(.L_x_214) ;  /* 0x00000cc000007945 */ /* 0x000fe20003800000 */
[----:B------:R-:W-:Y:S01]  /*d6e0*/  ULDC UR8, c[0x0][0x900] ;  /* 0x0002400000087ab9 */ /* 0x000fe20000000800 */
[----:B------:R-:W-:Y:S01]  /*d6f0*/  UMOV UR9, 0xffffffff ;  /* 0xffffffff00097882 */ /* 0x000fe20000000000 */
[----:B------:R-:W-:Y:S01]  /*d700*/  USHF.R.S32.HI UR6, URZ, 0x1f, UR5 ;  /* 0x0000001f3f067899 */ /* 0x000fe20008011405 */
[----:B------:R-:W-:Y:S01]  /*d710*/  MOV R9, 0x1 ;  /* 0x0000000100097802 */ /* 0x000fe20000000f00 */
[----:B------:R-:W-:Y:S01]  /*d720*/  UIADD3 UR4, UR7, -0x1, URZ ;  /* 0xffffffff07047890 */ /* 0x000fe2000fffe03f */
[----:B------:R-:W-:Y:S01]  /*d730*/  MOV R8, 0x1 ;  /* 0x0000000100087802 */ /* 0x000fe20000000f00 */
[----:B------:R-:W-:Y:S01]  /*d740*/  ULEA.HI UR6, UR6, UR5, URZ, 0x6 ;  /* 0x0000000506067291 */ /* 0x000fe2000f8f303f */
[----:B------:R-:W-:Y:S01]  /*d750*/  IMAD.MOV.U32 R0, RZ, RZ, RZ ;  /* 0x000000ffff007224 */ /* 0x000fe200078e00ff */
[----:B------:R-:W-:-:S02]  /*d760*/  USHF.L.U32 UR7, UR9, UR8, URZ ;  /* 0x0000000809077299 */ /* 0x000fc4000800063f */
[----:B------:R-:W-:Y:S01]  /*d770*/  USHF.R.S32.HI UR6, URZ, 0x6, UR6 ;  /* 0x000000063f067899 */ /* 0x000fe20008011406 */
[----:B------:R-:W-:Y:S01]  /*d780*/  UMOV UR10, 0x1 ;  /* 0x00000001000a7882 */ /* 0x000fe20000000000 */
[----:B------:R-:W-:Y:S02]  /*d790*/  ULOP3.LUT UR22, UR40, 0x2, URZ, 0xfc, !UPT ;  /* 0x0000000228167892 */ /* 0x000fe4000f8efc3f */
[----:B------:R-:W-:Y:S02]  /*d7a0*/  USHF.L.U32 UR5, UR10, UR8, URZ ;  /* 0x000000080a057299 */ /* 0x000fe4000800063f */
[----:B------:R-:W-:Y:S02]  /*d7b0*/  ULOP3.LUT UR7, URZ, UR7, URZ, 0x33, !UPT ;  /* 0x000000073f077292 */ /* 0x000fe4000f8e333f */
[----:B------:R-:W-:Y:S01]  /*d7c0*/  UIADD3 UR23, UR6, 0x1, URZ ;  /* 0x0000000106177890 */ /* 0x000fe2000fffe03f */
[----:B------:R-:W-:Y:S01]  /*d7d0*/  ULDC.64 UR20, c[0x0][0x198] ;  /* 0x0000660000147ab9 */ /* 0x000fe20000000a00 */
[----:B-1----:R-:W-:-:S02]  /*d7e0*/  LOP3.LUT P2, RZ, R2, 0x7f, RZ, 0xc0, !PT ;  /* 0x0000007f02ff7812 */ /* 0x002fc4000784c0ff */
[----:B------:R-:W-:-:S04]  /*d7f0*/  LOP3.LUT P1, RZ, R2, 0x1f, RZ, 0xc0, !PT ;  /* 0x0000001f02ff7812 */ /* 0x000fc8000782c0ff */
[----:B------:R-:W-:-:S13]  /*d800*/  PLOP3.LUT P1, PT, P1, P2, PT, 0x8a, 0x0 ;  /* 0x000000000000781c */ /* 0x000fda0000f25172 */
.L_x_226:
[----:B------:R-:W-:-:S03]  /*d810*/  UMOV UR8, 0xffffffff ;  /* 0xffffffff00087882 */ /* 0x000fc60000000000 */
[----:B------:R-:W-:Y:S05]  /*d820*/  BRA.DIV UR8, `(.L_x_215) ;  /* 0x0000001a08147947 */ /* 0x000fea000b800000 */
[----:B------:R-:W-:-:S13]  /*d830*/  ELECT P0, URZ, PT ;  /* 0x00000000003f782f */ /* 0x000fda0003800000 */
.L_x_260:
[----:B------:R-:W1:Y:S01]  /*d840*/  LDC R2, c[0x0][0x28c] ;  /* 0x0000a300ff027b82 */ /* 0x000e620000000800 */
[----:B------:R-:W-:Y:S01]  /*d850*/  BSSY B1, `(.L_x_216) ;  /* 0x0000038000017945 */ /* 0x000fe20003800000 */
[----:B-1----:R-:W-:-:S13]  /*d860*/  ISETP.LT.OR P0, PT, R2, 0x1, !P0 ;  /* 0x000000010200780c */ /* 0x002fda0004701670 */
[----:B------:R-:W-:Y:S05]  /*d870*/  @P0 BRA `(.L_x_217) ;  /* 0x0000000000d40947 */ /* 0x000fea0003800000 */
[----:B------:R-:W-:Y:S01]  /*d880*/  SHF.L.U32 R7, R5, 0x7, RZ ;  /* 0x0000000705077819 */ /* 0x000fe200000006ff */
[----:B------:R-:W-:Y:S01]  /*d890*/  IMAD.MOV.U32 R11, RZ, RZ, RZ ;  /* 0x000000ffff0b7224 */ /* 0x000fe200078e00ff */
[----:B------:R-:W-:Y:S01]  /*d8a0*/  SHF.L.U32 R10, R6, 0x8, RZ ;  /* 0x00000008060a7819 */ /* 0x000fe200000006ff */
[----:B------:R-:W-:Y:S01]  /*d8b0*/  IMAD.MOV.U32 R3, RZ, RZ, R0 ;  /* 0x000000ffff037224 */ /* 0x000fe200078e0000 */
[----:B------:R-:W-:Y:S02]  /*d8c0*/  MOV R13, UR23 ;  /* 0x00000017000d7c02 */ /* 0x000fe40008000f00 */
[----:B------:R-:W-:-:S07]  /*d8d0*/  MOV R2, R8 ;  /* 0x0000000800027202 */ /* 0x000fce0000000f00 */
.L_x_221:
[----:B------:R-:W1:Y:S01]  /*d8e0*/  S2R R6, SR_CgaCtaId ;  /* 0x0000000000067919 */ /* 0x000e620000008800 */
[----:B------:R-:W-:-:S04]  /*d8f0*/  MOV R5, 0x400 ;  /* 0x0000040000057802 */ /* 0x000fc80000000f00 */
[----:B-1----:R-:W-:Y:S02]  /*d900*/  LEA R14, R6, R5, 0x18 ;  /* 0x00000005060e7211 */ /* 0x002fe400078ec0ff */
[----:B------:R-:W-:Y:S01]  /*d910*/  SHF.L.U32 R5, R2, 0x1f, RZ ;  /* 0x0000001f02057819 */ /* 0x000fe200000006ff */
[----:B------:R-:W1:Y:S01]  /*d920*/  @!P2 LDC R6, c[0x0][0x500] ;  /* 0x00014000ff06ab82 */ /* 0x000e620000000800 */
[----:B------:R-:W-:-:S04]  /*d930*/  LEA R12, R3, R14, 0x3 ;  /* 0x0000000e030c7211 */ /* 0x000fc800078e18ff */
[----:B------:R-:W2:Y:S02]  /*d940*/  SYNCS.PHASECHK.TRANS64.TRYWAIT P0, [R12+URZ+0x40], R5 ;  /* 0x000040050c0075a7 */ /* 0x000ea4000800017f */
[----:B--2---:R-:W-:Y:S05]  /*d950*/  @!P0 BRA `(.L_x_218) ;  /* 0x0000001400ec8947 */ /* 0x004fea0003800000 */
.L_x_261:
[----:B------:R-:W-:Y:S01]  /*d960*/  UPRMT UR8, UR22, 0x9910, URZ ;  /* 0x0000991016087896 */ /* 0x000fe2000800003f */
[----:B-1----:R1:W-:Y:S03]  /*d970*/  @!P2 SYNCS.ARRIVE.TRANS64 RZ, [R12+URZ], R6 ;  /* 0x000000060cffa9a7 */ /* 0x0023e6000800003f */
[----:B------:R-:W-:-:S06]  /*d980*/  UISETP.NE.AND UP0, UPT, UR8, 0x2, UPT ;  /* 0x000000020800788c */ /* 0x000fcc000bf05270 */
[----:B------:R-:W-:-:S13]  /*d990*/  PLOP3.LUT P0, PT, PT, PT, UP0, 0x80, 0x0 ;  /* 0x000000000000781c */ /* 0x000fda0003f0f008 */
[----:B-1----:R-:W-:Y:S05]  /*d9a0*/  @P0 BRA `(.L_x_219) ;  /* 0x0000000000040947 */ /* 0x002fea0003800000 */
[----:B------:R-:W-:Y:S01]  /*d9b0*/  BPT.TRAP 0x1 ;  /* 0x000000040000795c */ /* 0x000fe20000300000 */
.L_x_219:
[----:B------:R-:W-:Y:S05]  /*d9c0*/  @P1 BRA `(.L_x_220) ;  /* 0x0000000000041947 */ /* 0x000fea0003800000 */
[----:B------:R-:W-:Y:S01]  /*d9d0*/  BPT.TRAP 0x1 ;  /* 0x000000040000795c */ /* 0x000fe20000300000 */
.L_x_220:
[C---:B--2---:R-:W-:Y:S01]  /*d9e0*/  LEA R5, R3.reuse, R14, 0xe ;  /* 0x0000000e03057211 */ /* 0x044fe200078e70ff */
[----:B------:R-:W-:Y:S01]  /*d9f0*/  IMAD R14, R3, 0x2000, R14 ;  /* 0x00002000030e7824 */ /* 0x000fe200078e020e */
[----:B------:R-:W-:Y:S01]  /*da00*/  R2UR UR18, R10 ;  /* 0x000000000a1272ca */ /* 0x000fe200000e0000 */
[----:B------:R-:W-:Y:S01]  /*da10*/  UIADD3 UR14, UP0, UR20, 0xf0, URZ ;  /* 0x000000f0140e7890 */ /* 0x000fe2000ff1e03f */
[----:B------:R-:W-:Y:S01]  /*da20*/  R2UR UR8, R5 ;  /* 0x00000000050872ca */ /* 0x000fe200000e0000 */
[----:B------:R-:W-:Y:S01]  /*da30*/  UIADD3 UR24, UP1, UR20, 0x1f0, URZ ;  /* 0x000001f014187890 */ /* 0x000fe2000ff3e03f */
[----:B------:R-:W-:Y:S01]  /*da40*/  R2UR UR11, R14 ;  /* 0x000000000e0b72ca */ /* 0x000fe200000e0000 */
[----:B------:R-:W-:Y:S01]  /*da50*/  UIADD3.X UR15, URZ, UR21, URZ, UP0, !UPT ;  /* 0x000000153f0f7290 */ /* 0x000fe200087fe43f */
[----:B------:R-:W-:Y:S01]  /*da60*/  R2UR UR9, R12 ;  /* 0x000000000c0972ca */ /* 0x000fe200000e0000 */
[----:B------:R-:W-:Y:S01]  /*da70*/  UIADD3.X UR25, URZ, UR21, URZ, UP1, !UPT ;  /* 0x000000153f197290 */ /* 0x000fe20008ffe43f */
[----:B------:R-:W-:Y:S01]  /*da80*/  R2UR UR10, R11 ;  /* 0x000000000b0a72ca */ /* 0x000fe200000e0000 */
[----:B------:R-:W-:Y:S01]  /*da90*/  UMOV UR16, 0x0 ;  /* 0x0000000000107882 */ /* 0x000fe20000000000 */
[----:B------:R-:W-:Y:S01]  /*daa0*/  R2UR UR12, R4 ;  /* 0x00000000040c72ca */ /* 0x000fe200000e0000 */
[----:B------:R-:W-:Y:S01]  /*dab0*/  UMOV UR17, 0x10000000 ;  /* 0x1000000000117882 */ /* 0x000fe20000000000 */
[----:B------:R-:W-:Y:S01]  /*dac0*/  IADD3 R13, R13, -0x1, RZ ;  /* 0xffffffff0d0d7810 */ /* 0x000fe20007ffe0ff */
[----:B------:R-:W-:Y:S01]  /*dad0*/  VIADD R11, R11, 0x40 ;  /* 0x000000400b0b7836 */ /* 0x000fe20000000000 */
[----:B------:R-:W-:Y:S01]  /*dae0*/  R2UR UR19, R7 ;  /* 0x00000000071372ca */ /* 0x000fe200000e0000 */
[----:B------:R-:W-:Y:S01]  /*daf0*/  UIADD3 UR8, UR8, 0x6200, URZ ;  /* 0x0000620008087890 */ /* 0x000fe2000fffe03f */
[----:B------:R-:W-:Y:S01]  /*db00*/  ISETP.GT.AND P3, PT, R13, 0x1, PT ;  /* 0x000000010d00780c */ /* 0x000fe20003f64270 */
[----:B------:R-:W-:Y:S01]  /*db10*/  UIADD3 UR13, UR11, 0x26200, URZ ;  /* 0x000262000b0d7890 */ /* 0x000fe2000fffe03f */
[----:B------:R-:W-:-:S02]  /*db20*/  IADD3 R3, R3, 0x1, RZ ;  /* 0x0000000103037810 */ /* 0x000fc40007ffe0ff */
[----:B------:R-:W-:Y:S02]  /*db30*/  UMOV UR11, UR18 ;  /* 0x00000012000b7c82 */ /* 0x000fe40008000000 */
[C---:B------:R-:W-:Y:S02]  /*db40*/  ISETP.NE.AND P0, PT, R3.reuse, 0x8, PT ;  /* 0x000000080300780c */ /* 0x040fe40003f05270 */
[----:B------:R1:W-:Y:S02]  /*db50*/  UTMALDG.3D [UR8], [UR14], desc[UR16] ;  /* 0x000010080e0075b4 */ /* 0x0003e40008011000 */
[----:B------:R-:W-:Y:S02]  /*db60*/  SEL R5, RZ, 0x1, P0 ;  /* 0x00000001ff057807 */ /* 0x000fe40000000000 */
[----:B------:R-:W-:Y:S02]  /*db70*/  SEL R3, R3, RZ, P0 ;  /* 0x000000ff03037207 */ /* 0x000fe40000000000 */
[----:B------:R-:W-:Y:S01]  /*db80*/  LOP3.LUT R2, R2, R5, RZ, 0x3c, !PT ;  /* 0x0000000502027212 */ /* 0x000fe200078e3cff */
[----:B-1----:R-:W-:Y:S01]  /*db90*/  UMOV UR8, UR13 ;  /* 0x0000000d00087c82 */ /* 0x002fe20008000000 */
[----:B------:R-:W-:-:S02]  /*dba0*/  UMOV UR11, UR19 ;  /* 0x00000013000b7c82 */ /* 0x000fc40008000000 */
[----:B------:R1:W-:Y:S02]  /*dbb0*/  UTMALDG.3D [UR8], [UR24], desc[UR16] ;  /* 0x00001008180075b4 */ /* 0x0003e40008011000 */
[----:B-1----:R-:W-:Y:S05]  /*dbc0*/  @P3 BRA `(.L_x_221) ;  /* 0xfffffffc00443947 */ /* 0x002fea000383ffff */
.L_x_217:
[----:B------:R-:W-:Y:S05]  /*dbd0*/  BSYNC B1 ;  /* 0x0000000000017941 */ /* 0x000fea0003800000 */
.L_x_216:
[----:B------:R-:W2:Y:S01]  /*dbe0*/  LDL.LU R15, [R1+0xc0] ;  /* 0x0000c000010f7983 */ /* 0x000ea20000300800 */
[----:B------:R-:W-:Y:S01]  /*dbf0*/  LOP3.LUT P4, RZ, R9, 0xff, RZ, 0xc0, !PT ;  /* 0x000000ff09ff7812 */ /* 0x000fe2000788c0ff */
[----:B------:R-:W-:Y:S02]  /*dc00*/  ULDC.64 UR8, c[0x0][0x8f8] ;  /* 0x00023e0000087ab9 */ /* 0x000fe40000000a00 */
[----:B------:R-:W3:Y:S01]  /*dc10*/  LDL.LU R14, [R1+0xbc] ;  /* 0x0000bc00010e7983 */ /* 0x000ee20000300800 */
[----:B------:R-:W-:Y:S01]  /*dc20*/  IADD3 R0, R0, UR6, RZ ;  /* 0x0000000600007c10 */ /* 0x000fe2000fffe0ff */
[----:B------:R-:W-:Y:S01]  /*dc30*/  BSSY B1, `(.L_x_222) ;  /* 0x0000073000017945 */ /* 0x000fe20003800000 */
[----:B------:R-:W-:Y:S02]  /*dc40*/  MOV R5, UR6 ;  /* 0x0000000600057c02 */ /* 0x000fe40008000f00 */
[----:B------:R-:W-:Y:S02]  /*dc50*/  ISETP.GT.U32.AND P0, PT, R0, 0x7, PT ;  /* 0x000000070000780c */ /* 0x000fe40003f04070 */
[----:B------:R-:W-:-:S02]  /*dc60*/  SHF.R.U32.HI R2, RZ, 0x3, R0 ;  /* 0x00000003ff027819 */ /* 0x000fc40000011600 */
[----:B------:R-:W-:Y:S01]  /*dc70*/  ISETP.LT.U32.AND P0, PT, R5, 0x8, P0 ;  /* 0x000000080500780c */ /* 0x000fe20000701070 */
[----:B------:R-:W1:Y:S01]  /*dc80*/  @P4 S2R R4, SR_CgaCtaId ;  /* 0x0000000000044919 */ /* 0x000e620000008800 */
[----:B------:R-:W-:Y:S02]  /*dc90*/  @P4 MOV R3, 0x400 ;  /* 0x0000040000034802 */ /* 0x000fe40000000f00 */
[----:B------:R-:W-:Y:S02]  /*dca0*/  LOP3.LUT R2, R2, 0x1, RZ, 0xc0, !PT ;  /* 0x0000000102027812 */ /* 0x000fe400078ec0ff */
[----:B------:R-:W-:Y:S02]  /*dcb0*/  MOV R6, 0xffffffff ;  /* 0xffffffff00067802 */ /* 0x000fe40000000f00 */
[----:B------:R-:W-:Y:S01]  /*dcc0*/  ISETP.NE.U32.AND P3, PT, R2, 0x1, PT ;  /* 0x000000010200780c */ /* 0x000fe20003f65070 */
[----:B------:R-:W-:Y:S01]  /*dcd0*/  IMAD.U32 R2, RZ, RZ, UR6 ;  /* 0x00000006ff027e24 */ /* 0x000fe2000f8e00ff */
[----:B------:R-:W-:-:S02]  /*dce0*/  MOV R5, 0xffffffff ;  /* 0xffffffff00057802 */ /* 0x000fc40000000f00 */
[----:B------:R-:W-:Y:S02]  /*dcf0*/  LOP3.LUT R0, R0, 0x7, RZ, 0xc0, !PT ;  /* 0x0000000700007812 */ /* 0x000fe400078ec0ff */
[----:B------:R-:W-:Y:S02]  /*dd00*/  ISETP.GT.U32.AND P3, PT, R2, 0x7, !P3 ;  /* 0x000000070200780c */ /* 0x000fe40005f64070 */
[----:B------:R-:W-:Y:S02]  /*dd10*/  PRMT R9, RZ, 0x7610, R9 ;  /* 0x00007610ff097816 */ /* 0x000fe40000000009 */
[----:B------:R-:W-:Y:S02]  /*dd20*/  SEL R2, RZ, 0x1, !P3 ;  /* 0x00000001ff027807 */ /* 0x000fe40005800000 */
[----:B-1----:R-:W-:Y:S01]  /*dd30*/  @P4 LEA R3, R4, R3, 0x18 ;  /* 0x0000000304034211 */ /* 0x002fe200078ec0ff */
[----:B------:R-:W-:-:S03]  /*dd40*/  IMAD.MOV.U32 R4, RZ, RZ, -0x1 ;  /* 0xffffffffff047424 */ /* 0x000fc600078e00ff */
[----:B------:R1:W-:Y:S02]  /*dd50*/  @P4 SYNCS.ARRIVE.TRANS64.A1T0 RZ, [R3+URZ+0xc8], RZ ;  /* 0x0000c8ff03ff49a7 */ /* 0x0003e4000810003f */
[----:B-1----:R-:W-:-:S04]  /*dd60*/  SEL R3, RZ, 0x1, !P0 ;  /* 0x00000001ff037807 */ /* 0x002fc80004000000 */
[----:B------:R-:W-:Y:S02]  /*dd70*/  LOP3.LUT R8, R2, R8, R3, 0x96, !PT ;  /* 0x0000000802087212 */ /* 0x000fe400078e9603 */
[----:B------:R-:W-:Y:S02]  /*dd80*/  PRMT R2, RZ, 0x7610, R2 ;  /* 0x00007610ff027816 */ /* 0x000fe40000000002 */
[----:B---3--:R-:W-:-:S04]  /*dd90*/  IADD3 R14, P4, R14, UR56, RZ ;  /* 0x000000380e0e7c10 */ /* 0x008fc8000ff9e0ff */
[----:B--2---:R-:W-:Y:S01]  /*dda0*/  IADD3.X R15, R15, UR38, RZ, P4, !PT ;  /* 0x000000260f0f7c10 */ /* 0x004fe2000a7fe4ff */
[----:B------:R1:W-:Y:S01]  /*ddb0*/  STL [R1+0xbc], R14 ;  /* 0x0000bc0e01007387 */ /* 0x0003e20000100800 */
[----:B------:R-:W-:-:S03]  /*ddc0*/  ISETP.GE.U32.AND P4, PT, R14, UR8, PT ;  /* 0x000000080e007c0c */ /* 0x000fc6000bf86070 */
[----:B------:R1:W-:Y:S01]  /*ddd0*/  STL [R1+0xc0], R15 ;  /* 0x0000c00f01007387 */ /* 0x0003e20000100800 */
[----:B------:R-:W-:-:S13]  /*dde0*/  ISETP.GE.U32.AND.EX P0, PT, R15, UR9, PT, P4 ;  /* 0x000000090f007c0c */ /* 0x000fda000bf06140 */
[----:B-1----:R-:W-:Y:S05]  /*ddf0*/  @P0 BRA `(.L_x_223) ;  /* 0x0000000400580947 */ /* 0x002fea0003800000 */
[----:B------:R-:W-:Y:S01]  /*de00*/  ULDC.64 UR8, c[0x0][0x8d0] ;  /* 0x0002340000087ab9 */ /* 0x000fe20000000a00 */
[----:B------:R-:W1:Y:S01]  /*de10*/  S2R R12, SR_CTAID.X ;  /* 0x00000000000c7919 */ /* 0x000e620000002500 */
[----:B------:R-:W-:Y:S01]  /*de20*/  ISETP.NE.U32.AND P0, PT, RZ, UR8, PT ;  /* 0x00000008ff007c0c */ /* 0x000fe2000bf05070 */
[----:B------:R-:W-:Y:S01]  /*de30*/  ULDC UR11, c[0x0][0x8d8] ;  /* 0x00023600000b7ab9 */ /* 0x000fe20000000800 */
[----:B------:R-:W-:Y:S01]  /*de40*/  MOV R2, R14 ;  /* 0x0000000e00027202 */ /* 0x000fe20000000f00 */
[----:B------:R-:W2:Y:S01]  /*de50*/  S2R R10, SR_CTAID.Y ;  /* 0x00000000000a7919 */ /* 0x000ea20000002600 */
[----:B------:R-:W-:Y:S02]  /*de60*/  ISETP.NE.AND.EX P0, PT, RZ, UR9, PT, P0 ;  /* 0x00000009ff007c0c */ /* 0x000fe4000bf05300 */
[----:B------:R-:W-:-:S11]  /*de70*/  MOV R3, R15 ;  /* 0x0000000f00037202 */ /* 0x000fd60000000f00 */
[----:B------:R-:W-:Y:S05]  /*de80*/  @!P0 BRA `(.L_x_224) ;  /* 0x0000000000288947 */ /* 0x000fea0003800000 */
[----:B------:R-:W-:Y:S02]  /*de90*/  ULDC UR10, c[0x0][0x8dc] ;  /* 0x00023700000a7ab9 */ /* 0x000fe40000000800 */
[----:B------:R-:W-:-:S05]  /*dea0*/  IADD3 R7, P0, R14, UR10, RZ ;  /* 0x0000000a0e077c10 */ /* 0x000fca000ff1e0ff */
[----:B------:R-:W-:-:S04]  /*deb0*/  IMAD.X R11, RZ, RZ, R15, P0 ;  /* 0x000000ffff0b7224 */ /* 0x000fc800000e060f */
[----:B------:R-:W-:-:S04]  /*dec0*/  IMAD.WIDE.U32 R4, R11, UR8, RZ ;  /* 0x000000080b047c25 */ /* 0x000fc8000f8e00ff */
[----:B------:R-:W-:-:S04]  /*ded0*/  IMAD.WIDE.U32 R4, P0, R7, UR9, R4 ;  /* 0x0000000907047c25 */ /* 0x000fc8000f800004 */
[----:B------:R-:W-:Y:S01]  /*dee0*/  IMAD.WIDE.U32 R6, R7, UR8, RZ ;  /* 0x0000000807067c25 */ /* 0x000fe2000f8e00ff */
[----:B------:R-:W-:Y:S02]  /*def0*/  IADD3.X R3, RZ, RZ, RZ, P0, !PT ;  /* 0x000000ffff037210 */ /* 0x000fe400007fe4ff */
[----:B------:R-:W-:Y:S02]  /*df00*/  MOV R2, R5 ;  /* 0x0000000500027202 */ /* 0x000fe40000000f00 */
[----:B------:R-:W-:-:S05]  /*df10*/  IADD3 RZ, P0, R7, R4, RZ ;  /* 0x0000000407ff7210 */ /* 0x000fca0007f1e0ff */
[----:B------:R-:W-:-:S08]  /*df20*/  IMAD.WIDE.U32.X R2, R11, UR9, R2, P0 ;  /* 0x000000090b027c25 */ /* 0x000fd000080e0402 */
.L_x_224:
[--C-:B------:R-:W-:Y:S01]  /*df30*/  SHF.R.U64 R11, R2, UR11, R3.reuse ;  /* 0x0000000b020b7c19 */ /* 0x100fe20008001203 */
[----:B------:R-:W-:Y:S01]  /*df40*/  ULDC.64 UR8, c[0x0][0x8c8] ;  /* 0x0002320000087ab9 */ /* 0x000fe20000000a00 */
[----:B------:R-:W-:Y:S01]  /*df50*/  SHF.R.U32.HI R2, RZ, UR11, R3 ;  /* 0x0000000bff027c19 */ /* 0x000fe20008011603 */
[----:B------:R-:W3:Y:S01]  /*df60*/  LDC R7, c[0x0][0x144] ;  /* 0x00005100ff077b82 */ /* 0x000ee20000000800 */
[----:B------:R-:W-:Y:S01]  /*df70*/  IADD3 R5, P0, RZ, -R11, RZ ;  /* 0x8000000bff057210 */ /* 0x000fe20007f1e0ff */
[----:B------:R-:W-:Y:S01]  /*df80*/  ULDC.64 UR12, c[0x0][0x8e8] ;  /* 0x00023a00000c7ab9 */ /* 0x000fe20000000a00 */
[----:B------:R-:W-:Y:S01]  /*df90*/  MOV R3, R15 ;  /* 0x0000000f00037202 */ /* 0x000fe20000000f00 */
[----:B------:R-:W-:Y:S01]  /*dfa0*/  ULDC UR10, c[0x0][0x8b0] ;  /* 0x00022c00000a7ab9 */ /* 0x000fe20000000800 */
[----:B-1----:R-:W-:Y:S01]  /*dfb0*/  I2FP.F32.U32 R6, R12 ;  /* 0x0000000c00067245 */ /* 0x002fe20000201000 */
[----:B------:R-:W-:Y:S01]  /*dfc0*/  IMAD.X R2, RZ, RZ, ~R2, P0 ;  /* 0x000000ffff027224 */ /* 0x000fe200000e0e02 */
[----:B------:R-:W-:Y:S01]  /*dfd0*/  ISETP.NE.U32.AND P0, PT, RZ, UR12, PT ;  /* 0x0000000cff007c0c */ /* 0x000fe2000bf05070 */
[----:B------:R-:W1:Y:S02]  /*dfe0*/  LDC R15, c[0x0][0x148] ;  /* 0x00005200ff0f7b82 */ /* 0x000e640000000800 */
[----:B------:R-:W-:Y:S01]  /*dff0*/  IMAD R4, R2, UR8, RZ ;  /* 0x0000000802047c24 */ /* 0x000fe2000f8e02ff */
[----:B------:R-:W-:-:S02]  /*e000*/  MOV R2, R14 ;  /* 0x0000000e00027202 */ /* 0x000fc40000000f00 */
[----:B------:R-:W-:-:S03]  /*e010*/  ISETP.NE.AND.EX P0, PT, RZ, UR13, PT, P0 ;  /* 0x0000000dff007c0c */ /* 0x000fc6000bf05300 */
[----:B------:R-:W-:Y:S01]  /*e020*/  IMAD.WIDE.U32 R2, R5, UR8, R2 ;  /* 0x0000000805027c25 */ /* 0x000fe2000f8e0002 */
[----:B------:R-:W-:-:S03]  /*e030*/  ULDC UR8, c[0x0][0x150] ;  /* 0x0000540000087ab9 */ /* 0x000fc60000000800 */
[----:B------:R-:W-:Y:S01]  /*e040*/  FMUL R6, R6, UR8 ;  /* 0x0000000806067c20 */ /* 0x000fe20008400000 */
[----:B------:R-:W-:Y:S01]  /*e050*/  IMAD R5, R5, UR9, R4 ;  /* 0x0000000905057c24 */ /* 0x000fe2000f8e0204 */
[----:B------:R-:W-:Y:S01]  /*e060*/  ULDC UR8, c[0x0][0x8c0] ;  /* 0x0002300000087ab9 */ /* 0x000fe20000000800 */
[----:B------:R-:W-:Y:S02]  /*e070*/  ULDC UR9, c[0x0][0x154] ;  /* 0x0000550000097ab9 */ /* 0x000fe40000000800 */
[----:B------:R-:W-:Y:S01]  /*e080*/  IMAD.IADD R3, R3, 0x1, R5 ;  /* 0x0000000103037824 */ /* 0x000fe200078e0205 */
[----:B------:R-:W4:Y:S04]  /*e090*/  F2I.U32.TRUNC.NTZ R6, R6 ;  /* 0x0000000600067305 */ /* 0x000f28000020f000 */
[----:B------:R-:W-:-:S02]  /*e0a0*/  SHF.R.U64 R13, R2, UR8, R3 ;  /* 0x00000008020d7c19 */ /* 0x000fc40008001203 */
[----:B--2---:R-:W-:-:S05]  /*e0b0*/  I2FP.F32.U32 R2, R10 ;  /* 0x0000000a00027245 */ /* 0x004fca0000201000 */
[----:B------:R-:W-:Y:S01]  /*e0c0*/  FMUL R4, R2, UR9 ;  /* 0x0000000902047c20 */ /* 0x000fe20008400000 */
[----:B------:R-:W-:Y:S01]  /*e0d0*/  SHF.R.U32.HI R2, RZ, UR8, R3 ;  /* 0x00000008ff027c19 */ /* 0x000fe20008011603 */
[----:B------:R-:W-:Y:S02]  /*e0e0*/  ULDC UR8, c[0x0][0x900] ;  /* 0x0002400000087ab9 */ /* 0x000fe40000000800 */
[----:B------:R2:W1:Y:S01]  /*e0f0*/  F2I.U32.TRUNC.NTZ R18, R4 ;  /* 0x0000000400127305 */ /* 0x000462000020f000 */
[--C-:B------:R-:W-:Y:S02]  /*e100*/  SHF.R.U64 R16, R13, UR10, R2.reuse ;  /* 0x0000000a0d107c19 */ /* 0x100fe40008001202 */
[----:B------:R-:W-:Y:S02]  /*e110*/  SHF.R.U32.HI R3, RZ, UR10, R2 ;  /* 0x0000000aff037c19 */ /* 0x000fe40008011602 */
[----:B----4-:R-:W-:Y:S02]  /*e120*/  IADD3 R6, -R6, RZ, RZ ;  /* 0x000000ff06067210 */ /* 0x010fe40007ffe1ff */
[----:B------:R-:W-:-:S02]  /*e130*/  SHF.R.U64 R14, R16, UR8, R3 ;  /* 0x00000008100e7c19 */ /* 0x000fc40008001203 */
[----:B------:R-:W-:Y:S01]  /*e140*/  SHF.R.U32.HI R3, RZ, UR8, R3 ;  /* 0x00000008ff037c19 */ /* 0x000fe20008011603 */
[----:B---3--:R-:W-:Y:S01]  /*e150*/  IMAD R19, R7, R6, R12 ;  /* 0x0000000607137224 */ /* 0x008fe200078e020c */
[----:B------:R-:W-:Y:S01]  /*e160*/  MOV R2, R14 ;  /* 0x0000000e00027202 */ /* 0x000fe20000000f00 */
[----:B--2---:R-:W-:Y:S06]  /*e170*/  @!P0 BRA `(.L_x_225) ;  /* 0x0000000000288947 */ /* 0x004fec0003800000 */
        /* <DEDUP_REMOVED lines=10> */
.L_x_225:
[----:B------:R-:W2:Y:S01]  /*e220*/  LDC R4, c[0x0][0x904] ;  /* 0x00024100ff047b82 */ /* 0x000ea20000000800 */
[----:B------:R-:W-:Y:S01]  /*e230*/  ULDC UR8, c[0x0][0x8f0] ;  /* 0x00023c0000087ab9 */ /* 0x000fe20000000800 */
[----:B-1----:R-:W-:Y:S01]  /*e240*/  IMAD.MOV R18, RZ, RZ, -R18 ;  /* 0x000000ffff127224 */ /* 0x002fe200078e0a12 */
[----:B------:R-:W-:Y:S01]  /*e250*/  SHF.R.U64 R3, R2, UR8, R3 ;  /* 0x0000000802037c19 */ /* 0x000fe20008001203 */
[----:B------:R-:W-:Y:S01]  /*e260*/  ULDC UR8, c[0x0][0x8e0] ;  /* 0x0002380000087ab9 */ /* 0x000fe20000000800 */
[----:B------:R-:W-:Y:S01]  /*e270*/  LOP3.LUT R2, R16, UR7, RZ, 0xc0, !PT ;  /* 0x0000000710027c12 */ /* 0x000fe2000f8ec0ff */
[----:B------:R-:W-:Y:S01]  /*e280*/  ULDC UR9, c[0x0][0x8b8] ;  /* 0x00022e0000097ab9 */ /* 0x000fe20000000800 */
[----:B------:R-:W-:-:S03]  /*e290*/  IADD3 R5, -R3, RZ, RZ ;  /* 0x000000ff03057210 */ /* 0x000fc60007ffe1ff */
[----:B------:R-:W-:Y:S01]  /*e2a0*/  IMAD R2, R3, UR5, R2 ;  /* 0x0000000503027c24 */ /* 0x000fe2000f8e0202 */
[----:B------:R-:W-:Y:S01]  /*e2b0*/  LOP3.LUT R3, R13, UR4, RZ, 0xc0, !PT ;  /* 0x000000040d037c12 */ /* 0x000fe2000f8ec0ff */
[----:B------:R-:W-:Y:S01]  /*e2c0*/  IMAD R14, R5, UR8, R14 ;  /* 0x00000008050e7c24 */ /* 0x000fe2000f8e020e */
[----:B------:R-:W-:-:S03]  /*e2d0*/  ULDC UR8, c[0x0][0x8a8] ;  /* 0x00022a0000087ab9 */ /* 0x000fc60000000800 */
[----:B------:R-:W-:Y:S01]  /*e2e0*/  IMAD R3, R14, UR8, R3 ;  /* 0x000000080e037c24 */ /* 0x000fe2000f8e0203 */
[----:B--2---:R-:W-:Y:S01]  /*e2f0*/  ISETP.NE.AND P0, PT, R4, 0x1, PT ;  /* 0x000000010400780c */ /* 0x004fe20003f05270 */
[----:B------:R-:W-:-:S12]  /*e300*/  IMAD.MOV.U32 R4, RZ, RZ, R11 ;  /* 0x000000ffff047224 */ /* 0x000fd800078e000b */
[----:B------:R-:W-:-:S04]  /*e310*/  @P0 IMAD R19, R15, R18, R10 ;  /* 0x000000120f130224 */ /* 0x000fc800078e020a */
[----:B------:R-:W-:Y:S01]  /*e320*/  IMAD R6, R2, UR9, R19 ;  /* 0x0000000902067c24 */ /* 0x000fe2000f8e0213 */
[----:B------:R-:W-:-:S04]  /*e330*/  MOV R2, 0x1 ;  /* 0x0000000100027802 */ /* 0x000fc80000000f00 */
[----:B------:R-:W-:Y:S02]  /*e340*/  SEL R5, R3, R6, !P0 ;  /* 0x0000000603057207 */ /* 0x000fe40004000000 */
[----:B------:R-:W-:-:S07]  /*e350*/  SEL R6, R6, R3, !P0 ;  /* 0x0000000306067207 */ /* 0x000fce0004000000 */
.L_x_223:
[----:B------:R-:W-:Y:S05]  /*e360*/  BSYNC B1 ;  /* 0x0000000000017941 */ /* 0x000fea0003800000 */
.L_x_222:
[----:B------:R-:W-:-:S13]  /*e370*/  LOP3.LUT P0, RZ, R2, 0xff, RZ, 0xc0, !PT ;  /* 0x000000ff02ff7812 */ /* 0x000fda000780c0ff */
[----:B------:R-:W-:Y:S05]  /*e380*/  @P0 BRA `(.L_x_226) ;  /* 0xfffffff400200947 */ /* 0x000fea000383ffff */
[----:B------:R-:W-:Y:S05]  /*e390*/  BSYNC B0 ;  /* 0x0000000000007941 */ /* 0x000fea0003800000 */
.L_x_214:
[----:B------:R-:W-:-:S03]  /*e3a0*/  UMOV UR8, 0xffffffff ;  /* 0xffffffff00087882 */ /* 0x000fc60000000000 */
[----:B------:R-:W-:Y:S05]  /*e3b0*/  BRA.DIV UR8, `(.L_x_227) ;  /* 0x0000000e08687947 */ /* 0x000fea000b800000 */
[----:B------:R-:W-:-:S13]  /*e3c0*/  ELECT P0, URZ, PT ;  /* 0x00000000003f782f */ /* 0x000fda0003800000 */
.L_x_264:
[----:B------:R-:W-:Y:S04]  /*e3d0*/  BSSY B0, `(.L_x_228) ;  /* 0x0000050000007945 */ /* 0x000fe80003800000 */
[----:B------:R-:W-:Y:S05]  /*e3e0*/  @!P0 BRA `(.L_x_229) ;  /* 0x0000000400388947 */ /* 0x000fea0003800000 */
[----:B------:R-:W-:-:S04]  /*e3f0*/  ULOP3.LUT UR8, UR40, 0x2, URZ, 0xfc, !UPT ;  /* 0x0000000228087892 */ /* 0x000fc8000f8efc3f */
[----:B------:R-:W-:-:S06]  /*e400*/  UISETP.NE.AND UP0, UPT, UR8, 0x3, UPT ;  /* 0x000000030800788c */ /* 0x000fcc000bf05270 */
[----:B------:R-:W-:-:S13]  /*e410*/  PLOP3.LUT P0, PT, PT, PT, UP0, 0x80, 0x0 ;  /* 0x000000000000781c */ /* 0x000fda0003f0f008 */
[----:B------:R-:W-:Y:S05]  /*e420*/  @!P0 BRA `(.L_x_230) ;  /* 0x0000000000048947 */ /* 0x000fea0003800000 */
[----:B------:R-:W-:Y:S01]  /*e430*/  BPT.TRAP 0x1 ;  /* 0x000000040000795c */ /* 0x000fe20000300000 */
.L_x_230:
[----:B------:R-:W1:Y:S01]  /*e440*/  S2R R3, SR_CgaCtaId ;  /* 0x0000000000037919 */ /* 0x000e620000008800 */
[----:B------:R-:W-:-:S04]  /*e450*/  MOV R2, 0x400 ;  /* 0x0000040000027802 */ /* 0x000fc80000000f00 */
[----:B-1----:R-:W-:Y:S02]  /*e460*/  LEA R3, R3, R2, 0x18 ;  /* 0x0000000203037211 */ /* 0x002fe400078ec0ff */
[----:B------:R-:W-:Y:S02]  /*e470*/  SHF.L.U32 R2, R8, 0x1f, RZ ;  /* 0x0000001f08027819 */ /* 0x000fe400000006ff */
[----:B------:R-:W-:-:S04]  /*e480*/  IADD3 R3, R3, 0x40, RZ ;  /* 0x0000004003037810 */ /* 0x000fc80007ffe0ff */
[C---:B------:R-:W-:Y:S01]  /*e490*/  LEA R7, R0.reuse, R3, 0x3 ;  /* 0x0000000300077211 */ /* 0x040fe200078e18ff */
[----:B------:R-:W-:-:S03]  /*e4a0*/  VIADD R0, R0, 0x1 ;  /* 0x0000000100007836 */ /* 0x000fc60000000000 */
[----:B------:R-:W1:Y:S02]  /*e4b0*/  SYNCS.PHASECHK.TRANS64.TRYWAIT P0, [R7+URZ], R2 ;  /* 0x00000002070075a7 */ /* 0x000e64000800017f */
[----:B------:R-:W-:-:S04]  /*e4c0*/  ISETP.NE.AND P1, PT, R0, 0x8, PT ;  /* 0x000000080000780c */ /* 0x000fc80003f25270 */
[----:B------:R-:W-:Y:S02]  /*e4d0*/  SEL R5, RZ, 0x1, P1 ;  /* 0x00000001ff057807 */ /* 0x000fe40000800000 */
[----:B------:R-:W-:Y:S02]  /*e4e0*/  SEL R0, R0, RZ, P1 ;  /* 0x000000ff00007207 */ /* 0x000fe40000800000 */
[----:B------:R-:W-:Y:S02]  /*e4f0*/  LOP3.LUT R5, R8, R5, RZ, 0x3c, !PT ;  /* 0x0000000508057212 */ /* 0x000fe400078e3cff */
[----:B------:R-:W-:Y:S02]  /*e500*/  LEA R9, R0, R3, 0x3 ;  /* 0x0000000300097211 */ /* 0x000fe400078e18ff */
[----:B------:R-:W-:Y:S01]  /*e510*/  SHF.L.U32 R4, R5, 0x1f, RZ ;  /* 0x0000001f05047819 */ /* 0x000fe200000006ff */
[----:B-1----:R-:W-:Y:S06]  /*e520*/  @!P0 BRA `(.L_x_231) ;  /* 0x0000000c00308947 */ /* 0x002fec0003800000 */
.L_x_265:
[----:B------:R-:W2:Y:S01]  /*e530*/  SYNCS.PHASECHK.TRANS64.TRYWAIT P0, [R9+URZ], R4 ;  /* 0x00000004090075a7 */ /* 0x000ea2000800017f */
[----:B------:R-:W-:-:S04]  /*e540*/  IADD3 R0, R0, 0x1, RZ ;  /* 0x0000000100007810 */ /* 0x000fc80007ffe0ff */
[----:B------:R-:W-:-:S04]  /*e550*/  ISETP.NE.AND P1, PT, R0, 0x8, PT ;  /* 0x000000080000780c */ /* 0x000fc80003f25270 */
[----:B-1----:R-:W-:Y:S02]  /*e560*/  SEL R2, RZ, 0x1, P1 ;  /* 0x00000001ff027807 */ /* 0x002fe40000800000 */
[----:B------:R-:W-:Y:S02]  /*e570*/  SEL R0, R0, RZ, P1 ;  /* 0x000000ff00007207 */ /* 0x000fe40000800000 */
[----:B------:R-:W-:-:S03]  /*e580*/  LOP3.LUT R7, R5, R2, RZ, 0x3c, !PT ;  /* 0x0000000205077212 */ /* 0x000fc600078e3cff */
[----:B------:R-:W-:Y:S01]  /*e590*/  IMAD R6, R0, 0x8, R3 ;  /* 0x0000000800067824 */ /* 0x000fe200078e0203 */
[----:B------:R-:W-:Y:S01]  /*e5a0*/  SHF.L.U32 R5, R7, 0x1f, RZ ;  /* 0x0000001f07057819 */ /* 0x000fe200000006ff */
[----:B--2---:R-:W-:Y:S06]  /*e5b0*/  @!P0 BRA `(.L_x_232) ;  /* 0x0000000c00208947 */ /* 0x004fec0003800000 */
.L_x_266:
[----:B------:R-:W2:Y:S01]  /*e5c0*/  SYNCS.PHASECHK.TRANS64.TRYWAIT P0, [R6+URZ], R5 ;  /* 0x00000005060075a7 */ /* 0x000ea2000800017f */
[----:B------:R-:W-:-:S04]  /*e5d0*/  IADD3 R0, R0, 0x1, RZ ;  /* 0x0000000100007810 */ /* 0x000fc80007ffe0ff */
[----:B------:R-:W-:-:S04]  /*e5e0*/  ISETP.NE.AND P1, PT, R0, 0x8, PT ;  /* 0x000000080000780c */ /* 0x000fc80003f25270 */
[----:B------:R-:W-:Y:S02]  /*e5f0*/  SEL R2, RZ, 0x1, P1 ;  /* 0x00000001ff027807 */ /* 0x000fe40000800000 */
[----:B------:R-:W-:Y:S02]  /*e600*/  SEL R0, R0, RZ, P1 ;  /* 0x000000ff00007207 */ /* 0x000fe40000800000 */
[----:B------:R-:W-:Y:S02]  /*e610*/  LOP3.LUT R7, R7, R2, RZ, 0x3c, !PT ;  /* 0x0000000207077212 */ /* 0x000fe400078e3cff */
[----:B-1----:R-:W-:Y:S02]  /*e620*/  LEA R9, R0, R3, 0x3 ;  /* 0x0000000300097211 */ /* 0x002fe400078e18ff */
[----:B------:R-:W-:Y:S01]  /*e630*/  SHF.L.U32 R4, R7, 0x1f, RZ ;  /* 0x0000001f07047819 */ /* 0x000fe200000006ff */
[----:B--2---:R-:W-:Y:S06]  /*e640*/  @!P0 BRA `(.L_x_233) ;  /* 0x0000000c00108947 */ /* 0x004fec0003800000 */
.L_x_267:
[----:B------:R-:W2:Y:S01]  /*e650*/  SYNCS.PHASECHK.TRANS64.TRYWAIT P0, [R9+URZ], R4 ;  /* 0x00000004090075a7 */ /* 0x000ea2000800017f */
[----:B------:R-:W-:-:S05]  /*e660*/  VIADD R0, R0, 0x1 ;  /* 0x0000000100007836 */ /* 0x000fca0000000000 */
[----:B------:R-:W-:-:S04]  /*e670*/  ISETP.NE.AND P1, PT, R0, 0x8, PT ;  /* 0x000000080000780c */ /* 0x000fc80003f25270 */
[----:B------:R-:W-:Y:S02]  /*e680*/  SEL R2, RZ, 0x1, P1 ;  /* 0x00000001ff027807 */ /* 0x000fe40000800000 */
[----:B------:R-:W-:Y:S02]  /*e690*/  SEL R0, R0, RZ, P1 ;  /* 0x000000ff00007207 */ /* 0x000fe40000800000 */
[----:B------:R-:W-:Y:S02]  /*e6a0*/  LOP3.LUT R7, R7, R2, RZ, 0x3c, !PT ;  /* 0x0000000207077212 */ /* 0x000fe400078e3cff */
[----:B-1----:R-:W-:Y:S02]  /*e6b0*/  LEA R6, R0, R3, 0x3 ;  /* 0x0000000300067211 */ /* 0x002fe400078e18ff */
[----:B------:R-:W-:Y:S01]  /*e6c0*/  SHF.L.U32 R5, R7, 0x1f, RZ ;  /* 0x0000001f07057819 */ /* 0x000fe200000006ff */
[----:B--2---:R-:W-:Y:S06]  /*e6d0*/  @!P0 BRA `(.L_x_234) ;  /* 0x0000000c00008947 */ /* 0x004fec0003800000 */
.L_x_268:
[----:B------:R-:W2:Y:S01]  /*e6e0*/  SYNCS.PHASECHK.TRANS64.TRYWAIT P0, [R6+URZ], R5 ;  /* 0x00000005060075a7 */ /* 0x000ea2000800017f */
[----:B------:R-:W-:-:S04]  /*e6f0*/  IADD3 R0, R0, 0x1, RZ ;  /* 0x0000000100007810 */ /* 0x000fc80007ffe0ff */
[----:B------:R-:W-:-:S04]  /*e700*/  ISETP.NE.AND P1, PT, R0, 0x8, PT ;  /* 0x000000080000780c */ /* 0x000fc80003f25270 */
[----:B------:R-:W-:Y:S02]  /*e710*/  SEL R2, RZ, 0x1, P1 ;  /* 0x00000001ff027807 */ /* 0x000fe40000800000 */
[----:B------:R-:W-:Y:S02]  /*e720*/  SEL R0, R0, RZ, P1 ;  /* 0x000000ff00007207 */ /* 0x000fe40000800000 */
[----:B------:R-:W-:-:S03]  /*e730*/  LOP3.LUT R7, R7, R2, RZ, 0x3c, !PT ;  /* 0x0000000207077212 */ /* 0x000fc600078e3cff */
[----:B-1----:R-:W-:Y:S01]  /*e740*/  IMAD R9, R0, 0x8, R3 ;  /* 0x0000000800097824 */ /* 0x002fe200078e0203 */
[----:B------:R-:W-:Y:S01]  /*e750*/  SHF.L.U32 R4, R7, 0x1f, RZ ;  /* 0x0000001f07047819 */ /* 0x000fe200000006ff */
[----:B--2---:R-:W-:Y:S06]  /*e760*/  @!P0 BRA `(.L_x_235) ;  /* 0x0000000800f08947 */ /* 0x004fec0003800000 */
.L_x_269:
        /* <DEDUP_REMOVED lines=9> */
.L_x_270:
[----:B------:R-:W2:Y:S01]  /*e800*/  SYNCS.PHASECHK.TRANS64.TRYWAIT P0, [R6+URZ], R5 ;  /* 0x00000005060075a7 */ /* 0x000ea2000800017f */
[----:B------:R-:W-:-:S05]  /*e810*/  VIADD R0, R0, 0x1 ;  /* 0x0000000100007836 */ /* 0x000fca0000000000 */
[----:B------:R-:W-:-:S04]  /*e820*/  ISETP.NE.AND P1, PT, R0, 0x8, PT ;  /* 0x000000080000780c */ /* 0x000fc80003f25270 */
[----:B------:R-:W-:Y:S02]  /*e830*/  SEL R2, RZ, 0x1, P1 ;  /* 0x00000001ff027807 */ /* 0x000fe40000800000 */
[----:B------:R-:W-:Y:S02]  /*e840*/  SEL R0, R0, RZ, P1 ;  /* 0x000000ff00007207 */ /* 0x000fe40000800000 */
[----:B------:R-:W-:Y:S01]  /*e850*/  LOP3.LUT R2, R7, R2, RZ, 0x3c, !PT ;  /* 0x0000000207027212 */ /* 0x000fe200078e3cff */
[----:B--2---:R-:W-:Y:S06]  /*e860*/  @!P0 BRA `(.L_x_237) ;  /* 0x0000000800d88947 */ /* 0x004fec0003800000 */
.L_x_271:
[----:B------:R-:W-:Y:S02]  /*e870*/  LEA R3, R0, R3, 0x3 ;  /* 0x0000000300037211 */ /* 0x000fe400078e18ff */
[----:B------:R-:W-:-:S07]  /*e880*/  SHF.L.U32 R0, R2, 0x1f, RZ ;  /* 0x0000001f02007819 */ /* 0x000fce00000006ff */
.L_x_238:
[----:B---3--:R3:W4:Y:S02]  /*e890*/  SYNCS.PHASECHK.TRANS64.TRYWAIT P0, [R3+URZ], R0 ;  /* 0x00000000030075a7 */ /* 0x008724000800017f */
[----:B----4-:R-:W-:Y:S05]  /*e8a0*/  @!P0 NANOSLEEP.SYNCS 0x989680 ;  /* 0x009896800000895d */ /* 0x010fea0003900000 */
[----:B------:R-:W4:Y:S02]  /*e8b0*/  @!P0 SYNCS.PHASECHK.TRANS64 P0, [R3+URZ], R0 ;  /* 0x00000000030085a7 */ /* 0x000f24000800007f */
[----:B----4-:R-:W-:Y:S05]  /*e8c0*/  @!P0 BRA `(.L_x_238) ;  /* 0xfffffffc00f08947 */ /* 0x010fea000383ffff */
.L_x_229:
[----:B------:R-:W-:Y:S05]  /*e8d0*/  BSYNC B0 ;  /* 0x0000000000007941 */ /* 0x000fea0003800000 */
.L_x_228:
[----:B------:R-:W-:Y:S05]  /*e8e0*/  EXIT ;  /* 0x000000000000794d */ /* 0x000fea0003800000 */
.L_x_21:
[----:B---3--:R-:W-:-:S04]  /*e8f0*/  MOV R3, UR4 ;  /* 0x0000000400037c02 */ /* 0x008fc80008000f00 */
[----:B------:R3:W4:Y:S03]  /*e900*/  SYNCS.PHASECHK.TRANS64.TRYWAIT P0, [R3+URZ], R0 ;  /* 0x00000000030075a7 */ /* 0x000726000800017f */
[----:B----4-:R-:W-:Y:S05]  /*e910*/  @!P0 NANOSLEEP.SYNCS 0x989680 ;  /* 0x009896800000895d */ /* 0x010fea0003900000 */
[----:B------:R-:W4:Y:S02]  /*e920*/  @!P0 SYNCS.PHASECHK.TRANS64 P0, [R3+URZ], R0 ;  /* 0x00000000030085a7 */ /* 0x000f24000800007f */
[----:B----4-:R-:W-:Y:S05]  /*e930*/  @!P0 BRA `(.L_x_21) ;  /* 0xfffffffc00ec8947 */ /* 0x010fea000383ffff */
[----:B------:R-:W-:Y:S05]  /*e940*/  BRA `(.L_x_20) ;  /* 0xffffff3800187947 */ /* 0x000fea000383ffff */
.L_x_27:
[----:B---3--:R-:W-:-:S04]  /*e950*/  IMAD.U32 R5, RZ, RZ, UR6 ;  /* 0x00000006ff057e24 */ /* 0x008fc8000f8e00ff */
[----:B------:R3:W4:Y:S03]  /*e960*/  SYNCS.PHASECHK.TRANS64.TRYWAIT P0, [R5+URZ], R3 ;  /* 0x00000003050075a7 */ /* 0x000726000800017f */
[----:B----4-:R-:W-:Y:S05]  /*e970*/  @!P0 NANOSLEEP.SYNCS 0x989680 ;  /* 0x009896800000895d */ /* 0x010fea0003900000 */
[----:B------:R-:W4:Y:S02]  /*e980*/  @!P0 SYNCS.PHASECHK.TRANS64 P0, [R5+URZ], R3 ;  /* 0x00000003050085a7 */ /* 0x000f24000800007f */
[----:B----4-:R-:W-:Y:S05]  /*e990*/  @!P0 BRA `(.L_x_27) ;  /* 0xfffffffc00ec8947 */ /* 0x010fea000383ffff */
[----:B------:R-:W-:Y:S05]  /*e9a0*/  BRA `(.L_x_26) ;  /* 0xffffff4c00147947 */ /* 0x000fea000383ffff */
.L_x_51:
[----:B-1----:R1:W3:Y:S02]  /*e9b0*/  SYNCS.PHASECHK.TRANS64.TRYWAIT P2, [R13+URZ+0x80], R0 ;  /* 0x000080000d0075a7 */ /* 0x0022e4000804017f */
[----:B---3--:R-:W-:Y:S05]  /*e9c0*/  @!P2 NANOSLEEP.SYNCS 0x989680 ;  /* 0x009896800000a95d */ /* 0x008fea0003900000 */
[----:B------:R-:W3:Y:S02]  /*e9d0*/  @!P2 SYNCS.PHASECHK.TRANS64 P2, [R13+URZ+0x80], R0 ;  /* 0x000080000d00a5a7 */ /* 0x000ee4000804007f */
[----:B---3--:R-:W-:Y:S05]  /*e9e0*/  @!P2 BRA `(.L_x_51) ;  /* 0xfffffffc00f0a947 */ /* 0x008fea000383ffff */
[----:B------:R-:W-:Y:S05]  /*e9f0*/  BRA `(.L_x_239) ;  /* 0xffffff7400307947 */ /* 0x000fea000383ffff */
.L_x_62:
[----:B-1----:R1:W4:Y:S02]  /*ea00*/  SYNCS.PHASECHK.TRANS64.TRYWAIT P3, [R14+URZ+0x80], R9 ;  /* 0x000080090e0075a7 */ /* 0x002324000806017f */
[----:B----4-:R-:W-:Y:S05]  /*ea10*/  @!P3 NANOSLEEP.SYNCS 0x989680 ;  /* 0x009896800000b95d */ /* 0x010fea0003900000 */
[----:B------:R-:W4:Y:S02]  /*ea20*/  @!P3 SYNCS.PHASECHK.TRANS64 P3, [R14+URZ+0x80], R9 ;  /* 0x000080090e00b5a7 */ /* 0x000f24000806007f */
[----:B----4-:R-:W-:Y:S05]  /*ea30*/  @!P3 BRA `(.L_x_62) ;  /* 0xfffffffc00f0b947 */ /* 0x010fea000383ffff */
[----:B------:R-:W-:Y:S05]  /*ea40*/  BRA `(.L_x_240) ;  /* 0xffffff7c00ec7947 */ /* 0x000fea000383ffff */
.L_x_73:
[----:B-1----:R1:W4:Y:S02]  /*ea50*/  SYNCS.PHASECHK.TRANS64.TRYWAIT P3, [R13+URZ+0x80], R10 ;  /* 0x0000800a0d0075a7 */ /* 0x002324000806017f */
[----:B----4-:R-:W-:Y:S05]  /*ea60*/  @!P3 NANOSLEEP.SYNCS 0x989680 ;  /* 0x009896800000b95d */ /* 0x010fea0003900000 */
[----:B------:R-:W4:Y:S02]  /*ea70*/  @!P3 SYNCS.PHASECHK.TRANS64 P3, [R13+URZ+0x80], R10 ;  /* 0x0000800a0d00b5a7 */ /* 0x000f24000806007f */
[----:B----4-:R-:W-:Y:S05]  /*ea80*/  @!P3 BRA `(.L_x_73) ;  /* 0xfffffffc00f0b947 */ /* 0x010fea000383ffff */
[----:B------:R-:W-:Y:S05]  /*ea90*/  BRA `(.L_x_241) ;  /* 0xffffff8800347947 */ /* 0x000fea000383ffff */
.L_x_84:
[----:B----4-:R4:W1:Y:S02]  /*eaa0*/  SYNCS.PHASECHK.TRANS64.TRYWAIT P3, [R11+URZ+0x80], R12 ;  /* 0x0000800c0b0075a7 */ /* 0x010864000806017f */
[----:B-1----:R-:W-:Y:S05]  /*eab0*/  @!P3 NANOSLEEP.SYNCS 0x989680 ;  /* 0x009896800000b95d */ /* 0x002fea0003900000 */
[----:B------:R-:W1:Y:S02]  /*eac0*/  @!P3 SYNCS.PHASECHK.TRANS64 P3, [R11+URZ+0x80], R12 ;  /* 0x0000800c0b00b5a7 */ /* 0x000e64000806007f */
[----:B-1----:R-:W-:Y:S05]  /*ead0*/  @!P3 BRA `(.L_x_84) ;  /* 0xfffffffc00f0b947 */ /* 0x002fea000383ffff */
[----:B------:R-:W-:Y:S05]  /*eae0*/  BRA `(.L_x_242) ;  /* 0xffffff9000747947 */ /* 0x000fea000383ffff */
.L_x_95:
[----:B--2---:R2:W3:Y:S02]  /*eaf0*/  SYNCS.PHASECHK.TRANS64.TRYWAIT P3, [R11+URZ+0x80], R12 ;  /* 0x0000800c0b0075a7 */ /* 0x0044e4000806017f */
[----:B---3--:R-:W-:Y:S05]  /*eb00*/  @!P3 NANOSLEEP.SYNCS 0x989680 ;  /* 0x009896800000b95d */ /* 0x008fea0003900000 */
[----:B------:R-:W3:Y:S02]  /*eb10*/  @!P3 SYNCS.PHASECHK.TRANS64 P3, [R11+URZ+0x80], R12 ;  /* 0x0000800c0b00b5a7 */ /* 0x000ee4000806007f */
[----:B---3--:R-:W-:Y:S05]  /*eb20*/  @!P3 BRA `(.L_x_95) ;  /* 0xfffffffc00f0b947 */ /* 0x008fea000383ffff */
[----:B------:R-:W-:Y:S05]  /*eb30*/  BRA `(.L_x_243) ;  /* 0xffffff9c00007947 */ /* 0x000fea000383ffff */
.L_x_106:
[----:B--2---:R2:W3:Y:S02]  /*eb40*/  SYNCS.PHASECHK.TRANS64.TRYWAIT P3, [R11+URZ+0x80], R12 ;  /* 0x0000800c0b0075a7 */ /* 0x0044e4000806017f */
[----:B---3--:R-:W-:Y:S05]  /*eb50*/  @!P3 NANOSLEEP.SYNCS 0x989680 ;  /* 0x009896800000b95d */ /* 0x008fea0003900000 */
[----:B------:R-:W3:Y:S02]  /*eb60*/  @!P3 SYNCS.PHASECHK.TRANS64 P3, [R11+URZ+0x80], R12 ;  /* 0x0000800c0b00b5a7 */ /* 0x000ee4000806007f */
[----:B---3--:R-:W-:Y:S05]  /*eb70*/  @!P3 BRA `(.L_x_106) ;  /* 0xfffffffc00f0b947 */ /* 0x008fea000383ffff */
[----:B------:R-:W-:Y:S05]  /*eb80*/  BRA `(.L_x_244) ;  /* 0xffffffa400587947 */ /* 0x000fea000383ffff */
.L_x_117:
[----:B--2---:R2:W3:Y:S02]  /*eb90*/  SYNCS.PHASECHK.TRANS64.TRYWAIT P3, [R11+URZ+0x80], R12 ;  /* 0x0000800c0b0075a7 */ /* 0x0044e4000806017f */
[----:B---3--:R-:W-:Y:S05]  /*eba0*/  @!P3 NANOSLEEP.SYNCS 0x989680 ;  /* 0x009896800000b95d */ /* 0x008fea0003900000 */
[----:B------:R-:W3:Y:S02]  /*ebb0*/  @!P3 SYNCS.PHASECHK.TRANS64 P3, [R11+URZ+0x80], R12 ;  /* 0x0000800c0b00b5a7 */ /* 0x000ee4000806007f */
[----:B---3--:R-:W-:Y:S05]  /*ebc0*/  @!P3 BRA `(.L_x_117) ;  /* 0xfffffffc00f0b947 */ /* 0x008fea000383ffff */
[----:B------:R-:W-:Y:S05]  /*ebd0*/  BRA `(.L_x_245) ;  /* 0xffffffac00f07947 */ /* 0x000fea000383ffff */
.L_x_128:
[----:B--2---:R2:W3:Y:S02]  /*ebe0*/  SYNCS.PHASECHK.TRANS64.TRYWAIT P0, [R12+URZ+0x80], R11 ;  /* 0x0000800b0c0075a7 */ /* 0x0044e4000800017f */
[----:B---3--:R-:W-:Y:S05]  /*ebf0*/  @!P0 NANOSLEEP.SYNCS 0x989680 ;  /* 0x009896800000895d */ /* 0x008fea0003900000 */
[----:B------:R-:W3:Y:S02]  /*ec00*/  @!P0 SYNCS.PHASECHK.TRANS64 P0, [R12+URZ+0x80], R11 ;  /* 0x0000800b0c0085a7 */ /* 0x000ee4000800007f */
[----:B---3--:R-:W-:Y:S05]  /*ec10*/  @!P0 BRA `(.L_x_128) ;  /* 0xfffffffc00f08947 */ /* 0x008fea000383ffff */
[----:B------:R-:W-:Y:S05]  /*ec20*/  BRA `(.L_x_246) ;  /* 0xffffffb800487947 */ /* 0x000fea000383ffff */
.L_x_144:
[----:B-1----:R-:W-:-:S04]  /*ec30*/  MOV R3, UR4 ;  /* 0x0000000400037c02 */ /* 0x002fc80008000f00 */
[----:B------:R1:W2:Y:S03]  /*ec40*/  SYNCS.PHASECHK.TRANS64.TRYWAIT P0, [R3+URZ+0xc8], R0 ;  /* 0x0000c800030075a7 */ /* 0x0002a6000800017f */
[----:B--2---:R-:W-:Y:S05]  /*ec50*/  @!P0 NANOSLEEP.SYNCS 0x989680 ;  /* 0x009896800000895d */ /* 0x004fea0003900000 */
[----:B------:R-:W2:Y:S02]  /*ec60*/  @!P0 SYNCS.PHASECHK.TRANS64 P0, [R3+URZ+0xc8], R0 ;  /* 0x0000c800030085a7 */ /* 0x000ea4000800007f */
[----:B--2---:R-:W-:Y:S05]  /*ec70*/  @!P0 BRA `(.L_x_144) ;  /* 0xfffffffc00ec8947 */ /* 0x004fea000383ffff */
[----:B------:R-:W-:Y:S05]  /*ec80*/  BRA `(.L_x_143) ;  /* 0xffffffd000547947 */ /* 0x000fea000383ffff */
.L_x_153:
[----:B-1----:R-:W-:-:S04]  /*ec90*/  MOV R3, UR13 ;  /* 0x0000000d00037c02 */ /* 0x002fc80008000f00 */
[----:B------:R1:W2:Y:S03]  /*eca0*/  SYNCS.PHASECHK.TRANS64.TRYWAIT P2, [R3+URZ+0xa0], R2 ;  /* 0x0000a002030075a7 */ /* 0x0002a6000804017f */
[----:B--2---:R-:W-:Y:S05]  /*ecb0*/  @!P2 NANOSLEEP.SYNCS 0x989680 ;  /* 0x009896800000a95d */ /* 0x004fea0003900000 */
[----:B------:R-:W2:Y:S02]  /*ecc0*/  @!P2 SYNCS.PHASECHK.TRANS64 P2, [R3+URZ+0xa0], R2 ;  /* 0x0000a0020300a5a7 */ /* 0x000ea4000804007f */
[----:B--2---:R-:W-:Y:S05]  /*ecd0*/  @!P2 BRA `(.L_x_153) ;  /* 0xfffffffc00eca947 */ /* 0x004fea000383ffff */
[----:B------:R-:W-:Y:S05]  /*ece0*/  BRA `(.L_x_247) ;  /* 0xffffffd400487947 */ /* 0x000fea000383ffff */
.L_x_159:
[----:B-12---:R-:W-:-:S04]  /*ecf0*/  IMAD.U32 R3, RZ, RZ, UR13 ;  /* 0x0000000dff037e24 */ /* 0x006fc8000f8e00ff */
[----:B------:R1:W2:Y:S03]  /*ed00*/  SYNCS.PHASECHK.TRANS64.TRYWAIT P2, [R3+URZ+0xa8], R2 ;  /* 0x0000a802030075a7 */ /* 0x0002a6000804017f */
[----:B--2---:R-:W-:Y:S05]  /*ed10*/  @!P2 NANOSLEEP.SYNCS 0x989680 ;  /* 0x009896800000a95d */ /* 0x004fea0003900000 */
[----:B------:R-:W2:Y:S02]  /*ed20*/  @!P2 SYNCS.PHASECHK.TRANS64 P2, [R3+URZ+0xa8], R2 ;  /* 0x0000a8020300a5a7 */ /* 0x000ea4000804007f */
[----:B--2---:R-:W-:Y:S05]  /*ed30*/  @!P2 BRA `(.L_x_159) ;  /* 0xfffffffc00eca947 */ /* 0x004fea000383ffff */
[----:B------:R-:W-:Y:S05]  /*ed40*/  BRA `(.L_x_248) ;  /* 0xffffffd400907947 */ /* 0x000fea000383ffff */
.L_x_165:
[----:B-123--:R-:W-:-:S04]  /*ed50*/  MOV R3, UR13 ;  /* 0x0000000d00037c02 */ /* 0x00efc80008000f00 */
[----:B------:R1:W2:Y:S03]  /*ed60*/  SYNCS.PHASECHK.TRANS64.TRYWAIT P2, [R3+URZ+0xb0], R2 ;  /* 0x0000b002030075a7 */ /* 0x0002a6000804017f */
[----:B--2---:R-:W-:Y:S05]  /*ed70*/  @!P2 NANOSLEEP.SYNCS 0x989680 ;  /* 0x009896800000a95d */ /* 0x004fea0003900000 */
[----:B------:R-:W2:Y:S02]  /*ed80*/  @!P2 SYNCS.PHASECHK.TRANS64 P2, [R3+URZ+0xb0], R2 ;  /* 0x0000b0020300a5a7 */ /* 0x000ea4000804007f */
[----:B--2---:R-:W-:Y:S05]  /*ed90*/  @!P2 BRA `(.L_x_165) ;  /* 0xfffffffc00eca947 */ /* 0x004fea000383ffff */
[----:B------:R-:W-:Y:S05]  /*eda0*/  BRA `(.L_x_249) ;  /* 0xffffffd400e47947 */ /* 0x000fea000383ffff */
.L_x_171:
[----:B-1234-:R-:W-:-:S04]  /*edb0*/  MOV R3, UR13 ;  /* 0x0000000d00037c02 */ /* 0x01efc80008000f00 */
[----:B------:R1:W2:Y:S03]  /*edc0*/  SYNCS.PHASECHK.TRANS64.TRYWAIT P2, [R3+URZ+0xb8], R2 ;  /* 0x0000b802030075a7 */ /* 0x0002a6000804017f */
[----:B--2---:R-:W-:Y:S05]  /*edd0*/  @!P2 NANOSLEEP.SYNCS 0x989680 ;  /* 0x009896800000a95d */ /* 0x004fea0003900000 */
[----:B------:R-:W2:Y:S02]  /*ede0*/  @!P2 SYNCS.PHASECHK.TRANS64 P2, [R3+URZ+0xb8], R2 ;  /* 0x0000b8020300a5a7 */ /* 0x000ea4000804007f */
[----:B--2---:R-:W-:Y:S05]  /*edf0*/  @!P2 BRA `(.L_x_171) ;  /* 0xfffffffc00eca947 */ /* 0x004fea000383ffff */
[----:B------:R-:W-:Y:S05]  /*ee00*/  BRA `(.L_x_250) ;  /* 0xffffffd800307947 */ /* 0x000fea000383ffff */
.L_x_177:
[----:B-1234-:R-:W-:-:S04]  /*ee10*/  IMAD.U32 R3, RZ, RZ, UR13 ;  /* 0x0000000dff037e24 */ /* 0x01efc8000f8e00ff */
[----:B------:R1:W2:Y:S03]  /*ee20*/  SYNCS.PHASECHK.TRANS64.TRYWAIT P2, [R3+URZ+0xa0], R2 ;  /* 0x0000a002030075a7 */ /* 0x0002a6000804017f */
[----:B--2---:R-:W-:Y:S05]  /*ee30*/  @!P2 NANOSLEEP.SYNCS 0x989680 ;  /* 0x009896800000a95d */ /* 0x004fea0003900000 */
[----:B------:R-:W2:Y:S02]  /*ee40*/  @!P2 SYNCS.PHASECHK.TRANS64 P2, [R3+URZ+0xa0], R2 ;  /* 0x0000a0020300a5a7 */ /* 0x000ea4000804007f */
[----:B--2---:R-:W-:Y:S05]  /*ee50*/  @!P2 BRA `(.L_x_177) ;  /* 0xfffffffc00eca947 */ /* 0x004fea000383ffff */
[----:B------:R-:W-:Y:S05]  /*ee60*/  BRA `(.L_x_251) ;  /* 0xffffffd800847947 */ /* 0x000fea000383ffff */
.L_x_183:
[----:B-1234-:R-:W-:-:S04]  /*ee70*/  MOV R3, UR13 ;  /* 0x0000000d00037c02 */ /* 0x01efc80008000f00 */
[----:B------:R1:W2:Y:S03]  /*ee80*/  SYNCS.PHASECHK.TRANS64.TRYWAIT P2, [R3+URZ+0xa8], R2 ;  /* 0x0000a802030075a7 */ /* 0x0002a6000804017f */
[----:B--2---:R-:W-:Y:S05]  /*ee90*/  @!P2 NANOSLEEP.SYNCS 0x989680 ;  /* 0x009896800000a95d */ /* 0x004fea0003900000 */
[----:B------:R-:W2:Y:S02]  /*eea0*/  @!P2 SYNCS.PHASECHK.TRANS64 P2, [R3+URZ+0xa8], R2 ;  /* 0x0000a8020300a5a7 */ /* 0x000ea4000804007f */
[----:B--2---:R-:W-:Y:S05]  /*eeb0*/  @!P2 BRA `(.L_x_183) ;  /* 0xfffffffc00eca947 */ /* 0x004fea000383ffff */
[----:B------:R-:W-:Y:S05]  /*eec0*/  BRA `(.L_x_252) ;  /* 0xffffffd800c47947 */ /* 0x000fea000383ffff */
.L_x_189:
[----:B-1234-:R-:W-:-:S04]  /*eed0*/  MOV R3, UR13 ;  /* 0x0000000d00037c02 */ /* 0x01efc80008000f00 */
[----:B------:R1:W2:Y:S03]  /*eee0*/  SYNCS.PHASECHK.TRANS64.TRYWAIT P2, [R3+URZ+0xb0], R2 ;  /* 0x0000b002030075a7 */ /* 0x0002a6000804017f */
[----:B--2---:R-:W-:Y:S05]  /*eef0*/  @!P2 NANOSLEEP.SYNCS 0x989680 ;  /* 0x009896800000a95d */ /* 0x004fea0003900000 */
[----:B------:R-:W2:Y:S02]  /*ef00*/  @!P2 SYNCS.PHASECHK.TRANS64 P2, [R3+URZ+0xb0], R2 ;  /* 0x0000b0020300a5a7 */ /* 0x000ea4000804007f */
[----:B--2---:R-:W-:Y:S05]  /*ef10*/  @!P2 BRA `(.L_x_189) ;  /* 0xfffffffc00eca947 */ /* 0x004fea000383ffff */
[----:B------:R-:W-:Y:S05]  /*ef20*/  BRA `(.L_x_253) ;  /* 0xffffffdc000c7947 */ /* 0x000fea000383ffff */
.L_x_195:
[----:B-1234-:R-:W-:-:S04]  /*ef30*/  IMAD.U32 R3, RZ, RZ, UR13 ;  /* 0x0000000dff037e24 */ /* 0x01efc8000f8e00ff */
[----:B------:R1:W2:Y:S03]  /*ef40*/  SYNCS.PHASECHK.TRANS64.TRYWAIT P2, [R3+URZ+0xb8], R2 ;  /* 0x0000b802030075a7 */ /* 0x0002a6000804017f */
[----:B--2---:R-:W-:Y:S05]  /*ef50*/  @!P2 NANOSLEEP.SYNCS 0x989680 ;  /* 0x009896800000a95d */ /* 0x004fea0003900000 */
[----:B------:R-:W2:Y:S02]  /*ef60*/  @!P2 SYNCS.PHASECHK.TRANS64 P2, [R3+URZ+0xb8], R2 ;  /* 0x0000b8020300a5a7 */ /* 0x000ea4000804007f */
[----:B--2---:R-:W-:Y:S05]  /*ef70*/  @!P2 BRA `(.L_x_195) ;  /* 0xfffffffc00eca947 */ /* 0x004fea000383ffff */
[----:B------:R-:W-:Y:S05]  /*ef80*/  BRA `(.L_x_254) ;  /* 0xffffffdc00487947 */ /* 0x000fea000383ffff */
.L_x_207:
[----:B-1----:R1:W2:Y:S02]  /*ef90*/  SYNCS.PHASECHK.TRANS64.TRYWAIT P1, [R0+URZ+0xa0], R3 ;  /* 0x0000a003000075a7 */ /* 0x0022a4000802017f */
[----:B--2---:R-:W-:Y:S05]  /*efa0*/  @!P1 NANOSLEEP.SYNCS 0x989680 ;  /* 0x009896800000995d */ /* 0x004fea0003900000 */
[----:B------:R-:W2:Y:S02]  /*efb0*/  @!P1 SYNCS.PHASECHK.TRANS64 P1, [R0+URZ+0xa0], R3 ;  /* 0x0000a003000095a7 */ /* 0x000ea4000802007f */
[----:B--2---:R-:W-:Y:S05]  /*efc0*/  @!P1 BRA `(.L_x_207) ;  /* 0xfffffffc00f09947 */ /* 0x004fea000383ffff */
[----:B------:R-:W-:Y:S05]  /*efd0*/  BRA `(.L_x_255) ;  /* 0xffffffe400547947 */ /* 0x000fea000383ffff */
.L_x_209:
[----:B--2---:R2:W3:Y:S02]  /*efe0*/  SYNCS.PHASECHK.TRANS64.TRYWAIT P1, [R0+URZ+0xa8], R3 ;  /* 0x0000a803000075a7 */ /* 0x0044e4000802017f */
[----:B---3--:R-:W-:Y:S05]  /*eff0*/  @!P1 NANOSLEEP.SYNCS 0x989680 ;  /* 0x009896800000995d */ /* 0x008fea0003900000 */
[----:B------:R-:W3:Y:S02]  /*f000*/  @!P1 SYNCS.PHASECHK.TRANS64 P1, [R0+URZ+0xa8], R3 ;  /* 0x0000a803000095a7 */ /* 0x000ee4000802007f */
[----:B---3--:R-:W-:Y:S05]  /*f010*/  @!P1 BRA `(.L_x_209) ;  /* 0xfffffffc00f09947 */ /* 0x008fea000383ffff */
[----:B------:R-:W-:Y:S05]  /*f020*/  BRA `(.L_x_256) ;  /* 0xffffffe400507947 */ /* 0x000fea000383ffff */
.L_x_211:
[----:B---3--:R3:W4:Y:S02]  /*f030*/  SYNCS.PHASECHK.TRANS64.TRYWAIT P1, [R0+URZ+0xb0], R3 ;  /* 0x0000b003000075a7 */ /* 0x008724000802017f */
[----:B----4-:R-:W-:Y:S05]  /*f040*/  @!P1 NANOSLEEP.SYNCS 0x989680 ;  /* 0x009896800000995d */ /* 0x010fea0003900000 */
[----:B------:R-:W4:Y:S02]  /*f050*/  @!P1 SYNCS.PHASECHK.TRANS64 P1, [R0+URZ+0xb0], R3 ;  /* 0x0000b003000095a7 */ /* 0x000f24000802007f */
[----:B----4-:R-:W-:Y:S05]  /*f060*/  @!P1 BRA `(.L_x_211) ;  /* 0xfffffffc00f09947 */ /* 0x010fea000383ffff */
[----:B------:R-:W-:Y:S05]  /*f070*/  BRA `(.L_x_257) ;  /* 0xffffffe4004c7947 */ /* 0x000fea000383ffff */
.L_x_215:
[----:B------:R-:W-:Y:S01]  /*f080*/  BSSY B1, `(.L_x_258) ;  /* 0x0000006000017945 */ /* 0x000fe20003800000 */
[----:B------:R-:W-:-:S07]  /*f090*/  MOV R15, 0xffffffff ;  /* 0xffffffff000f7802 */ /* 0x000fce0000000f00 */
[----:B------:R-:W-:Y:S05]  /*f0a0*/  WARPSYNC.COLLECTIVE R15, `(.L_x_259) ;  /* 0x000000000f0c7348 */ /* 0x000fea0003c00000 */
[----:B------:R-:W-:Y:S02]  /*f0b0*/  ELECT P6, UR62, PT ;  /* 0x00000000003e782f */ /* 0x000fe400038c0000 */
[----:B------:R-:W-:Y:S01]  /*f0c0*/  MOV R14, UR62 ;  /* 0x0000003e000e7c02 */ /* 0x000fe20008000f00 */
[----:B------:R-:W-:Y:S10]  /*f0d0*/  ENDCOLLECTIVE ;  /* 0x000000000000791b */ /* 0x000ff40003800000 */
.L_x_259:
[----:B------:R-:W-:Y:S05]  /*f0e0*/  BSYNC B1 ;  /* 0x0000000000017941 */ /* 0x000fea0003800000 */
.L_x_258:
[----:B------:R-:W-:Y:S01]  /*f0f0*/  PLOP3.LUT P0, PT, P6, PT, PT, 0x80, 0x0 ;  /* 0x000000000000781c */ /* 0x000fe2000370f070 */
[----:B------:R-:W-:-:S12]  /*f100*/  BRA `(.L_x_260) ;  /* 0xffffffe400cc7947 */ /* 0x000fd8000383ffff */
.L_x_218:
[----:B--2---:R2:W3:Y:S02]  /*f110*/  SYNCS.PHASECHK.TRANS64.TRYWAIT P0, [R12+URZ+0x40], R5 ;  /* 0x000040050c0075a7 */ /* 0x0044e4000800017f */
[----:B---3--:R-:W-:Y:S05]  /*f120*/  @!P0 NANOSLEEP.SYNCS 0x989680 ;  /* 0x009896800000895d */ /* 0x008fea0003900000 */
[----:B------:R-:W3:Y:S02]  /*f130*/  @!P0 SYNCS.PHASECHK.TRANS64 P0, [R12+URZ+0x40], R5 ;  /* 0x000040050c0085a7 */ /* 0x000ee4000800007f */
[----:B---3--:R-:W-:Y:S05]  /*f140*/  @!P0 BRA `(.L_x_218) ;  /* 0xfffffffc00f08947 */ /* 0x008fea000383ffff */
[----:B------:R-:W-:Y:S05]  /*f150*/  BRA `(.L_x_261) ;  /* 0xffffffe800007947 */ /* 0x000fea000383ffff */
.L_x_227:
[----:B------:R-:W-:Y:S01]  /*f160*/  BSSY B0, `(.L_x_262) ;  /* 0x0000006000007945 */ /* 0x000fe20003800000 */
[----:B------:R-:W-:-:S07]  /*f170*/  MOV R15, 0xffffffff ;  /* 0xffffffff000f7802 */ /* 0x000fce0000000f00 */
[----:B------:R-:W-:Y:S05]  /*f180*/  WARPSYNC.COLLECTIVE R15, `(.L_x_263) ;  /* 0x000000000f0c7348 */ /* 0x000fea0003c00000 */
[----:B------:R-:W-:Y:S02]  /*f190*/  ELECT P6, UR62, PT ;  /* 0x00000000003e782f */ /* 0x000fe400038c0000 */
[----:B------:R-:W-:Y:S01]  /*f1a0*/  MOV R14, UR62 ;  /* 0x0000003e000e7c02 */ /* 0x000fe20008000f00 */
[----:B------:R-:W-:Y:S10]  /*f1b0*/  ENDCOLLECTIVE ;  /* 0x000000000000791b */ /* 0x000ff40003800000 */
.L_x_263:
[----:B------:R-:W-:Y:S05]  /*f1c0*/  BSYNC B0 ;  /* 0x0000000000007941 */ /* 0x000fea0003800000 */
.L_x_262:
[----:B------:R-:W-:Y:S01]  /*f1d0*/  PLOP3.LUT P0, PT, P6, PT, PT, 0x80, 0x0 ;  /* 0x000000000000781c */ /* 0x000fe2000370f070 */
[----:B------:R-:W-:-:S12]  /*f1e0*/  BRA `(.L_x_264) ;  /* 0xfffffff000787947 */ /* 0x000fd8000383ffff */
.L_x_231:
[----:B-1----:R1:W2:Y:S02]  /*f1f0*/  SYNCS.PHASECHK.TRANS64.TRYWAIT P0, [R7+URZ], R2 ;  /* 0x00000002070075a7 */ /* 0x0022a4000800017f */
[----:B--2---:R-:W-:Y:S05]  /*f200*/  @!P0 NANOSLEEP.SYNCS 0x989680 ;  /* 0x009896800000895d */ /* 0x004fea0003900000 */
[----:B------:R-:W2:Y:S02]  /*f210*/  @!P0 SYNCS.PHASECHK.TRANS64 P0, [R7+URZ], R2 ;  /* 0x00000002070085a7 */ /* 0x000ea4000800007f */
[----:B--2---:R-:W-:Y:S05]  /*f220*/  @!P0 BRA `(.L_x_231) ;  /* 0xfffffffc00f08947 */ /* 0x004fea000383ffff */
[----:B------:R-:W-:Y:S05]  /*f230*/  BRA `(.L_x_265) ;  /* 0xfffffff000bc7947 */ /* 0x000fea000383ffff */
.L_x_232:
[----:B-1----:R1:W2:Y:S02]  /*f240*/  SYNCS.PHASECHK.TRANS64.TRYWAIT P0, [R9+URZ], R4 ;  /* 0x00000004090075a7 */ /* 0x0022a4000800017f */
[----:B--2---:R-:W-:Y:S05]  /*f250*/  @!P0 NANOSLEEP.SYNCS 0x989680 ;  /* 0x009896800000895d */ /* 0x004fea0003900000 */
[----:B------:R-:W2:Y:S02]  /*f260*/  @!P0 SYNCS.PHASECHK.TRANS64 P0, [R9+URZ], R4 ;  /* 0x00000004090085a7 */ /* 0x000ea4000800007f */
[----:B--2---:R-:W-:Y:S05]  /*f270*/  @!P0 BRA `(.L_x_232) ;  /* 0xfffffffc00f08947 */ /* 0x004fea000383ffff */
[----:B------:R-:W-:Y:S05]  /*f280*/  BRA `(.L_x_266) ;  /* 0xfffffff000cc7947 */ /* 0x000fea000383ffff */
.L_x_233:
[----:B-1----:R1:W2:Y:S02]  /*f290*/  SYNCS.PHASECHK.TRANS64.TRYWAIT P0, [R6+URZ], R5 ;  /* 0x00000005060075a7 */ /* 0x0022a4000800017f */
[----:B--2---:R-:W-:Y:S05]  /*f2a0*/  @!P0 NANOSLEEP.SYNCS 0x989680 ;  /* 0x009896800000895d */ /* 0x004fea0003900000 */
[----:B------:R-:W2:Y:S02]  /*f2b0*/  @!P0 SYNCS.PHASECHK.TRANS64 P0, [R6+URZ], R5 ;  /* 0x00000005060085a7 */ /* 0x000ea4000800007f */
[----:B--2---:R-:W-:Y:S05]  /*f2c0*/  @!P0 BRA `(.L_x_233) ;  /* 0xfffffffc00f08947 */ /* 0x004fea000383ffff */
[----:B------:R-:W-:Y:S05]  /*f2d0*/  BRA `(.L_x_267) ;  /* 0xfffffff000dc7947 */ /* 0x000fea000383ffff */
.L_x_234:
[----:B-1----:R1:W2:Y:S02]  /*f2e0*/  SYNCS.PHASECHK.TRANS64.TRYWAIT P0, [R9+URZ], R4 ;  /* 0x00000004090075a7 */ /* 0x0022a4000800017f */
[----:B--2---:R-:W-:Y:S05]  /*f2f0*/  @!P0 NANOSLEEP.SYNCS 0x989680 ;  /* 0x009896800000895d */ /* 0x004fea0003900000 */
[----:B------:R-:W2:Y:S02]  /*f300*/  @!P0 SYNCS.PHASECHK.TRANS64 P0, [R9+URZ], R4 ;  /* 0x00000004090085a7 */ /* 0x000ea4000800007f */
[----:B--2---:R-:W-:Y:S05]  /*f310*/  @!P0 BRA `(.L_x_234) ;  /* 0xfffffffc00f08947 */ /* 0x004fea000383ffff */
[----:B------:R-:W-:Y:S05]  /*f320*/  BRA `(.L_x_268) ;  /* 0xfffffff000ec7947 */ /* 0x000fea000383ffff */
.L_x_235:
[----:B-1----:R1:W2:Y:S02]  /*f330*/  SYNCS.PHASECHK.TRANS64.TRYWAIT P0, [R6+URZ], R5 ;  /* 0x00000005060075a7 */ /* 0x0022a4000800017f */
[----:B--2---:R-:W-:Y:S05]  /*f340*/  @!P0 NANOSLEEP.SYNCS 0x989680 ;  /* 0x009896800000895d */ /* 0x004fea0003900000 */
[----:B------:R-:W2:Y:S02]  /*f350*/  @!P0 SYNCS.PHASECHK.TRANS64 P0, [R6+URZ], R5 ;  /* 0x00000005060085a7 */ /* 0x000ea4000800007f */
[----:B--2---:R-:W-:Y:S05]  /*f360*/  @!P0 BRA `(.L_x_235) ;  /* 0xfffffffc00f08947 */ /* 0x004fea000383ffff */
[----:B------:R-:W-:Y:S05]  /*f370*/  BRA `(.L_x_269) ;  /* 0xfffffff000fc7947 */ /* 0x000fea000383ffff */
.L_x_236:
[----:B-1----:R1:W2:Y:S02]  /*f380*/  SYNCS.PHASECHK.TRANS64.TRYWAIT P0, [R9+URZ], R4 ;  /* 0x00000004090075a7 */ /* 0x0022a4000800017f */
[----:B--2---:R-:W-:Y:S05]  /*f390*/  @!P0 NANOSLEEP.SYNCS 0x989680 ;  /* 0x009896800000895d */ /* 0x004fea0003900000 */
[----:B------:R-:W2:Y:S02]  /*f3a0*/  @!P0 SYNCS.PHASECHK.TRANS64 P0, [R9+URZ], R4 ;  /* 0x00000004090085a7 */ /* 0x000ea4000800007f */
[----:B--2---:R-:W-:Y:S05]  /*f3b0*/  @!P0 BRA `(.L_x_236) ;  /* 0xfffffffc00f08947 */ /* 0x004fea000383ffff */
[----:B------:R-:W-:Y:S05]  /*f3c0*/  BRA `(.L_x_270) ;  /* 0xfffffff4000c7947 */ /* 0x000fea000383ffff */
.L_x_237:
[----:B--2---:R2:W3:Y:S02]  /*f3d0*/  SYNCS.PHASECHK.TRANS64.TRYWAIT P0, [R6+URZ], R5 ;  /* 0x00000005060075a7 */ /* 0x0044e4000800017f */
[----:B---3--:R-:W-:Y:S05]  /*f3e0*/  @!P0 NANOSLEEP.SYNCS 0x989680 ;  /* 0x009896800000895d */ /* 0x008fea0003900000 */
[----:B------:R-:W3:Y:S02]  /*f3f0*/  @!P0 SYNCS.PHASECHK.TRANS64 P0, [R6+URZ], R5 ;  /* 0x00000005060085a7 */ /* 0x000ee4000800007f */
[----:B---3--:R-:W-:Y:S05]  /*f400*/  @!P0 BRA `(.L_x_237) ;  /* 0xfffffffc00f08947 */ /* 0x008fea000383ffff */
[----:B------:R-:W-:Y:S05]  /*f410*/  BRA `(.L_x_271) ;  /* 0xfffffff400147947 */ /* 0x000fea000383ffff */
.L_x_272:
[----:B------:R-:W-:-:S00]  /*f420*/  BRA `(.L_x_272) ;  /* 0xfffffffc00fc7947 */ /* 0x000fc0000383ffff */
[----:B------:R-:W-:-:S00]  /*f430*/  NOP ;  /* 0x0000000000007918 */ /* 0x000fc00000000000 */
        /* <DEDUP_REMOVED lines=12> */
.L_x_273:


//--------------------- .nv.global.init           --------------------------
	.section	.nv.global.init,"aw",@progbits
.nv.global.init:
	.type		$str$24,@object
	.size		$str$24,($str$25 - $str$24)
$str$24:
        /*0000*/ 	.byte	0x28, 0x61, 0x64, 0x64, 0x72, 0x65, 0x73, 0x73, 0x20, 0x26, 0x20, 0x6d, 0x61, 0x73, 0x6b, 0x29
        /*0010*/ 	.byte	0x20, 0x3d, 0x3d, 0x20, 0x30, 0x00
	.type		$str$25,@object
	.size		$str$25,(__unnamed_1 - $str$25)
$str$25:
        /*0016*/ 	.byte	0x2f, 0x74, 0x6d, 0x70, 0x2f, 0x63, 0x75, 0x74, 0x6c, 0x61, 0x73, 0x73, 0x5f, 0x73, 0x77, 0x65
        /*0026*/ 	.byte	0x65, 0x70, 0x5f, 0x73, 0x72, 0x63, 0x2f, 0x69, 0x6e, 0x63, 0x6c, 0x75, 0x64, 0x65, 0x2f, 0x63
        /*0036*/ 	.byte	0x75, 0x74, 0x65, 0x2f, 0x70, 0x6f, 0x69, 0x6e, 0x74, 0x65, 0x72, 0x5f, 0x66, 0x6c, 0x61, 0x67
        /*0046*/ 	.byte	0x67, 0x65, 0x64, 0x2e, 0x68, 0x70, 0x70, 0x00
	.type		__unnamed_1,@object
	.size		__unnamed_1,(__unnamed_2 - __unnamed_1)
__unnamed_1:
        /* <DEDUP_REMOVED lines=28> */
        /*020e*/ 	.byte	0x3a, 0x43, 0x3c, 0x34, 0x30, 0x39, 0x36, 0x3e, 0x3e, 0x3e, 0x3e, 0x3e, 0x5d, 0x00
	.type		__unnamed_2,@object
	.size		__unnamed_2,(.L_1 - __unnamed_2)
__unnamed_2:
        /* <DEDUP_REMOVED lines=29> */
.L_1:


//--------------------- .nv.shared._ZN7cutlass13device_kernelINS_4gemm6kernel13GemmUniversalIN4cute5tupleIJiiiiEEENS1_10collective13CollectiveMmaINS1_37MainloopSm90TmaGmmaWarpSpecializedFP8ILi8ENS5_IJNS4_1CILi1EEESB_SB_EEENS1_35KernelTmaWarpSpecializedCooperativeEEENS5_IJNSA_ILi256EEENSA_ILi128EEENSA_ILi64EEEEEENS_12float_e4m3_tENS5_IJlSB_lEEESJ_SK_NS4_8TiledMMAINS4_8MMA_AtomIJNS4_4SM904GMMA31MMA_64x128x32_F32E4M3E4M3_SS_TNILNSO_7ScaleInE1ELSQ_1EEEEEENS4_6LayoutINS5_IJNSA_ILi2EEESB_SB_EEENS5_IJSB_NSA_ILi0EEESW_EEEEENS5_IJNS4_10UnderscoreESZ_SZ_EEEEENS4_13SM90_TMA_LOADENS4_14ComposedLayoutINS4_7SwizzleILi2ELi4ELi3EEENS4_18smem_ptr_flag_bitsILi8EEENST_INS5_IJNSA_ILi8EEESH_EEENS5_IJSH_SB_EEEEEEEvNS4_8identityES12_S1C_vS1D_EENS_8epilogue10collective18CollectiveEpilogueINS1F_22Sm90TmaWarpSpecializedILi4ELi2ELi16ELb0ELb0EEEJSI_NS5_IJSG_NSA_ILi32EEEEEESJ_SK_SJ_SK_NS1F_6fusion15FusionCallbacksIS1J_NS1M_13LinCombEltActINS1F_6thread4ReLuESJ_fSJ_fLNS_15FloatRoundStyleE2EEESI_S1L_JEEES12_NS13_INS14_ILi1ELi4ELi3EEES17_NST_INS5_IJS18_S1K_EEENS5_IJS1K_SB_EEEEEEENS4_39AutoVectorizingCopyWithAssumedAlignmentILi128EEENS4_14SM90_TMA_STOREES1Y_S20_NS4_9Copy_AtomIJNS4_17SM90_U32x4_STSM_NENS_6half_tEEEEvEEEvvEEEEvNT_6ParamsE --------------------------
	.section	.nv.shared._ZN7cutlass13device_kernelINS_4gemm6kernel13GemmUniversalIN4cute5tupleIJiiiiEEENS1_10collective13CollectiveMmaINS1_37MainloopSm90TmaGmmaWarpSpecializedFP8ILi8ENS5_IJNS4_1CILi1EEESB_SB_EEENS1_35KernelTmaWarpSpecializedCooperativeEEENS5_IJNSA_ILi256EEENSA_ILi128EEENSA_ILi64EEEEEENS_12float_e4m3_tENS5_IJlSB_lEEESJ_SK_NS4_8TiledMMAINS4_8MMA_AtomIJNS4_4SM904GMMA31MMA_64x128x32_F32E4M3E4M3_SS_TNILNSO_7ScaleInE1ELSQ_1EEEEEENS4_6LayoutINS5_IJNSA_ILi2EEESB_SB_EEENS5_IJSB_NSA_ILi0EEESW_EEEEENS5_IJNS4_10UnderscoreESZ_SZ_EEEEENS4_13SM90_TMA_LOADENS4_14ComposedLayoutINS4_7SwizzleILi2ELi4ELi3EEENS4_18smem_ptr_flag_bitsILi8EEENST_INS5_IJNSA_ILi8EEESH_EEENS5_IJSH_SB_EEEEEEEvNS4_8identityES12_S1C_vS1D_EENS_8epilogue10collective18CollectiveEpilogueINS1F_22Sm90TmaWarpSpecializedILi4ELi2ELi16ELb0ELb0EEEJSI_NS5_IJSG_NSA_ILi32EEEEEESJ_SK_SJ_SK_NS1F_6fusion15FusionCallbacksIS1J_NS1M_13LinCombEltActINS1F_6thread4ReLuESJ_fSJ_fLNS_15FloatRoundStyleE2EEESI_S1L_JEEES12_NS13_INS14_ILi1ELi4ELi3EEES17_NST_INS5_IJS18_S1K_EEENS5_IJS1K_SB_EEEEEEENS4_39AutoVectorizingCopyWithAssumedAlignmentILi128EEENS4_14SM90_TMA_STOREES1Y_S20_NS4_9Copy_AtomIJNS4_17SM90_U32x4_STSM_NENS_6half_tEEEEvEEEvvEEEEvNT_6ParamsE,"aw",@nobits
	.sectionflags	@""
	.align	16
	.zero		1024


//--------------------- .nv.shared.reserved.0     --------------------------
	.section	.nv.shared.reserved.0,"aw",@nobits
	.weak		__nv_reservedSMEM_offset_0_alias
	.size		__nv_reservedSMEM_offset_0_alias, 0, 0
	.other		__nv_reservedSMEM_offset_0_alias,@"STO_CUDA_RESERVED_SHARED STV_DEFAULT"
__nv_reservedSMEM_offset_0_alias:
	.zero		0


//--------------------- .nv.global                --------------------------
	.section	.nv.global,"aw",@nobits
.nv.global:
	.type		_ZN39_INTERNAL_8d2c3f69_4_k_cu_f47cf3aa_28024cute1_E,@object
	.size		_ZN39_INTERNAL_8d2c3f69_4_k_cu_f47cf3aa_28024cute1_E,(_ZN39_INTERNAL_8d2c3f69_4_k_cu_f47cf3aa_28024cuda3std3__45__cpo6cbeginE - _ZN39_INTERNAL_8d2c3f69_4_k_cu_f47cf3aa_28024cute1_E)
_ZN39_INTERNAL_8d2c3f69_4_k_cu_f47cf3aa_28024cute1_E:
	.zero		1
	.type		_ZN39_INTERNAL_8d2c3f69_4_k_cu_f47cf3aa_28024cuda3std3__45__cpo6cbeginE,@object
	.size		_ZN39_INTERNAL_8d2c3f69_4_k_cu_f47cf3aa_28024cuda3std3__45__cpo6cbeginE,(_ZN39_INTERNAL_8d2c3f69_4_k_cu_f47cf3aa_28024cuda3std3__48in_placeE - _ZN39_INTERNAL_8d2c3f69_4_k_cu_f47cf3aa_28024cuda3std3__45__cpo6cbeginE)
_ZN39_INTERNAL_8d2c3f69_4_k_cu_f47cf3aa_28024cuda3std3__45__cpo6cbeginE:
	.zero		1
	.type		_ZN39_INTERNAL_8d2c3f69_4_k_cu_f47cf3aa_28024cuda3std3__48in_placeE,@object
	.size		_ZN39_INTERNAL_8d2c3f69_4_k_cu_f47cf3aa_28024cuda3std3__48in_placeE,(_ZN39_INTERNAL_8d2c3f69_4_k_cu_f47cf3aa_28024cuda3std6ranges3__45__cpo9iter_moveE - _ZN39_INTERNAL_8d2c3f69_4_k_cu_f47cf3aa_28024cuda3std3__48in_placeE)
_ZN39_INTERNAL_8d2c3f69_4_k_cu_f47cf3aa_28024cuda3std3__48in_placeE:
	.zero		1
	.type		_ZN39_INTERNAL_8d2c3f69_4_k_cu_f47cf3aa_28024cuda3std6ranges3__45__cpo9iter_moveE,@object
	.size		_ZN39_INTERNAL_8d2c3f69_4_k_cu_f47cf3aa_28024cuda3std6ranges3__45__cpo9iter_moveE,(_ZN39_INTERNAL_8d2c3f69_4_k_cu_f47cf3aa_28024cuda3std3__45__cpo5beginE - _ZN39_INTERNAL_8d2c3f69_4_k_cu_f47cf3aa_28024cuda3std6ranges3__45__cpo9iter_moveE)
_ZN39_INTERNAL_8d2c3f69_4_k_cu_f47cf3aa_28024cuda3std6ranges3__45__cpo9iter_moveE:
	.zero		1
	.type		_ZN39_INTERNAL_8d2c3f69_4_k_cu_f47cf3aa_28024cuda3std3__45__cpo5beginE,@object
	.size		_ZN39_INTERNAL_8d2c3f69_4_k_cu_f47cf3aa_28024cuda3std3__45__cpo5beginE,(_ZN39_INTERNAL_8d2c3f69_4_k_cu_f47cf3aa_28024cuda3std3__441_GLOBAL__N__8d2c3f69_4_k_cu_f47cf3aa_28026ignoreE - _ZN39_INTERNAL_8d2c3f69_4_k_cu_f47cf3aa_28024cuda3std3__45__cpo5beginE)
_ZN39_INTERNAL_8d2c3f69_4_k_cu_f47cf3aa_28024cuda3std3__45__cpo5beginE:
	.zero		1
	.type		_ZN39_INTERNAL_8d2c3f69_4_k_cu_f47cf3aa_28024cuda3std3__441_GLOBAL__N__8d2c3f69_4_k_cu_f47cf3aa_28026ignoreE,@object
	.size		_ZN39_INTERNAL_8d2c3f69_4_k_cu_f47cf3aa_28024cuda3std3__441_GLOBAL__N__8d2c3f69_4_k_cu_f47cf3aa_28026ignoreE,(_ZN39_INTERNAL_8d2c3f69_4_k_cu_f47cf3aa_28024cute7productE - _ZN39_INTERNAL_8d2c3f69_4_k_cu_f47cf3aa_28024cuda3std3__441_GLOBAL__N__8d2c3f69_4_k_cu_f47cf3aa_28026ignoreE)
_ZN39_INTERNAL_8d2c3f69_4_k_cu_f47cf3aa_28024cuda3std3__441_GLOBAL__N__8d2c3f69_4_k_cu_f47cf3aa_28026ignoreE:
	.zero		1
	.type		_ZN39_INTERNAL_8d2c3f69_4_k_cu_f47cf3aa_28024cute7productE,@object
	.size		_ZN39_INTERNAL_8d2c3f69_4_k_cu_f47cf3aa_28024cute7productE,(_ZN39_INTERNAL_8d2c3f69_4_k_cu_f47cf3aa_28024cuda3std3__45__cpo3endE - _ZN39_INTERNAL_8d2c3f69_4_k_cu_f47cf3aa_28024cute7productE)
_ZN39_INTERNAL_8d2c3f69_4_k_cu_f47cf3aa_28024cute7productE:
	.zero		1
	.type		_ZN39_INTERNAL_8d2c3f69_4_k_cu_f47cf3aa_28024cuda3std3__45__cpo3endE,@object
	.size		_ZN39_INTERNAL_8d2c3f69_4_k_cu_f47cf3aa_28024cuda3std3__45__cpo3endE,(_ZN39_INTERNAL_8d2c3f69_4_k_cu_f47cf3aa_28024cuda3std3__419piecewise_constructE - _ZN39_INTERNAL_8d2c3f69_4_k_cu_f47cf3aa_28024cuda3std3__45__cpo3endE)
_ZN39_INTERNAL_8d2c3f69_4_k_cu_f47cf3aa_28024cuda3std3__45__cpo3endE:
	.zero		1
	.type		_ZN39_INTERNAL_8d2c3f69_4_k_cu_f47cf3aa_28024cuda3std3__419piecewise_constructE,@object
	.size		_ZN39_INTERNAL_8d2c3f69_4_k_cu_f47cf3aa_28024cuda3std3__419piecewise_constructE,(_ZN39_INTERNAL_8d2c3f69_4_k_cu_f47cf3aa_28024cuda3std3__45__cpo4cendE - _ZN39_INTERNAL_8d2c3f69_4_k_cu_f47cf3aa_28024cuda3std3__419piecewise_constructE)
_ZN39_INTERNAL_8d2c3f69_4_k_cu_f47cf3aa_28024cuda3std3__419piecewise_constructE:
	.zero		1
	.type		_ZN39_INTERNAL_8d2c3f69_4_k_cu_f47cf3aa_28024cuda3std3__45__cpo4cendE,@object
	.size		_ZN39_INTERNAL_8d2c3f69_4_k_cu_f47cf3aa_28024cuda3std3__45__cpo4cendE,(_ZN39_INTERNAL_8d2c3f69_4_k_cu_f47cf3aa_28024cuda3std6ranges3__45__cpo4swapE - _ZN39_INTERNAL_8d2c3f69_4_k_cu_f47cf3aa_28024cuda3std3__45__cpo4cendE)
_ZN39_INTERNAL_8d2c3f69_4_k_cu_f47cf3aa_28024cuda3std3__45__cpo4cendE:
	.zero		1
	.type		_ZN39_INTERNAL_8d2c3f69_4_k_cu_f47cf3aa_28024cuda3std6ranges3__45__cpo4swapE,@object
	.size		_ZN39_INTERNAL_8d2c3f69_4_k_cu_f47cf3aa_28024cuda3std6ranges3__45__cpo4swapE,(.L_9 - _ZN39_INTERNAL_8d2c3f69_4_k_cu_f47cf3aa_28024cuda3std6ranges3__45__cpo4swapE)
_ZN39_INTERNAL_8d2c3f69_4_k_cu_f47cf3aa_28024cuda3std6ranges3__45__cpo4swapE:
	.zero		1
.L_9:


//--------------------- .nv.constant0._ZN7cutlass13device_kernelINS_4gemm6kernel13GemmUniversalIN4cute5tupleIJiiiiEEENS1_10collective13CollectiveMmaINS1_37MainloopSm90TmaGmmaWarpSpecializedFP8ILi8ENS5_IJNS4_1CILi1EEESB_SB_EEENS1_35KernelTmaWarpSpecializedCooperativeEEENS5_IJNSA_ILi256EEENSA_ILi128EEENSA_ILi64EEEEEENS_12float_e4m3_tENS5_IJlSB_lEEESJ_SK_NS4_8TiledMMAINS4_8MMA_AtomIJNS4_4SM904GMMA31MMA_64x128x32_F32E4M3E4M3_SS_TNILNSO_7ScaleInE1ELSQ_1EEEEEENS4_6LayoutINS5_IJNSA_ILi2EEESB_SB_EEENS5_IJSB_NSA_ILi0EEESW_EEEEENS5_IJNS4_10UnderscoreESZ_SZ_EEEEENS4_13SM90_TMA_LOADENS4_14ComposedLayoutINS4_7SwizzleILi2ELi4ELi3EEENS4_18smem_ptr_flag_bitsILi8EEENST_INS5_IJNSA_ILi8EEESH_EEENS5_IJSH_SB_EEEEEEEvNS4_8identityES12_S1C_vS1D_EENS_8epilogue10collective18CollectiveEpilogueINS1F_22Sm90TmaWarpSpecializedILi4ELi2ELi16ELb0ELb0EEEJSI_NS5_IJSG_NSA_ILi32EEEEEESJ_SK_SJ_SK_NS1F_6fusion15FusionCallbacksIS1J_NS1M_13LinCombEltActINS1F_6thread4ReLuESJ_fSJ_fLNS_15FloatRoundStyleE2EEESI_S1L_JEEES12_NS13_INS14_ILi1ELi4ELi3EEES17_NST_INS5_IJS18_S1K_EEENS5_IJS1K_SB_EEEEEEENS4_39AutoVectorizingCopyWithAssumedAlignmentILi128EEENS4_14SM90_TMA_STOREES1Y_S20_NS4_9Copy_AtomIJNS4_17SM90_U32x4_STSM_NENS_6half_tEEEEvEEEvvEEEEvNT_6ParamsE --------------------------
	.section	.nv.constant0._ZN7cutlass13device_kernelINS_4gemm6kernel13GemmUniversalIN4cute5tupleIJiiiiEEENS1_10collective13CollectiveMmaINS1_37MainloopSm90TmaGmmaWarpSpecializedFP8ILi8ENS5_IJNS4_1CILi1EEESB_SB_EEENS1_35KernelTmaWarpSpecializedCooperativeEEENS5_IJNSA_ILi256EEENSA_ILi128EEENSA_ILi64EEEEEENS_12float_e4m3_tENS5_IJlSB_lEEESJ_SK_NS4_8TiledMMAINS4_8MMA_AtomIJNS4_4SM904GMMA31MMA_64x128x32_F32E4M3E4M3_SS_TNILNSO_7ScaleInE1ELSQ_1EEEEEENS4_6LayoutINS5_IJNSA_ILi2EEESB_SB_EEENS5_IJSB_NSA_ILi0EEESW_EEEEENS5_IJNS4_10UnderscoreESZ_SZ_EEEEENS4_13SM90_TMA_LOADENS4_14ComposedLayoutINS4_7SwizzleILi2ELi4ELi3EEENS4_18smem_ptr_flag_bitsILi8EEENST_INS5_IJNSA_ILi8EEESH_EEENS5_IJSH_SB_EEEEEEEvNS4_8identityES12_S1C_vS1D_EENS_8epilogue10collective18CollectiveEpilogueINS1F_22Sm90TmaWarpSpecializedILi4ELi2ELi16ELb0ELb0EEEJSI_NS5_IJSG_NSA_ILi32EEEEEESJ_SK_SJ_SK_NS1F_6fusion15FusionCallbacksIS1J_NS1M_13LinCombEltActINS1F_6thread4ReLuESJ_fSJ_fLNS_15FloatRoundStyleE2EEESI_S1L_JEEES12_NS13_INS14_ILi1ELi4ELi3EEES17_NST_INS5_IJS18_S1K_EEENS5_IJS1K_SB_EEEEEEENS4_39AutoVectorizingCopyWithAssumedAlignmentILi128EEENS4_14SM90_TMA_STOREES1Y_S20_NS4_9Copy_AtomIJNS4_17SM90_U32x4_STSM_NENS_6half_tEEEEvEEEvvEEEEvNT_6ParamsE,"a",@progbits
	.sectionflags	@""
	.align	4
.nv.constant0._ZN7cutlass13device_kernelINS_4gemm6kernel13GemmUniversalIN4cute5tupleIJiiiiEEENS1_10collective13CollectiveMmaINS1_37MainloopSm90TmaGmmaWarpSpecializedFP8ILi8ENS5_IJNS4_1CILi1EEESB_SB_EEENS1_35KernelTmaWarpSpecializedCooperativeEEENS5_IJNSA_ILi256EEENSA_ILi128EEENSA_ILi64EEEEEENS_12float_e4m3_tENS5_IJlSB_lEEESJ_SK_NS4_8TiledMMAINS4_8MMA_AtomIJNS4_4SM904GMMA31MMA_64x128x32_F32E4M3E4M3_SS_TNILNSO_7ScaleInE1ELSQ_1EEEEEENS4_6LayoutINS5_IJNSA_ILi2EEESB_SB_EEENS5_IJSB_NSA_ILi0EEESW_EEEEENS5_IJNS4_10UnderscoreESZ_SZ_EEEEENS4_13SM90_TMA_LOADENS4_14ComposedLayoutINS4_7SwizzleILi2ELi4ELi3EEENS4_18smem_ptr_flag_bitsILi8EEENST_INS5_IJNSA_ILi8EEESH_EEENS5_IJSH_SB_EEEEEEEvNS4_8identityES12_S1C_vS1D_EENS_8epilogue10collective18CollectiveEpilogueINS1F_22Sm90TmaWarpSpecializedILi4ELi2ELi16ELb0ELb0EEEJSI_NS5_IJSG_NSA_ILi32EEEEEESJ_SK_SJ_SK_NS1F_6fusion15FusionCallbacksIS1J_NS1M_13LinCombEltActINS1F_6thread4ReLuESJ_fSJ_fLNS_15FloatRoundStyleE2EEESI_S1L_JEEES12_NS13_INS14_ILi1ELi4ELi3EEES17_NST_INS5_IJS18_S1K_EEENS5_IJS1K_SB_EEEEEEENS4_39AutoVectorizingCopyWithAssumedAlignmentILi128EEENS4_14SM90_TMA_STOREES1Y_S20_NS4_9Copy_AtomIJNS4_17SM90_U32x4_STSM_NENS_6half_tEEEEvEEEvvEEEEvNT_6ParamsE:
	.zero		2432


//--------------------- SYMBOLS --------------------------

	.type		.nv.reservedSmem.offset0,@object
	.size		.nv.reservedSmem.offset0,0x4
	.type		__assertfail,@function
